//
// Generated by NVIDIA NVVM Compiler
//
// Compiler Build ID: CL-36424714
// Cuda compilation tools, release 13.0, V13.0.88
// Based on NVVM 20.0.0
//

.version 9.0
.target sm_100
.address_size 64

.global .align 4 .b8 dev_pawnAttacks[16] = {15, 0, 0, 0, 17, 0, 0, 0, 241, 255, 255, 255, 239, 255, 255, 255};
.global .align 4 .b8 dev_knightAttacks[32] = {31, 0, 0, 0, 33, 0, 0, 0, 14, 0, 0, 0, 18, 0, 0, 0, 225, 255, 255, 255, 223, 255, 255, 255, 242, 255, 255, 255, 238, 255, 255, 255};
.global .align 4 .b8 dev_kingAttacks[32] = {1, 0, 0, 0, 15, 0, 0, 0, 16, 0, 0, 0, 17, 0, 0, 0, 255, 255, 255, 255, 241, 255, 255, 255, 240, 255, 255, 255, 239, 255, 255, 255};
.global .align 4 .b8 dev_bishopAttacks[16] = {15, 0, 0, 0, 17, 0, 0, 0, 241, 255, 255, 255, 239, 255, 255, 255};
.global .align 4 .b8 dev_rookAttacks[16] = {1, 0, 0, 0, 16, 0, 0, 0, 255, 255, 255, 255, 240, 255, 255, 255};
.global .align 4 .b8 dev_castling[512] = {13, 0, 0, 0, 15, 0, 0, 0, 15, 0, 0, 0, 15, 0, 0, 0, 12, 0, 0, 0, 15, 0, 0, 0, 15, 0, 0, 0, 14, 0, 0, 0, 8, 0, 0, 0, 8, 0, 0, 0, 8, 0, 0, 0, 8, 0, 0, 0, 8, 0, 0, 0, 8, 0, 0, 0, 8, 0, 0, 0, 8, 0, 0, 0, 15, 0, 0, 0, 15, 0, 0, 0, 15, 0, 0, 0, 15, 0, 0, 0, 15, 0, 0, 0, 15, 0, 0, 0, 15, 0, 0, 0, 15, 0, 0, 0, 8, 0, 0, 0, 8, 0, 0, 0, 8, 0, 0, 0, 8, 0, 0, 0, 8, 0, 0, 0, 8, 0, 0, 0, 8, 0, 0, 0, 8, 0, 0, 0, 15, 0, 0, 0, 15, 0, 0, 0, 15, 0, 0, 0, 15, 0, 0, 0, 15, 0, 0, 0, 15, 0, 0, 0, 15, 0, 0, 0, 15, 0, 0, 0, 8, 0, 0, 0, 8, 0, 0, 0, 8, 0, 0, 0, 8, 0, 0, 0, 8, 0, 0, 0, 8, 0, 0, 0, 8, 0, 0, 0, 8, 0, 0, 0, 15, 0, 0, 0, 15, 0, 0, 0, 15, 0, 0, 0, 15, 0, 0, 0, 15, 0, 0, 0, 15, 0, 0, 0, 15, 0, 0, 0, 15, 0, 0, 0, 8, 0, 0, 0, 8, 0, 0, 0, 8, 0, 0, 0, 8, 0, 0, 0, 8, 0, 0, 0, 8, 0, 0, 0, 8, 0, 0, 0, 8, 0, 0, 0, 15, 0, 0, 0, 15, 0, 0, 0, 15, 0, 0, 0, 15, 0, 0, 0, 15, 0, 0, 0, 15, 0, 0, 0, 15, 0, 0, 0, 15, 0, 0, 0, 8, 0, 0, 0, 8, 0, 0, 0, 8, 0, 0, 0, 8, 0, 0, 0, 8, 0, 0, 0, 8, 0, 0, 0, 8, 0, 0, 0, 8, 0, 0, 0, 15, 0, 0, 0, 15, 0, 0, 0, 15, 0, 0, 0, 15, 0, 0, 0, 15, 0, 0, 0, 15, 0, 0, 0, 15, 0, 0, 0, 15, 0, 0, 0, 8, 0, 0, 0, 8, 0, 0, 0, 8, 0, 0, 0, 8, 0, 0, 0, 8, 0, 0, 0, 8, 0, 0, 0, 8, 0, 0, 0, 8, 0, 0, 0, 15, 0, 0, 0, 15, 0, 0, 0, 15, 0, 0, 0, 15, 0, 0, 0, 15, 0, 0, 0, 15, 0, 0, 0, 15, 0, 0, 0, 15, 0, 0, 0, 8, 0, 0, 0, 8, 0, 0, 0, 8, 0, 0, 0, 8, 0, 0, 0, 8, 0, 0, 0, 8, 0, 0, 0, 8, 0, 0, 0, 8, 0, 0, 0, 7, 0, 0, 0, 15, 0, 0, 0, 15, 0, 0, 0, 15, 0, 0, 0, 3, 0, 0, 0, 15, 0, 0, 0, 15, 0, 0, 0, 11, 0, 0, 0, 8, 0, 0, 0, 8, 0, 0, 0, 8, 0, 0, 0, 8, 0, 0, 0, 8, 0, 0, 0, 8, 0, 0, 0, 8, 0, 0, 0, 8};
.global .align 4 .b8 dev_materialWeight[60] = {0, 0, 0, 0, 100, 0, 0, 0, 44, 1, 0, 0, 94, 1, 0, 0, 13, 2, 0, 0, 232, 3, 0, 0, 16, 39, 0, 0, 0, 0, 0, 0, 0, 0, 0, 0, 156, 255, 255, 255, 212, 254, 255, 255, 162, 254, 255, 255, 243, 253, 255, 255, 24, 252, 255, 255, 240, 216, 255, 255};
.global .align 4 .b8 dev_Pawns[512] = {0, 0, 0, 0, 0, 0, 0, 0, 0, 0, 0, 0, 0, 0, 0, 0, 0, 0, 0, 0, 0, 0, 0, 0, 0, 0, 0, 0, 0, 0, 0, 0, 0, 0, 0, 0, 0, 0, 0, 0, 0, 0, 0, 0, 0, 0, 0, 0, 0, 0, 0, 0, 0, 0, 0, 0, 0, 0, 0, 0, 0, 0, 0, 0, 0, 0, 0, 0, 0, 0, 0, 0, 0, 0, 0, 0, 246, 255, 255, 255, 246, 255, 255, 255, 0, 0, 0, 0, 0, 0, 0, 0, 0, 0, 0, 0, 0, 0, 0, 0, 0, 0, 0, 0, 0, 0, 0, 0, 0, 0, 0, 0, 0, 0, 0, 0, 0, 0, 0, 0, 0, 0, 0, 0, 0, 0, 0, 0, 5, 0, 0, 0, 5, 0, 0, 0, 5, 0, 0, 0, 5, 0, 0, 0, 5, 0, 0, 0, 5, 0, 0, 0, 5, 0, 0, 0, 5, 0, 0, 0, 0, 0, 0, 0, 0, 0, 0, 0, 0, 0, 0, 0, 0, 0, 0, 0, 0, 0, 0, 0, 0, 0, 0, 0, 0, 0, 0, 0, 0, 0, 0, 0, 5, 0, 0, 0, 5, 0, 0, 0, 5, 0, 0, 0, 20, 0, 0, 0, 20, 0, 0, 0, 5, 0, 0, 0, 5, 0, 0, 0, 5, 0, 0, 0, 0, 0, 0, 0, 0, 0, 0, 0, 0, 0, 0, 0, 0, 0, 0, 0, 0, 0, 0, 0, 0, 0, 0, 0, 0, 0, 0, 0, 0, 0, 0, 0, 10, 0, 0, 0, 10, 0, 0, 0, 10, 0, 0, 0, 20, 0, 0, 0, 20, 0, 0, 0, 10, 0, 0, 0, 10, 0, 0, 0, 10, 0, 0, 0, 0, 0, 0, 0, 0, 0, 0, 0, 0, 0, 0, 0, 0, 0, 0, 0, 0, 0, 0, 0, 0, 0, 0, 0, 0, 0, 0, 0, 0, 0, 0, 0, 10, 0, 0, 0, 10, 0, 0, 0, 10, 0, 0, 0, 20, 0, 0, 0, 20, 0, 0, 0, 10, 0, 0, 0, 10, 0, 0, 0, 10, 0, 0, 0, 0, 0, 0, 0, 0, 0, 0, 0, 0, 0, 0, 0, 0, 0, 0, 0, 0, 0, 0, 0, 0, 0, 0, 0, 0, 0, 0, 0, 0, 0, 0, 0, 20, 0, 0, 0, 20, 0, 0, 0, 20, 0, 0, 0, 30, 0, 0, 0, 30, 0, 0, 0, 20, 0, 0, 0, 20, 0, 0, 0, 20};
.global .align 4 .b8 dev_Knights[512] = {0, 0, 0, 0, 246, 255, 255, 255, 0, 0, 0, 0, 0, 0, 0, 0, 0, 0, 0, 0, 0, 0, 0, 0, 246, 255, 255, 255, 0, 0, 0, 0, 0, 0, 0, 0, 0, 0, 0, 0, 0, 0, 0, 0, 0, 0, 0, 0, 0, 0, 0, 0, 0, 0, 0, 0, 0, 0, 0, 0, 0, 0, 0, 0, 0, 0, 0, 0, 0, 0, 0, 0, 0, 0, 0, 0, 5, 0, 0, 0, 5, 0, 0, 0, 0, 0, 0, 0, 0, 0, 0, 0, 0, 0, 0, 0, 0, 0, 0, 0, 0, 0, 0, 0, 0, 0, 0, 0, 0, 0, 0, 0, 0, 0, 0, 0, 0, 0, 0, 0, 0, 0, 0, 0, 0, 0, 0, 0, 0, 0, 0, 0, 0, 0, 0, 0, 10, 0, 0, 0, 10, 0, 0, 0, 10, 0, 0, 0, 10, 0, 0, 0, 0, 0, 0, 0, 0, 0, 0, 0, 0, 0, 0, 0, 0, 0, 0, 0, 0, 0, 0, 0, 0, 0, 0, 0, 0, 0, 0, 0, 0, 0, 0, 0, 0, 0, 0, 0, 0, 0, 0, 0, 0, 0, 0, 0, 0, 0, 0, 0, 10, 0, 0, 0, 20, 0, 0, 0, 20, 0, 0, 0, 10, 0, 0, 0, 5, 0, 0, 0, 0, 0, 0, 0, 0, 0, 0, 0, 0, 0, 0, 0, 0, 0, 0, 0, 0, 0, 0, 0, 0, 0, 0, 0, 0, 0, 0, 0, 0, 0, 0, 0, 0, 0, 0, 0, 5, 0, 0, 0, 10, 0, 0, 0, 15, 0, 0, 0, 20, 0, 0, 0, 20, 0, 0, 0, 15, 0, 0, 0, 10, 0, 0, 0, 5, 0, 0, 0, 0, 0, 0, 0, 0, 0, 0, 0, 0, 0, 0, 0, 0, 0, 0, 0, 0, 0, 0, 0, 0, 0, 0, 0, 0, 0, 0, 0, 0, 0, 0, 0, 5, 0, 0, 0, 10, 0, 0, 0, 10, 0, 0, 0, 20, 0, 0, 0, 20, 0, 0, 0, 10, 0, 0, 0, 10, 0, 0, 0, 5, 0, 0, 0, 0, 0, 0, 0, 0, 0, 0, 0, 0, 0, 0, 0, 0, 0, 0, 0, 0, 0, 0, 0, 0, 0, 0, 0, 0, 0, 0, 0, 0, 0, 0, 0, 0, 0, 0, 0, 0, 0, 0, 0, 5, 0, 0, 0, 10, 0, 0, 0, 10, 0, 0, 0, 5};
.global .align 4 .b8 dev_Bishops[512] = {0, 0, 0, 0, 0, 0, 0, 0, 246, 255, 255, 255, 0, 0, 0, 0, 0, 0, 0, 0, 246, 255, 255, 255, 0, 0, 0, 0, 0, 0, 0, 0, 0, 0, 0, 0, 0, 0, 0, 0, 0, 0, 0, 0, 0, 0, 0, 0, 0, 0, 0, 0, 0, 0, 0, 0, 0, 0, 0, 0, 0, 0, 0, 0, 0, 0, 0, 0, 0, 0, 0, 0, 0, 0, 0, 0, 10, 0, 0, 0, 10, 0, 0, 0, 0, 0, 0, 0, 0, 0, 0, 0, 0, 0, 0, 0, 0, 0, 0, 0, 0, 0, 0, 0, 0, 0, 0, 0, 0, 0, 0, 0, 0, 0, 0, 0, 0, 0, 0, 0, 0, 0, 0, 0, 0, 0, 0, 0, 0, 0, 0, 0, 0, 0, 0, 0, 10, 0, 0, 0, 15, 0, 0, 0, 15, 0, 0, 0, 10, 0, 0, 0, 0, 0, 0, 0, 0, 0, 0, 0, 0, 0, 0, 0, 0, 0, 0, 0, 0, 0, 0, 0, 0, 0, 0, 0, 0, 0, 0, 0, 0, 0, 0, 0, 0, 0, 0, 0, 0, 0, 0, 0, 0, 0, 0, 0, 10, 0, 0, 0, 20, 0, 0, 0, 20, 0, 0, 0, 20, 0, 0, 0, 20, 0, 0, 0, 10, 0, 0, 0, 0, 0, 0, 0, 0, 0, 0, 0, 0, 0, 0, 0, 0, 0, 0, 0, 0, 0, 0, 0, 0, 0, 0, 0, 0, 0, 0, 0, 0, 0, 0, 0, 0, 0, 0, 0, 0, 0, 0, 0, 10, 0, 0, 0, 15, 0, 0, 0, 20, 0, 0, 0, 20, 0, 0, 0, 15, 0, 0, 0, 10, 0, 0, 0, 0, 0, 0, 0, 0, 0, 0, 0, 0, 0, 0, 0, 0, 0, 0, 0, 0, 0, 0, 0, 0, 0, 0, 0, 0, 0, 0, 0, 0, 0, 0, 0, 0, 0, 0, 0, 0, 0, 0, 0, 0, 0, 0, 0, 10, 0, 0, 0, 15, 0, 0, 0, 15, 0, 0, 0, 10, 0, 0, 0, 0, 0, 0, 0, 0, 0, 0, 0, 0, 0, 0, 0, 0, 0, 0, 0, 0, 0, 0, 0, 0, 0, 0, 0, 0, 0, 0, 0, 0, 0, 0, 0, 0, 0, 0, 0, 0, 0, 0, 0, 0, 0, 0, 0, 0, 0, 0, 0, 0, 0, 0, 0, 10, 0, 0, 0, 10};
.global .align 4 .b8 dev_Rooks[512] = {0, 0, 0, 0, 0, 0, 0, 0, 5, 0, 0, 0, 10, 0, 0, 0, 10, 0, 0, 0, 5, 0, 0, 0, 0, 0, 0, 0, 0, 0, 0, 0, 0, 0, 0, 0, 0, 0, 0, 0, 0, 0, 0, 0, 0, 0, 0, 0, 0, 0, 0, 0, 0, 0, 0, 0, 0, 0, 0, 0, 0, 0, 0, 0, 0, 0, 0, 0, 0, 0, 0, 0, 5, 0, 0, 0, 10, 0, 0, 0, 10, 0, 0, 0, 5, 0, 0, 0, 0, 0, 0, 0, 0, 0, 0, 0, 0, 0, 0, 0, 0, 0, 0, 0, 0, 0, 0, 0, 0, 0, 0, 0, 0, 0, 0, 0, 0, 0, 0, 0, 0, 0, 0, 0, 0, 0, 0, 0, 0, 0, 0, 0, 0, 0, 0, 0, 5, 0, 0, 0, 10, 0, 0, 0, 10, 0, 0, 0, 5, 0, 0, 0, 0, 0, 0, 0, 0, 0, 0, 0, 0, 0, 0, 0, 0, 0, 0, 0, 0, 0, 0, 0, 0, 0, 0, 0, 0, 0, 0, 0, 0, 0, 0, 0, 0, 0, 0, 0, 0, 0, 0, 0, 0, 0, 0, 0, 0, 0, 0, 0, 5, 0, 0, 0, 10, 0, 0, 0, 10, 0, 0, 0, 5, 0, 0, 0, 0, 0, 0, 0, 0, 0, 0, 0, 0, 0, 0, 0, 0, 0, 0, 0, 0, 0, 0, 0, 0, 0, 0, 0, 0, 0, 0, 0, 0, 0, 0, 0, 0, 0, 0, 0, 0, 0, 0, 0, 0, 0, 0, 0, 0, 0, 0, 0, 5, 0, 0, 0, 10, 0, 0, 0, 10, 0, 0, 0, 5, 0, 0, 0, 0, 0, 0, 0, 0, 0, 0, 0, 0, 0, 0, 0, 0, 0, 0, 0, 0, 0, 0, 0, 0, 0, 0, 0, 0, 0, 0, 0, 0, 0, 0, 0, 0, 0, 0, 0, 0, 0, 0, 0, 0, 0, 0, 0, 0, 0, 0, 0, 5, 0, 0, 0, 10, 0, 0, 0, 10, 0, 0, 0, 5, 0, 0, 0, 0, 0, 0, 0, 0, 0, 0, 0, 0, 0, 0, 0, 0, 0, 0, 0, 0, 0, 0, 0, 0, 0, 0, 0, 0, 0, 0, 0, 0, 0, 0, 0, 0, 0, 0, 0, 0, 0, 0, 0, 25, 0, 0, 0, 25, 0, 0, 0, 25, 0, 0, 0, 25, 0, 0, 0, 25, 0, 0, 0, 25, 0, 0, 0, 25, 0, 0, 0, 25, 0, 0, 0, 0, 0, 0, 0, 0, 0, 0, 0, 0, 0, 0, 0, 0, 0, 0, 0, 0, 0, 0, 0, 0, 0, 0, 0, 0, 0, 0, 0, 0, 0, 0, 0, 0, 0, 0, 0, 0, 0, 0, 0, 5, 0, 0, 0, 10, 0, 0, 0, 10, 0, 0, 0, 5};
.global .align 4 .b8 dev_Kings[512] = {5, 0, 0, 0, 5, 0, 0, 0, 0, 0, 0, 0, 246, 255, 255, 255, 246, 255, 255, 255, 0, 0, 0, 0, 5, 0, 0, 0, 5, 0, 0, 0, 0, 0, 0, 0, 0, 0, 0, 0, 0, 0, 0, 0, 0, 0, 0, 0, 0, 0, 0, 0, 0, 0, 0, 0, 0, 0, 0, 0, 0, 0, 0, 0, 0, 0, 0, 0, 5, 0, 0, 0, 5, 0, 0, 0, 246, 255, 255, 255, 246, 255, 255, 255, 5, 0, 0, 0, 5, 0, 0, 0, 0, 0, 0, 0, 0, 0, 0, 0, 0, 0, 0, 0, 0, 0, 0, 0, 0, 0, 0, 0, 0, 0, 0, 0, 0, 0, 0, 0, 0, 0, 0, 0, 0, 0, 0, 0, 0, 0, 0, 0, 5, 0, 0, 0, 10, 0, 0, 0, 10, 0, 0, 0, 10, 0, 0, 0, 10, 0, 0, 0, 5, 0, 0, 0, 0, 0, 0, 0, 0, 0, 0, 0, 0, 0, 0, 0, 0, 0, 0, 0, 0, 0, 0, 0, 0, 0, 0, 0, 0, 0, 0, 0, 0, 0, 0, 0, 0, 0, 0, 0, 0, 0, 0, 0, 5, 0, 0, 0, 20, 0, 0, 0, 20, 0, 0, 0, 20, 0, 0, 0, 20, 0, 0, 0, 5, 0, 0, 0, 0, 0, 0, 0, 0, 0, 0, 0, 0, 0, 0, 0, 0, 0, 0, 0, 0, 0, 0, 0, 0, 0, 0, 0, 0, 0, 0, 0, 0, 0, 0, 0, 0, 0, 0, 0, 0, 0, 0, 0, 5, 0, 0, 0, 20, 0, 0, 0, 20, 0, 0, 0, 20, 0, 0, 0, 20, 0, 0, 0, 5, 0, 0, 0, 0, 0, 0, 0, 0, 0, 0, 0, 0, 0, 0, 0, 0, 0, 0, 0, 0, 0, 0, 0, 0, 0, 0, 0, 0, 0, 0, 0, 0, 0, 0, 0, 0, 0, 0, 0, 0, 0, 0, 0, 5, 0, 0, 0, 10, 0, 0, 0, 10, 0, 0, 0, 10, 0, 0, 0, 10, 0, 0, 0, 5, 0, 0, 0, 0, 0, 0, 0, 0, 0, 0, 0, 0, 0, 0, 0, 0, 0, 0, 0, 0, 0, 0, 0, 0, 0, 0, 0, 0, 0, 0, 0, 0, 0, 0, 0, 0, 0, 0, 0, 0, 0, 0, 0, 0, 0, 0, 0, 5, 0, 0, 0, 5, 0, 0, 0, 5, 0, 0, 0, 5};
.global .align 4 .b8 dev_Mirror[512] = {112, 0, 0, 0, 113, 0, 0, 0, 114, 0, 0, 0, 115, 0, 0, 0, 116, 0, 0, 0, 117, 0, 0, 0, 118, 0, 0, 0, 119, 0, 0, 0, 0, 0, 0, 0, 0, 0, 0, 0, 0, 0, 0, 0, 0, 0, 0, 0, 0, 0, 0, 0, 0, 0, 0, 0, 0, 0, 0, 0, 0, 0, 0, 0, 96, 0, 0, 0, 97, 0, 0, 0, 98, 0, 0, 0, 99, 0, 0, 0, 100, 0, 0, 0, 101, 0, 0, 0, 102, 0, 0, 0, 103, 0, 0, 0, 0, 0, 0, 0, 0, 0, 0, 0, 0, 0, 0, 0, 0, 0, 0, 0, 0, 0, 0, 0, 0, 0, 0, 0, 0, 0, 0, 0, 0, 0, 0, 0, 80, 0, 0, 0, 81, 0, 0, 0, 82, 0, 0, 0, 83, 0, 0, 0, 84, 0, 0, 0, 85, 0, 0, 0, 86, 0, 0, 0, 87, 0, 0, 0, 0, 0, 0, 0, 0, 0, 0, 0, 0, 0, 0, 0, 0, 0, 0, 0, 0, 0, 0, 0, 0, 0, 0, 0, 0, 0, 0, 0, 0, 0, 0, 0, 64, 0, 0, 0, 65, 0, 0, 0, 66, 0, 0, 0, 67, 0, 0, 0, 68, 0, 0, 0, 69, 0, 0, 0, 70, 0, 0, 0, 71, 0, 0, 0, 0, 0, 0, 0, 0, 0, 0, 0, 0, 0, 0, 0, 0, 0, 0, 0, 0, 0, 0, 0, 0, 0, 0, 0, 0, 0, 0, 0, 0, 0, 0, 0, 48, 0, 0, 0, 49, 0, 0, 0, 50, 0, 0, 0, 51, 0, 0, 0, 52, 0, 0, 0, 53, 0, 0, 0, 54, 0, 0, 0, 55, 0, 0, 0, 0, 0, 0, 0, 0, 0, 0, 0, 0, 0, 0, 0, 0, 0, 0, 0, 0, 0, 0, 0, 0, 0, 0, 0, 0, 0, 0, 0, 0, 0, 0, 0, 32, 0, 0, 0, 33, 0, 0, 0, 34, 0, 0, 0, 35, 0, 0, 0, 36, 0, 0, 0, 37, 0, 0, 0, 38, 0, 0, 0, 39, 0, 0, 0, 0, 0, 0, 0, 0, 0, 0, 0, 0, 0, 0, 0, 0, 0, 0, 0, 0, 0, 0, 0, 0, 0, 0, 0, 0, 0, 0, 0, 0, 0, 0, 0, 16, 0, 0, 0, 17, 0, 0, 0, 18, 0, 0, 0, 19, 0, 0, 0, 20, 0, 0, 0, 21, 0, 0, 0, 22, 0, 0, 0, 23, 0, 0, 0, 0, 0, 0, 0, 0, 0, 0, 0, 0, 0, 0, 0, 0, 0, 0, 0, 0, 0, 0, 0, 0, 0, 0, 0, 0, 0, 0, 0, 0, 0, 0, 0, 0, 0, 0, 0, 1, 0, 0, 0, 2, 0, 0, 0, 3, 0, 0, 0, 4, 0, 0, 0, 5, 0, 0, 0, 6, 0, 0, 0, 7};
.global .align 1 .b8 _ZN32_INTERNAL_95dc019c_4_k_cu_boards4cuda3std3__45__cpo5beginE[1];
.global .align 1 .b8 _ZN32_INTERNAL_95dc019c_4_k_cu_boards4cuda3std3__45__cpo3endE[1];
.global .align 1 .b8 _ZN32_INTERNAL_95dc019c_4_k_cu_boards4cuda3std3__45__cpo6cbeginE[1];
.global .align 1 .b8 _ZN32_INTERNAL_95dc019c_4_k_cu_boards4cuda3std3__45__cpo4cendE[1];
.global .align 1 .b8 _ZN32_INTERNAL_95dc019c_4_k_cu_boards4cuda3std3__45__cpo6rbeginE[1];
.global .align 1 .b8 _ZN32_INTERNAL_95dc019c_4_k_cu_boards4cuda3std3__45__cpo4rendE[1];
.global .align 1 .b8 _ZN32_INTERNAL_95dc019c_4_k_cu_boards4cuda3std3__45__cpo7crbeginE[1];
.global .align 1 .b8 _ZN32_INTERNAL_95dc019c_4_k_cu_boards4cuda3std3__45__cpo5crendE[1];
.global .align 1 .b8 _ZN32_INTERNAL_95dc019c_4_k_cu_boards4cuda3std3__434_GLOBAL__N__95dc019c_4_k_cu_boards6ignoreE[1];
.global .align 1 .b8 _ZN32_INTERNAL_95dc019c_4_k_cu_boards4cuda3std3__419piecewise_constructE[1];
.global .align 1 .b8 _ZN32_INTERNAL_95dc019c_4_k_cu_boards4cuda3std3__48in_placeE[1];
.global .align 1 .b8 _ZN32_INTERNAL_95dc019c_4_k_cu_boards4cuda3std3__420unreachable_sentinelE[1];
.global .align 1 .b8 _ZN32_INTERNAL_95dc019c_4_k_cu_boards4cuda3std3__47nulloptE[1];
.global .align 1 .b8 _ZN32_INTERNAL_95dc019c_4_k_cu_boards4cuda3std3__48unexpectE[1];
.global .align 1 .b8 _ZN32_INTERNAL_95dc019c_4_k_cu_boards4cuda3std6ranges3__45__cpo4swapE[1];
.global .align 1 .b8 _ZN32_INTERNAL_95dc019c_4_k_cu_boards4cuda3std6ranges3__45__cpo9iter_moveE[1];
.global .align 1 .b8 _ZN32_INTERNAL_95dc019c_4_k_cu_boards4cuda3std6ranges3__45__cpo5beginE[1];
.global .align 1 .b8 _ZN32_INTERNAL_95dc019c_4_k_cu_boards4cuda3std6ranges3__45__cpo3endE[1];
.global .align 1 .b8 _ZN32_INTERNAL_95dc019c_4_k_cu_boards4cuda3std6ranges3__45__cpo6cbeginE[1];
.global .align 1 .b8 _ZN32_INTERNAL_95dc019c_4_k_cu_boards4cuda3std6ranges3__45__cpo4cendE[1];
.global .align 1 .b8 _ZN32_INTERNAL_95dc019c_4_k_cu_boards4cuda3std6ranges3__45__cpo7advanceE[1];
.global .align 1 .b8 _ZN32_INTERNAL_95dc019c_4_k_cu_boards4cuda3std6ranges3__45__cpo9iter_swapE[1];
.global .align 1 .b8 _ZN32_INTERNAL_95dc019c_4_k_cu_boards4cuda3std6ranges3__45__cpo4nextE[1];
.global .align 1 .b8 _ZN32_INTERNAL_95dc019c_4_k_cu_boards4cuda3std6ranges3__45__cpo4prevE[1];
.global .align 1 .b8 _ZN32_INTERNAL_95dc019c_4_k_cu_boards4cuda3std6ranges3__45__cpo4dataE[1];
.global .align 1 .b8 _ZN32_INTERNAL_95dc019c_4_k_cu_boards4cuda3std6ranges3__45__cpo5cdataE[1];
.global .align 1 .b8 _ZN32_INTERNAL_95dc019c_4_k_cu_boards4cuda3std6ranges3__45__cpo4sizeE[1];
.global .align 1 .b8 _ZN32_INTERNAL_95dc019c_4_k_cu_boards4cuda3std6ranges3__45__cpo5ssizeE[1];
.global .align 1 .b8 _ZN32_INTERNAL_95dc019c_4_k_cu_boards4cuda3std6ranges3__45__cpo8distanceE[1];
.global .align 1 .b8 _ZN32_INTERNAL_95dc019c_4_k_cu_boards6thrust24THRUST_300001_SM_1000_NS8cuda_cub3parE[1];
.global .align 1 .b8 _ZN32_INTERNAL_95dc019c_4_k_cu_boards6thrust24THRUST_300001_SM_1000_NS8cuda_cub10par_nosyncE[1];
.global .align 1 .b8 _ZN32_INTERNAL_95dc019c_4_k_cu_boards6thrust24THRUST_300001_SM_1000_NS6system6detail10sequential3seqE[1];
.global .align 1 .b8 _ZN32_INTERNAL_95dc019c_4_k_cu_boards6thrust24THRUST_300001_SM_1000_NS12placeholders2_1E[1];
.global .align 1 .b8 _ZN32_INTERNAL_95dc019c_4_k_cu_boards6thrust24THRUST_300001_SM_1000_NS12placeholders2_2E[1];
.global .align 1 .b8 _ZN32_INTERNAL_95dc019c_4_k_cu_boards6thrust24THRUST_300001_SM_1000_NS12placeholders2_3E[1];
.global .align 1 .b8 _ZN32_INTERNAL_95dc019c_4_k_cu_boards6thrust24THRUST_300001_SM_1000_NS12placeholders2_4E[1];
.global .align 1 .b8 _ZN32_INTERNAL_95dc019c_4_k_cu_boards6thrust24THRUST_300001_SM_1000_NS12placeholders2_5E[1];
.global .align 1 .b8 _ZN32_INTERNAL_95dc019c_4_k_cu_boards6thrust24THRUST_300001_SM_1000_NS12placeholders2_6E[1];
.global .align 1 .b8 _ZN32_INTERNAL_95dc019c_4_k_cu_boards6thrust24THRUST_300001_SM_1000_NS12placeholders2_7E[1];
.global .align 1 .b8 _ZN32_INTERNAL_95dc019c_4_k_cu_boards6thrust24THRUST_300001_SM_1000_NS12placeholders2_8E[1];
.global .align 1 .b8 _ZN32_INTERNAL_95dc019c_4_k_cu_boards6thrust24THRUST_300001_SM_1000_NS12placeholders2_9E[1];
.global .align 1 .b8 _ZN32_INTERNAL_95dc019c_4_k_cu_boards6thrust24THRUST_300001_SM_1000_NS12placeholders3_10E[1];
.global .align 1 .b8 _ZN32_INTERNAL_95dc019c_4_k_cu_boards6thrust24THRUST_300001_SM_1000_NS3seqE[1];

.func  (.param .b32 func_retval0) _ZN32_INTERNAL_95dc019c_4_k_cu_boards18SplitNegaMaxSearchEP10ChessboardP6Searchi(
	.param .b64 _ZN32_INTERNAL_95dc019c_4_k_cu_boards18SplitNegaMaxSearchEP10ChessboardP6Searchi_param_0,
	.param .b64 _ZN32_INTERNAL_95dc019c_4_k_cu_boards18SplitNegaMaxSearchEP10ChessboardP6Searchi_param_1,
	.param .b32 _ZN32_INTERNAL_95dc019c_4_k_cu_boards18SplitNegaMaxSearchEP10ChessboardP6Searchi_param_2
)
{
	.local .align 4 .b8 	__local_depot0[2052];
	.reg .b64 	%SP;
	.reg .b64 	%SPL;
	.reg .pred 	%p<920>;
	.reg .b32 	%r<2273>;
	.reg .b64 	%rd<493>;

	mov.u64 	%SPL, __local_depot0;
	ld.param.u64 	%rd11, [_ZN32_INTERNAL_95dc019c_4_k_cu_boards18SplitNegaMaxSearchEP10ChessboardP6Searchi_param_0];
	ld.param.u64 	%rd12, [_ZN32_INTERNAL_95dc019c_4_k_cu_boards18SplitNegaMaxSearchEP10ChessboardP6Searchi_param_1];
	ld.param.u32 	%r837, [_ZN32_INTERNAL_95dc019c_4_k_cu_boards18SplitNegaMaxSearchEP10ChessboardP6Searchi_param_2];
	cvta.to.global.u64 	%rd1, %rd11;
	cvta.to.global.u64 	%rd13, %rd12;
	add.u64 	%rd2, %SPL, 0;
	ld.global.u64 	%rd15, [%rd13];
	add.s64 	%rd16, %rd15, 1;
	st.global.u64 	[%rd13], %rd16;
	setp.ne.s32 	%p3, %r837, 0;
	@%p3 bra 	$L__BB0_66;
	mov.b32 	%r1818, 0;
	mov.u64 	%rd371, dev_Mirror;
	mov.u64 	%rd375, dev_materialWeight;
	mov.u64 	%rd405, dev_Pawns;
	mov.u32 	%r1821, %r1818;
$L__BB0_2:
	and.b32  	%r1780, %r1818, 8;
	setp.ne.s32 	%p887, %r1780, 0;
	mul.wide.u32 	%rd370, %r1818, 4;
	add.s64 	%rd3, %rd371, %rd370;
	@%p887 bra 	$L__BB0_27;
	add.s64 	%rd373, %rd1, %rd370;
	ld.global.u32 	%r3, [%rd373];
	setp.eq.s32 	%p888, %r3, 0;
	@%p888 bra 	$L__BB0_27;
	mul.wide.s32 	%rd374, %r3, 4;
	add.s64 	%rd376, %rd375, %rd374;
	ld.global.nc.u32 	%r1781, [%rd376];
	add.s32 	%r1821, %r1781, %r1821;
	setp.gt.s32 	%p889, %r3, 8;
	@%p889 bra 	$L__BB0_13;
	setp.gt.s32 	%p896, %r3, 2;
	@%p896 bra 	$L__BB0_9;
	setp.eq.s32 	%p900, %r3, 1;
	@%p900 bra 	$L__BB0_21;
	setp.eq.s32 	%p901, %r3, 2;
	@%p901 bra 	$L__BB0_8;
	bra.uni 	$L__BB0_27;
$L__BB0_8:
	mov.u64 	%rd402, dev_Knights;
	add.s64 	%rd403, %rd402, %rd370;
	ld.global.nc.u32 	%r1795, [%rd403];
	add.s32 	%r1821, %r1795, %r1821;
	bra.uni 	$L__BB0_27;
$L__BB0_9:
	setp.eq.s32 	%p897, %r3, 3;
	@%p897 bra 	$L__BB0_22;
	setp.eq.s32 	%p898, %r3, 4;
	@%p898 bra 	$L__BB0_23;
	setp.eq.s32 	%p899, %r3, 6;
	@%p899 bra 	$L__BB0_12;
	bra.uni 	$L__BB0_27;
$L__BB0_12:
	mov.u64 	%rd393, dev_Kings;
	add.s64 	%rd394, %rd393, %rd370;
	ld.global.nc.u32 	%r1792, [%rd394];
	add.s32 	%r1821, %r1792, %r1821;
	bra.uni 	$L__BB0_27;
$L__BB0_13:
	setp.gt.s32 	%p890, %r3, 10;
	@%p890 bra 	$L__BB0_17;
	setp.eq.s32 	%p894, %r3, 9;
	@%p894 bra 	$L__BB0_24;
	setp.eq.s32 	%p895, %r3, 10;
	@%p895 bra 	$L__BB0_16;
	bra.uni 	$L__BB0_27;
$L__BB0_16:
	ld.global.nc.u32 	%r1788, [%rd3];
	mul.wide.s32 	%rd386, %r1788, 4;
	mov.u64 	%rd387, dev_Knights;
	add.s64 	%rd388, %rd387, %rd386;
	ld.global.nc.u32 	%r1789, [%rd388];
	sub.s32 	%r1821, %r1821, %r1789;
	bra.uni 	$L__BB0_27;
$L__BB0_17:
	setp.eq.s32 	%p891, %r3, 11;
	@%p891 bra 	$L__BB0_25;
	setp.eq.s32 	%p892, %r3, 12;
	@%p892 bra 	$L__BB0_26;
	setp.eq.s32 	%p893, %r3, 14;
	@%p893 bra 	$L__BB0_20;
	bra.uni 	$L__BB0_27;
$L__BB0_20:
	ld.global.nc.u32 	%r1782, [%rd3];
	mul.wide.s32 	%rd377, %r1782, 4;
	mov.u64 	%rd378, dev_Kings;
	add.s64 	%rd379, %rd378, %rd377;
	ld.global.nc.u32 	%r1783, [%rd379];
	sub.s32 	%r1821, %r1821, %r1783;
	bra.uni 	$L__BB0_27;
$L__BB0_21:
	add.s64 	%rd406, %rd405, %rd370;
	ld.global.nc.u32 	%r1796, [%rd406];
	add.s32 	%r1821, %r1796, %r1821;
	bra.uni 	$L__BB0_27;
$L__BB0_22:
	mov.u64 	%rd399, dev_Bishops;
	add.s64 	%rd400, %rd399, %rd370;
	ld.global.nc.u32 	%r1794, [%rd400];
	add.s32 	%r1821, %r1794, %r1821;
	bra.uni 	$L__BB0_27;
$L__BB0_23:
	mov.u64 	%rd396, dev_Rooks;
	add.s64 	%rd397, %rd396, %rd370;
	ld.global.nc.u32 	%r1793, [%rd397];
	add.s32 	%r1821, %r1793, %r1821;
	bra.uni 	$L__BB0_27;
$L__BB0_24:
	ld.global.nc.u32 	%r1790, [%rd3];
	mul.wide.s32 	%rd389, %r1790, 4;
	add.s64 	%rd391, %rd405, %rd389;
	ld.global.nc.u32 	%r1791, [%rd391];
	sub.s32 	%r1821, %r1821, %r1791;
	bra.uni 	$L__BB0_27;
$L__BB0_25:
	ld.global.nc.u32 	%r1786, [%rd3];
	mul.wide.s32 	%rd383, %r1786, 4;
	mov.u64 	%rd384, dev_Bishops;
	add.s64 	%rd385, %rd384, %rd383;
	ld.global.nc.u32 	%r1787, [%rd385];
	sub.s32 	%r1821, %r1821, %r1787;
	bra.uni 	$L__BB0_27;
$L__BB0_26:
	ld.global.nc.u32 	%r1784, [%rd3];
	mul.wide.s32 	%rd380, %r1784, 4;
	mov.u64 	%rd381, dev_Rooks;
	add.s64 	%rd382, %rd381, %rd380;
	ld.global.nc.u32 	%r1785, [%rd382];
	sub.s32 	%r1821, %r1821, %r1785;
$L__BB0_27:
	add.s32 	%r1797, %r1818, 1;
	and.b32  	%r1798, %r1797, 8;
	setp.ne.s32 	%p902, %r1798, 0;
	@%p902 bra 	$L__BB0_52;
	add.s64 	%rd408, %rd1, %rd370;
	ld.global.u32 	%r16, [%rd408+4];
	setp.eq.s32 	%p903, %r16, 0;
	@%p903 bra 	$L__BB0_52;
	mul.wide.s32 	%rd409, %r16, 4;
	add.s64 	%rd411, %rd375, %rd409;
	ld.global.nc.u32 	%r1799, [%rd411];
	add.s32 	%r1821, %r1799, %r1821;
	setp.gt.s32 	%p904, %r16, 8;
	@%p904 bra 	$L__BB0_38;
	setp.gt.s32 	%p911, %r16, 2;
	@%p911 bra 	$L__BB0_34;
	setp.eq.s32 	%p915, %r16, 1;
	@%p915 bra 	$L__BB0_51;
	setp.eq.s32 	%p916, %r16, 2;
	@%p916 bra 	$L__BB0_33;
	bra.uni 	$L__BB0_52;
$L__BB0_33:
	mov.u64 	%rd437, dev_Knights;
	add.s64 	%rd438, %rd437, %rd370;
	ld.global.nc.u32 	%r1813, [%rd438+4];
	add.s32 	%r1821, %r1813, %r1821;
	bra.uni 	$L__BB0_52;
$L__BB0_34:
	setp.eq.s32 	%p912, %r16, 3;
	@%p912 bra 	$L__BB0_50;
	setp.eq.s32 	%p913, %r16, 4;
	@%p913 bra 	$L__BB0_49;
	setp.eq.s32 	%p914, %r16, 6;
	@%p914 bra 	$L__BB0_37;
	bra.uni 	$L__BB0_52;
$L__BB0_37:
	mov.u64 	%rd428, dev_Kings;
	add.s64 	%rd429, %rd428, %rd370;
	ld.global.nc.u32 	%r1810, [%rd429+4];
	add.s32 	%r1821, %r1810, %r1821;
	bra.uni 	$L__BB0_52;
$L__BB0_38:
	setp.gt.s32 	%p905, %r16, 10;
	@%p905 bra 	$L__BB0_42;
	setp.eq.s32 	%p909, %r16, 9;
	@%p909 bra 	$L__BB0_48;
	setp.eq.s32 	%p910, %r16, 10;
	@%p910 bra 	$L__BB0_41;
	bra.uni 	$L__BB0_52;
$L__BB0_41:
	ld.global.nc.u32 	%r1806, [%rd3+4];
	mul.wide.s32 	%rd421, %r1806, 4;
	mov.u64 	%rd422, dev_Knights;
	add.s64 	%rd423, %rd422, %rd421;
	ld.global.nc.u32 	%r1807, [%rd423];
	sub.s32 	%r1821, %r1821, %r1807;
	bra.uni 	$L__BB0_52;
$L__BB0_42:
	setp.eq.s32 	%p906, %r16, 11;
	@%p906 bra 	$L__BB0_47;
	setp.eq.s32 	%p907, %r16, 12;
	@%p907 bra 	$L__BB0_46;
	setp.ne.s32 	%p908, %r16, 14;
	@%p908 bra 	$L__BB0_52;
	ld.global.nc.u32 	%r1800, [%rd3+4];
	mul.wide.s32 	%rd412, %r1800, 4;
	mov.u64 	%rd413, dev_Kings;
	add.s64 	%rd414, %rd413, %rd412;
	ld.global.nc.u32 	%r1801, [%rd414];
	sub.s32 	%r1821, %r1821, %r1801;
	bra.uni 	$L__BB0_52;
$L__BB0_46:
	ld.global.nc.u32 	%r1802, [%rd3+4];
	mul.wide.s32 	%rd415, %r1802, 4;
	mov.u64 	%rd416, dev_Rooks;
	add.s64 	%rd417, %rd416, %rd415;
	ld.global.nc.u32 	%r1803, [%rd417];
	sub.s32 	%r1821, %r1821, %r1803;
	bra.uni 	$L__BB0_52;
$L__BB0_47:
	ld.global.nc.u32 	%r1804, [%rd3+4];
	mul.wide.s32 	%rd418, %r1804, 4;
	mov.u64 	%rd419, dev_Bishops;
	add.s64 	%rd420, %rd419, %rd418;
	ld.global.nc.u32 	%r1805, [%rd420];
	sub.s32 	%r1821, %r1821, %r1805;
	bra.uni 	$L__BB0_52;
$L__BB0_48:
	ld.global.nc.u32 	%r1808, [%rd3+4];
	mul.wide.s32 	%rd424, %r1808, 4;
	add.s64 	%rd426, %rd405, %rd424;
	ld.global.nc.u32 	%r1809, [%rd426];
	sub.s32 	%r1821, %r1821, %r1809;
	bra.uni 	$L__BB0_52;
$L__BB0_49:
	mov.u64 	%rd431, dev_Rooks;
	add.s64 	%rd432, %rd431, %rd370;
	ld.global.nc.u32 	%r1811, [%rd432+4];
	add.s32 	%r1821, %r1811, %r1821;
	bra.uni 	$L__BB0_52;
$L__BB0_50:
	mov.u64 	%rd434, dev_Bishops;
	add.s64 	%rd435, %rd434, %rd370;
	ld.global.nc.u32 	%r1812, [%rd435+4];
	add.s32 	%r1821, %r1812, %r1821;
	bra.uni 	$L__BB0_52;
$L__BB0_51:
	add.s64 	%rd441, %rd405, %rd370;
	ld.global.nc.u32 	%r1814, [%rd441+4];
	add.s32 	%r1821, %r1814, %r1821;
$L__BB0_52:
	add.s32 	%r1818, %r1818, 2;
	setp.ne.s32 	%p917, %r1818, 128;
	@%p917 bra 	$L__BB0_2;
	ld.global.u32 	%r1815, [%rd1+512];
	setp.eq.s32 	%p918, %r1815, 0;
	neg.s32 	%r1816, %r1821;
	selp.b32 	%r2138, %r1821, %r1816, %p918;
	bra.uni 	$L__BB0_934;
$L__BB0_54:
	ld.local.u32 	%r1976, [%rd2+2048];
	setp.lt.s32 	%p680, %r1976, 1;
	mov.pred 	%p919, -1;
	mov.b32 	%r2124, -50000;
	mov.b32 	%r2123, 0;
	@%p680 bra 	$L__BB0_834;
	ld.global.u32 	%r1898, [%rd1+252];
	ld.global.u32 	%r1897, [%rd1+248];
	ld.global.u32 	%r1896, [%rd1+244];
	ld.global.u32 	%r1895, [%rd1+240];
	ld.global.u32 	%r1894, [%rd1+236];
	ld.global.u32 	%r1893, [%rd1+232];
	ld.global.u32 	%r1892, [%rd1+228];
	ld.global.u32 	%r1891, [%rd1+224];
	ld.global.u32 	%r1890, [%rd1+220];
	ld.global.u32 	%r1889, [%rd1+216];
	ld.global.u32 	%r1888, [%rd1+212];
	ld.global.u32 	%r1887, [%rd1+208];
	ld.global.u32 	%r1886, [%rd1+204];
	ld.global.u32 	%r1885, [%rd1+200];
	ld.global.u32 	%r1884, [%rd1+196];
	ld.global.u32 	%r1883, [%rd1+192];
	ld.global.u32 	%r1882, [%rd1+188];
	ld.global.u32 	%r1881, [%rd1+184];
	ld.global.u32 	%r1880, [%rd1+180];
	ld.global.u32 	%r1879, [%rd1+176];
	ld.global.u32 	%r1878, [%rd1+172];
	ld.global.u32 	%r1877, [%rd1+168];
	ld.global.u32 	%r1876, [%rd1+164];
	ld.global.u32 	%r1875, [%rd1+160];
	ld.global.u32 	%r1874, [%rd1+156];
	ld.global.u32 	%r1873, [%rd1+152];
	ld.global.u32 	%r1872, [%rd1+148];
	ld.global.u32 	%r1871, [%rd1+144];
	ld.global.u32 	%r1870, [%rd1+140];
	ld.global.u32 	%r1869, [%rd1+136];
	ld.global.u32 	%r1868, [%rd1+132];
	ld.global.u32 	%r1867, [%rd1+128];
	ld.global.u32 	%r1866, [%rd1+124];
	ld.global.u32 	%r1865, [%rd1+120];
	ld.global.u32 	%r1864, [%rd1+116];
	ld.global.u32 	%r1863, [%rd1+112];
	ld.global.u32 	%r1862, [%rd1+108];
	ld.global.u32 	%r1861, [%rd1+104];
	ld.global.u32 	%r1860, [%rd1+100];
	ld.global.u32 	%r1859, [%rd1+96];
	ld.global.u32 	%r1858, [%rd1+92];
	ld.global.u32 	%r1857, [%rd1+88];
	ld.global.u32 	%r1856, [%rd1+84];
	ld.global.u32 	%r1855, [%rd1+80];
	ld.global.u32 	%r1854, [%rd1+76];
	ld.global.u32 	%r1853, [%rd1+72];
	ld.global.u32 	%r1852, [%rd1+68];
	ld.global.u32 	%r1851, [%rd1+64];
	ld.global.u32 	%r1850, [%rd1+60];
	ld.global.u32 	%r1849, [%rd1+56];
	ld.global.u32 	%r1848, [%rd1+52];
	ld.global.u32 	%r1847, [%rd1+48];
	ld.global.u32 	%r1846, [%rd1+44];
	ld.global.u32 	%r1845, [%rd1+40];
	ld.global.u32 	%r1844, [%rd1+36];
	ld.global.u32 	%r1843, [%rd1+32];
	ld.global.u32 	%r1842, [%rd1+28];
	ld.global.u32 	%r1841, [%rd1+24];
	ld.global.u32 	%r1840, [%rd1+20];
	ld.global.u32 	%r1839, [%rd1+16];
	ld.global.u32 	%r1838, [%rd1+12];
	ld.global.u32 	%r1837, [%rd1+8];
	ld.global.u32 	%r1836, [%rd1+4];
	ld.global.u32 	%r1835, [%rd1];
	ld.global.u32 	%r1962, [%rd1+508];
	ld.global.u32 	%r1961, [%rd1+504];
	ld.global.u32 	%r1960, [%rd1+500];
	ld.global.u32 	%r1959, [%rd1+496];
	ld.global.u32 	%r1958, [%rd1+492];
	ld.global.u32 	%r1957, [%rd1+488];
	ld.global.u32 	%r1956, [%rd1+484];
	ld.global.u32 	%r1955, [%rd1+480];
	ld.global.u32 	%r1954, [%rd1+476];
	ld.global.u32 	%r1953, [%rd1+472];
	ld.global.u32 	%r1952, [%rd1+468];
	ld.global.u32 	%r1951, [%rd1+464];
	ld.global.u32 	%r1950, [%rd1+460];
	ld.global.u32 	%r1949, [%rd1+456];
	ld.global.u32 	%r1948, [%rd1+452];
	ld.global.u32 	%r1947, [%rd1+448];
	ld.global.u32 	%r1946, [%rd1+444];
	ld.global.u32 	%r1945, [%rd1+440];
	ld.global.u32 	%r1944, [%rd1+436];
	ld.global.u32 	%r1943, [%rd1+432];
	ld.global.u32 	%r1942, [%rd1+428];
	ld.global.u32 	%r1941, [%rd1+424];
	ld.global.u32 	%r1940, [%rd1+420];
	ld.global.u32 	%r1939, [%rd1+416];
	ld.global.u32 	%r1938, [%rd1+412];
	ld.global.u32 	%r1937, [%rd1+408];
	ld.global.u32 	%r1936, [%rd1+404];
	ld.global.u32 	%r1935, [%rd1+400];
	ld.global.u32 	%r1934, [%rd1+396];
	ld.global.u32 	%r1933, [%rd1+392];
	ld.global.u32 	%r1932, [%rd1+388];
	ld.global.u32 	%r1931, [%rd1+384];
	ld.global.u32 	%r1930, [%rd1+380];
	ld.global.u32 	%r1929, [%rd1+376];
	ld.global.u32 	%r1928, [%rd1+372];
	ld.global.u32 	%r1927, [%rd1+368];
	ld.global.u32 	%r1926, [%rd1+364];
	ld.global.u32 	%r1925, [%rd1+360];
	ld.global.u32 	%r1924, [%rd1+356];
	ld.global.u32 	%r1923, [%rd1+352];
	ld.global.u32 	%r1922, [%rd1+348];
	ld.global.u32 	%r1921, [%rd1+344];
	ld.global.u32 	%r1920, [%rd1+340];
	ld.global.u32 	%r1919, [%rd1+336];
	ld.global.u32 	%r1918, [%rd1+332];
	ld.global.u32 	%r1917, [%rd1+328];
	ld.global.u32 	%r1916, [%rd1+324];
	ld.global.u32 	%r1915, [%rd1+320];
	ld.global.u32 	%r1914, [%rd1+316];
	ld.global.u32 	%r1913, [%rd1+312];
	ld.global.u32 	%r1912, [%rd1+308];
	ld.global.u32 	%r1911, [%rd1+304];
	ld.global.u32 	%r1910, [%rd1+300];
	ld.global.u32 	%r1909, [%rd1+296];
	ld.global.u32 	%r1908, [%rd1+292];
	ld.global.u32 	%r1907, [%rd1+288];
	ld.global.u32 	%r1906, [%rd1+284];
	ld.global.u32 	%r1905, [%rd1+280];
	ld.global.u32 	%r1904, [%rd1+276];
	ld.global.u32 	%r1903, [%rd1+272];
	ld.global.u32 	%r1902, [%rd1+268];
	ld.global.u32 	%r1901, [%rd1+264];
	ld.global.u32 	%r1900, [%rd1+260];
	ld.global.u32 	%r1899, [%rd1+256];
	ld.global.u32 	%r1968, [%rd1+532];
	ld.global.u32 	%r1967, [%rd1+528];
	ld.global.u32 	%r1966, [%rd1+524];
	ld.global.u32 	%r1965, [%rd1+520];
	ld.global.u32 	%r1964, [%rd1+516];
	ld.global.u32 	%r1963, [%rd1+512];
	mov.b32 	%r2124, -50000;
	mov.b32 	%r1969, 0;
	mov.u32 	%r2125, %r1969;
	mov.u32 	%r2123, %r1969;
$L__BB0_56:
	add.s32 	%r473, %r1969, 1;
	setp.ge.s32 	%p681, %r473, %r1976;
	@%p681 bra 	$L__BB0_61;
	mul.wide.u32 	%rd214, %r1969, 8;
	add.s64 	%rd215, %rd2, %rd214;
	add.s64 	%rd5, %rd215, 4;
	mov.u32 	%r1975, %r473;
$L__BB0_58:
	ld.local.u32 	%r477, [%rd5];
	mul.wide.u32 	%rd216, %r1975, 8;
	add.s64 	%rd217, %rd2, %rd216;
	add.s64 	%rd6, %rd217, 4;
	ld.local.u32 	%r478, [%rd217+4];
	setp.ge.s32 	%p682, %r477, %r478;
	@%p682 bra 	$L__BB0_60;
	ld.local.u32 	%r1565, [%rd5+-4];
	st.local.u32 	[%rd5], %r478;
	st.local.u32 	[%rd6], %r477;
	ld.local.u32 	%r1566, [%rd6+-4];
	st.local.u32 	[%rd5+-4], %r1566;
	st.local.u32 	[%rd6+-4], %r1565;
	ld.local.u32 	%r1976, [%rd2+2048];
$L__BB0_60:
	add.s32 	%r1975, %r1975, 1;
	setp.lt.s32 	%p683, %r1975, %r1976;
	@%p683 bra 	$L__BB0_58;
$L__BB0_61:
	ld.param.u64 	%rd442, [_ZN32_INTERNAL_95dc019c_4_k_cu_boards18SplitNegaMaxSearchEP10ChessboardP6Searchi_param_0];
	mul.wide.u32 	%rd218, %r1969, 8;
	add.s64 	%rd219, %rd2, %rd218;
	ld.local.u32 	%r484, [%rd219];
	cvta.to.global.u64 	%rd220, %rd442;
	ld.global.u32 	%r1567, [%rd220+532];
	add.s32 	%r1568, %r1567, 1;
	st.global.u32 	[%rd220+532], %r1568;
	ld.global.u32 	%r2139, [%rd220];
	ld.global.u32 	%r2140, [%rd220+4];
	ld.global.u32 	%r2141, [%rd220+8];
	ld.global.u32 	%r2142, [%rd220+12];
	ld.global.u32 	%r2143, [%rd220+16];
	ld.global.u32 	%r2144, [%rd220+20];
	ld.global.u32 	%r2145, [%rd220+24];
	ld.global.u32 	%r2146, [%rd220+28];
	ld.global.u32 	%r2147, [%rd220+32];
	ld.global.u32 	%r2148, [%rd220+36];
	ld.global.u32 	%r2149, [%rd220+40];
	ld.global.u32 	%r2150, [%rd220+44];
	ld.global.u32 	%r2151, [%rd220+48];
	ld.global.u32 	%r2152, [%rd220+52];
	ld.global.u32 	%r2153, [%rd220+56];
	ld.global.u32 	%r2154, [%rd220+60];
	ld.global.u32 	%r2155, [%rd220+64];
	ld.global.u32 	%r2156, [%rd220+68];
	ld.global.u32 	%r2157, [%rd220+72];
	ld.global.u32 	%r2158, [%rd220+76];
	ld.global.u32 	%r2159, [%rd220+80];
	ld.global.u32 	%r2160, [%rd220+84];
	ld.global.u32 	%r2161, [%rd220+88];
	ld.global.u32 	%r2162, [%rd220+92];
	ld.global.u32 	%r2163, [%rd220+96];
	ld.global.u32 	%r2164, [%rd220+100];
	ld.global.u32 	%r2165, [%rd220+104];
	ld.global.u32 	%r2166, [%rd220+108];
	ld.global.u32 	%r2167, [%rd220+112];
	ld.global.u32 	%r2168, [%rd220+116];
	ld.global.u32 	%r2169, [%rd220+120];
	ld.global.u32 	%r2170, [%rd220+124];
	ld.global.u32 	%r2171, [%rd220+128];
	ld.global.u32 	%r2172, [%rd220+132];
	ld.global.u32 	%r2173, [%rd220+136];
	ld.global.u32 	%r2174, [%rd220+140];
	ld.global.u32 	%r2175, [%rd220+144];
	ld.global.u32 	%r2176, [%rd220+148];
	ld.global.u32 	%r2177, [%rd220+152];
	ld.global.u32 	%r2178, [%rd220+156];
	ld.global.u32 	%r2179, [%rd220+160];
	ld.global.u32 	%r2180, [%rd220+164];
	ld.global.u32 	%r2181, [%rd220+168];
	ld.global.u32 	%r2182, [%rd220+172];
	ld.global.u32 	%r2183, [%rd220+176];
	ld.global.u32 	%r2184, [%rd220+180];
	ld.global.u32 	%r2185, [%rd220+184];
	ld.global.u32 	%r2186, [%rd220+188];
	ld.global.u32 	%r2187, [%rd220+192];
	ld.global.u32 	%r2188, [%rd220+196];
	ld.global.u32 	%r2189, [%rd220+200];
	ld.global.u32 	%r2190, [%rd220+204];
	ld.global.u32 	%r2191, [%rd220+208];
	ld.global.u32 	%r2192, [%rd220+212];
	ld.global.u32 	%r2193, [%rd220+216];
	ld.global.u32 	%r2194, [%rd220+220];
	ld.global.u32 	%r2195, [%rd220+224];
	ld.global.u32 	%r2196, [%rd220+228];
	ld.global.u32 	%r2197, [%rd220+232];
	ld.global.u32 	%r2198, [%rd220+236];
	ld.global.u32 	%r2199, [%rd220+240];
	ld.global.u32 	%r2200, [%rd220+244];
	ld.global.u32 	%r2201, [%rd220+248];
	ld.global.u32 	%r2202, [%rd220+252];
	ld.global.u32 	%r2266, [%rd220+508];
	ld.global.u32 	%r2265, [%rd220+504];
	ld.global.u32 	%r2264, [%rd220+500];
	ld.global.u32 	%r2263, [%rd220+496];
	ld.global.u32 	%r2262, [%rd220+492];
	ld.global.u32 	%r2261, [%rd220+488];
	ld.global.u32 	%r2260, [%rd220+484];
	ld.global.u32 	%r2259, [%rd220+480];
	ld.global.u32 	%r2258, [%rd220+476];
	ld.global.u32 	%r2257, [%rd220+472];
	ld.global.u32 	%r2256, [%rd220+468];
	ld.global.u32 	%r2255, [%rd220+464];
	ld.global.u32 	%r2254, [%rd220+460];
	ld.global.u32 	%r2253, [%rd220+456];
	ld.global.u32 	%r2252, [%rd220+452];
	ld.global.u32 	%r2251, [%rd220+448];
	ld.global.u32 	%r2250, [%rd220+444];
	ld.global.u32 	%r2249, [%rd220+440];
	ld.global.u32 	%r2248, [%rd220+436];
	ld.global.u32 	%r2247, [%rd220+432];
	ld.global.u32 	%r2246, [%rd220+428];
	ld.global.u32 	%r2245, [%rd220+424];
	ld.global.u32 	%r2244, [%rd220+420];
	ld.global.u32 	%r2243, [%rd220+416];
	ld.global.u32 	%r2242, [%rd220+412];
	ld.global.u32 	%r2241, [%rd220+408];
	ld.global.u32 	%r2240, [%rd220+404];
	ld.global.u32 	%r2239, [%rd220+400];
	ld.global.u32 	%r2238, [%rd220+396];
	ld.global.u32 	%r2237, [%rd220+392];
	ld.global.u32 	%r2236, [%rd220+388];
	ld.global.u32 	%r2235, [%rd220+384];
	ld.global.u32 	%r2234, [%rd220+380];
	ld.global.u32 	%r2233, [%rd220+376];
	ld.global.u32 	%r2232, [%rd220+372];
	ld.global.u32 	%r2231, [%rd220+368];
	ld.global.u32 	%r2230, [%rd220+364];
	ld.global.u32 	%r2229, [%rd220+360];
	ld.global.u32 	%r2228, [%rd220+356];
	ld.global.u32 	%r2227, [%rd220+352];
	ld.global.u32 	%r2226, [%rd220+348];
	ld.global.u32 	%r2225, [%rd220+344];
	ld.global.u32 	%r2224, [%rd220+340];
	ld.global.u32 	%r2223, [%rd220+336];
	ld.global.u32 	%r2222, [%rd220+332];
	ld.global.u32 	%r2221, [%rd220+328];
	ld.global.u32 	%r2220, [%rd220+324];
	ld.global.u32 	%r2219, [%rd220+320];
	ld.global.u32 	%r2218, [%rd220+316];
	ld.global.u32 	%r2217, [%rd220+312];
	ld.global.u32 	%r2216, [%rd220+308];
	ld.global.u32 	%r2215, [%rd220+304];
	ld.global.u32 	%r2214, [%rd220+300];
	ld.global.u32 	%r2213, [%rd220+296];
	ld.global.u32 	%r2212, [%rd220+292];
	ld.global.u32 	%r2211, [%rd220+288];
	ld.global.u32 	%r2210, [%rd220+284];
	ld.global.u32 	%r2209, [%rd220+280];
	ld.global.u32 	%r2208, [%rd220+276];
	ld.global.u32 	%r2207, [%rd220+272];
	ld.global.u32 	%r2206, [%rd220+268];
	ld.global.u32 	%r2205, [%rd220+264];
	ld.global.u32 	%r2204, [%rd220+260];
	ld.global.u32 	%r2203, [%rd220+256];
	ld.global.u32 	%r2272, [%rd220+532];
	ld.global.u32 	%r2271, [%rd220+528];
	ld.global.u32 	%r2270, [%rd220+524];
	ld.global.u32 	%r2269, [%rd220+520];
	ld.global.u32 	%r2268, [%rd220+516];
	ld.global.u32 	%r2267, [%rd220+512];
	shl.b32 	%r1569, %r484, 2;
	cvt.u64.u32 	%rd221, %r1569;
	and.b64  	%rd222, %rd221, 508;
	add.s64 	%rd223, %rd220, %rd222;
	ld.global.u32 	%r1570, [%rd223];
	shr.u32 	%r1571, %r484, 5;
	cvt.u64.u32 	%rd224, %r1571;
	and.b64  	%rd225, %rd224, 508;
	add.s64 	%rd226, %rd220, %rd225;
	st.global.u32 	[%rd226], %r1570;
	mov.b32 	%r1572, 0;
	st.global.u32 	[%rd223], %r1572;
	and.b32  	%r1573, %r484, 245760;
	setp.eq.s32 	%p684, %r1573, 0;
	@%p684 bra 	$L__BB0_63;
	ld.param.u64 	%rd443, [_ZN32_INTERNAL_95dc019c_4_k_cu_boards18SplitNegaMaxSearchEP10ChessboardP6Searchi_param_0];
	shr.u32 	%r1574, %r484, 14;
	and.b32  	%r1575, %r1574, 15;
	cvta.to.global.u64 	%rd227, %rd443;
	shr.u32 	%r1576, %r484, 5;
	cvt.u64.u32 	%rd228, %r1576;
	and.b64  	%rd229, %rd228, 508;
	add.s64 	%rd230, %rd227, %rd229;
	st.global.u32 	[%rd230], %r1575;
	shl.b32 	%r1577, %r484, 2;
	cvt.u64.u32 	%rd231, %r1577;
	and.b64  	%rd232, %rd231, 508;
	add.s64 	%rd233, %rd227, %rd232;
	mov.b32 	%r1578, 0;
	st.global.u32 	[%rd233], %r1578;
$L__BB0_63:
	and.b32  	%r1579, %r484, 1048576;
	setp.eq.s32 	%p685, %r1579, 0;
	@%p685 bra 	$L__BB0_715;
	ld.param.u64 	%rd444, [_ZN32_INTERNAL_95dc019c_4_k_cu_boards18SplitNegaMaxSearchEP10ChessboardP6Searchi_param_0];
	cvta.to.global.u64 	%rd234, %rd444;
	ld.global.u32 	%r1580, [%rd234+512];
	setp.eq.s32 	%p686, %r1580, 0;
	@%p686 bra 	$L__BB0_714;
	ld.param.u64 	%rd445, [_ZN32_INTERNAL_95dc019c_4_k_cu_boards18SplitNegaMaxSearchEP10ChessboardP6Searchi_param_0];
	cvta.to.global.u64 	%rd235, %rd445;
	ld.global.u32 	%r1581, [%rd235+516];
	mul.wide.s32 	%rd236, %r1581, 4;
	add.s64 	%rd237, %rd235, %rd236;
	mov.b32 	%r1582, 0;
	st.global.u32 	[%rd237+64], %r1582;
	bra.uni 	$L__BB0_715;
$L__BB0_66:
	mov.b32 	%r1822, 0;
	st.local.u32 	[%rd2+2048], %r1822;
$L__BB0_67:
	and.b32  	%r839, %r1822, 8;
	setp.ne.s32 	%p4, %r839, 0;
	@%p4 bra 	$L__BB0_713;
	mul.wide.u32 	%rd17, %r1822, 4;
	add.s64 	%rd4, %rd1, %rd17;
	ld.global.u32 	%r1825, [%rd4];
	setp.eq.s32 	%p5, %r1825, 0;
	@%p5 bra 	$L__BB0_713;
	ld.global.u32 	%r168, [%rd1+512];
	setp.ne.s32 	%p6, %r168, 0;
	@%p6 bra 	$L__BB0_276;
	setp.eq.s32 	%p257, %r1825, 6;
	@%p257 bra 	$L__BB0_93;
	setp.ne.s32 	%p258, %r1825, 1;
	@%p258 bra 	$L__BB0_485;
	add.s32 	%r169, %r1822, 16;
	and.b32  	%r1127, %r169, 128;
	setp.ne.s32 	%p483, %r1127, 0;
	@%p483 bra 	$L__BB0_79;
	ld.global.u32 	%r1128, [%rd4+64];
	setp.ne.s32 	%p484, %r1128, 0;
	@%p484 bra 	$L__BB0_79;
	and.b32  	%r170, %r1822, 112;
	setp.ne.s32 	%p485, %r170, 96;
	@%p485 bra 	$L__BB0_76;
	shl.b32 	%r1136, %r169, 7;
	add.s32 	%r1137, %r1136, %r1822;
	or.b32  	%r1138, %r1137, 32768;
	ld.local.u32 	%r1139, [%rd2+2048];
	mul.wide.s32 	%rd70, %r1139, 8;
	add.s64 	%rd71, %rd2, %rd70;
	st.local.u32 	[%rd71], %r1138;
	ld.local.u32 	%r1140, [%rd2+2048];
	add.s32 	%r1141, %r1140, 1;
	st.local.u32 	[%rd2+2048], %r1141;
	or.b32  	%r1142, %r1137, 49152;
	mul.wide.s32 	%rd72, %r1140, 8;
	add.s64 	%rd73, %rd2, %rd72;
	st.local.u32 	[%rd73+8], %r1142;
	ld.local.u32 	%r1143, [%rd2+2048];
	add.s32 	%r1144, %r1143, 1;
	st.local.u32 	[%rd2+2048], %r1144;
	or.b32  	%r1145, %r1137, 65536;
	mul.wide.s32 	%rd74, %r1143, 8;
	add.s64 	%rd75, %rd2, %rd74;
	st.local.u32 	[%rd75+8], %r1145;
	ld.local.u32 	%r1146, [%rd2+2048];
	add.s32 	%r1147, %r1146, 1;
	st.local.u32 	[%rd2+2048], %r1147;
	or.b32  	%r1148, %r1137, 81920;
	mul.wide.s32 	%rd76, %r1146, 8;
	add.s64 	%rd77, %rd2, %rd76;
	st.local.u32 	[%rd77+8], %r1148;
	ld.local.u32 	%r1149, [%rd2+2048];
	add.s32 	%r1150, %r1149, 1;
	st.local.u32 	[%rd2+2048], %r1150;
	bra.uni 	$L__BB0_79;
$L__BB0_76:
	shl.b32 	%r1129, %r169, 7;
	add.s32 	%r171, %r1129, %r1822;
	ld.local.u32 	%r1130, [%rd2+2048];
	mul.wide.s32 	%rd66, %r1130, 8;
	add.s64 	%rd67, %rd2, %rd66;
	st.local.u32 	[%rd67], %r171;
	ld.local.u32 	%r172, [%rd2+2048];
	add.s32 	%r1131, %r172, 1;
	st.local.u32 	[%rd2+2048], %r1131;
	setp.ne.s32 	%p486, %r170, 16;
	@%p486 bra 	$L__BB0_79;
	ld.global.u32 	%r1132, [%rd4+128];
	setp.ne.s32 	%p487, %r1132, 0;
	@%p487 bra 	$L__BB0_79;
	add.s32 	%r1133, %r171, 526336;
	mul.wide.s32 	%rd68, %r172, 8;
	add.s64 	%rd69, %rd2, %rd68;
	st.local.u32 	[%rd69+8], %r1133;
	ld.local.u32 	%r1134, [%rd2+2048];
	add.s32 	%r1135, %r1134, 1;
	st.local.u32 	[%rd2+2048], %r1135;
$L__BB0_79:
	and.b32  	%r173, %r1822, 112;
	add.s32 	%r174, %r1822, 15;
	and.b32  	%r1151, %r174, 136;
	setp.ne.s32 	%p488, %r1151, 0;
	@%p488 bra 	$L__BB0_86;
	ld.global.u32 	%r1152, [%rd1+516];
	setp.ne.s32 	%p489, %r174, %r1152;
	@%p489 bra 	$L__BB0_82;
	shl.b32 	%r1153, %r174, 7;
	add.s32 	%r1154, %r1153, %r1822;
	or.b32  	%r1155, %r1154, 1310720;
	ld.local.u32 	%r1156, [%rd2+2048];
	mul.wide.s32 	%rd78, %r1156, 8;
	add.s64 	%rd79, %rd2, %rd78;
	st.local.u32 	[%rd79], %r1155;
	ld.local.u32 	%r1157, [%rd2+2048];
	add.s32 	%r1158, %r1157, 1;
	st.local.u32 	[%rd2+2048], %r1158;
$L__BB0_82:
	ld.global.u32 	%r1159, [%rd4+60];
	add.s32 	%r1160, %r1159, -9;
	setp.gt.u32 	%p490, %r1160, 5;
	@%p490 bra 	$L__BB0_86;
	setp.ne.s32 	%p491, %r173, 96;
	@%p491 bra 	$L__BB0_85;
	shl.b32 	%r1167, %r174, 7;
	add.s32 	%r1168, %r1167, %r1822;
	or.b32  	%r1169, %r1168, 294912;
	ld.local.u32 	%r1170, [%rd2+2048];
	mul.wide.s32 	%rd82, %r1170, 8;
	add.s64 	%rd83, %rd2, %rd82;
	st.local.u32 	[%rd83], %r1169;
	ld.local.u32 	%r1171, [%rd2+2048];
	add.s32 	%r1172, %r1171, 1;
	st.local.u32 	[%rd2+2048], %r1172;
	or.b32  	%r1173, %r1168, 311296;
	mul.wide.s32 	%rd84, %r1171, 8;
	add.s64 	%rd85, %rd2, %rd84;
	st.local.u32 	[%rd85+8], %r1173;
	ld.local.u32 	%r1174, [%rd2+2048];
	add.s32 	%r1175, %r1174, 1;
	st.local.u32 	[%rd2+2048], %r1175;
	or.b32  	%r1176, %r1168, 327680;
	mul.wide.s32 	%rd86, %r1174, 8;
	add.s64 	%rd87, %rd2, %rd86;
	st.local.u32 	[%rd87+8], %r1176;
	ld.local.u32 	%r1177, [%rd2+2048];
	add.s32 	%r1178, %r1177, 1;
	st.local.u32 	[%rd2+2048], %r1178;
	or.b32  	%r1179, %r1168, 344064;
	mul.wide.s32 	%rd88, %r1177, 8;
	add.s64 	%rd89, %rd2, %rd88;
	st.local.u32 	[%rd89+8], %r1179;
	ld.local.u32 	%r1180, [%rd2+2048];
	add.s32 	%r1181, %r1180, 1;
	st.local.u32 	[%rd2+2048], %r1181;
	bra.uni 	$L__BB0_86;
$L__BB0_85:
	shl.b32 	%r1161, %r174, 7;
	add.s32 	%r1162, %r1161, %r1822;
	or.b32  	%r1163, %r1162, 262144;
	ld.local.u32 	%r1164, [%rd2+2048];
	mul.wide.s32 	%rd80, %r1164, 8;
	add.s64 	%rd81, %rd2, %rd80;
	st.local.u32 	[%rd81], %r1163;
	ld.local.u32 	%r1165, [%rd2+2048];
	add.s32 	%r1166, %r1165, 1;
	st.local.u32 	[%rd2+2048], %r1166;
$L__BB0_86:
	add.s32 	%r175, %r1822, 17;
	and.b32  	%r1182, %r175, 136;
	setp.ne.s32 	%p492, %r1182, 0;
	@%p492 bra 	$L__BB0_485;
	ld.global.u32 	%r1183, [%rd1+516];
	setp.ne.s32 	%p493, %r175, %r1183;
	@%p493 bra 	$L__BB0_89;
	shl.b32 	%r1184, %r175, 7;
	add.s32 	%r1185, %r1184, %r1822;
	or.b32  	%r1186, %r1185, 1310720;
	ld.local.u32 	%r1187, [%rd2+2048];
	mul.wide.s32 	%rd90, %r1187, 8;
	add.s64 	%rd91, %rd2, %rd90;
	st.local.u32 	[%rd91], %r1186;
	ld.local.u32 	%r1188, [%rd2+2048];
	add.s32 	%r1189, %r1188, 1;
	st.local.u32 	[%rd2+2048], %r1189;
$L__BB0_89:
	ld.global.u32 	%r1190, [%rd4+68];
	add.s32 	%r1191, %r1190, -9;
	setp.gt.u32 	%p494, %r1191, 5;
	@%p494 bra 	$L__BB0_485;
	setp.eq.s32 	%p495, %r173, 96;
	@%p495 bra 	$L__BB0_92;
	shl.b32 	%r1192, %r175, 7;
	add.s32 	%r1193, %r1192, %r1822;
	or.b32  	%r1194, %r1193, 262144;
	ld.local.u32 	%r1195, [%rd2+2048];
	mul.wide.s32 	%rd92, %r1195, 8;
	add.s64 	%rd93, %rd2, %rd92;
	st.local.u32 	[%rd93], %r1194;
	ld.local.u32 	%r1196, [%rd2+2048];
	add.s32 	%r1197, %r1196, 1;
	st.local.u32 	[%rd2+2048], %r1197;
	bra.uni 	$L__BB0_485;
$L__BB0_92:
	shl.b32 	%r1198, %r175, 7;
	add.s32 	%r1199, %r1198, %r1822;
	or.b32  	%r1200, %r1199, 294912;
	ld.local.u32 	%r1201, [%rd2+2048];
	mul.wide.s32 	%rd94, %r1201, 8;
	add.s64 	%rd95, %rd2, %rd94;
	st.local.u32 	[%rd95], %r1200;
	ld.local.u32 	%r1202, [%rd2+2048];
	add.s32 	%r1203, %r1202, 1;
	st.local.u32 	[%rd2+2048], %r1203;
	or.b32  	%r1204, %r1199, 311296;
	mul.wide.s32 	%rd96, %r1202, 8;
	add.s64 	%rd97, %rd2, %rd96;
	st.local.u32 	[%rd97+8], %r1204;
	ld.local.u32 	%r1205, [%rd2+2048];
	add.s32 	%r1206, %r1205, 1;
	st.local.u32 	[%rd2+2048], %r1206;
	or.b32  	%r1207, %r1199, 327680;
	mul.wide.s32 	%rd98, %r1205, 8;
	add.s64 	%rd99, %rd2, %rd98;
	st.local.u32 	[%rd99+8], %r1207;
	ld.local.u32 	%r1208, [%rd2+2048];
	add.s32 	%r1209, %r1208, 1;
	st.local.u32 	[%rd2+2048], %r1209;
	or.b32  	%r1210, %r1199, 344064;
	mul.wide.s32 	%rd100, %r1208, 8;
	add.s64 	%rd101, %rd2, %rd100;
	st.local.u32 	[%rd101+8], %r1210;
	ld.local.u32 	%r1211, [%rd2+2048];
	add.s32 	%r1212, %r1211, 1;
	st.local.u32 	[%rd2+2048], %r1212;
	bra.uni 	$L__BB0_485;
$L__BB0_93:
	ld.global.u32 	%r176, [%rd1+520];
	and.b32  	%r1029, %r176, 1;
	setp.eq.b32 	%p259, %r1029, 1;
	not.pred 	%p260, %p259;
	@%p260 bra 	$L__BB0_186;
	ld.global.u32 	%r1030, [%rd1+20];
	setp.ne.s32 	%p261, %r1030, 0;
	@%p261 bra 	$L__BB0_186;
	ld.global.u32 	%r1031, [%rd1+24];
	setp.ne.s32 	%p262, %r1031, 0;
	@%p262 bra 	$L__BB0_186;
	ld.global.u32 	%r177, [%rd1+76];
	setp.eq.s32 	%p263, %r177, 9;
	@%p263 bra 	$L__BB0_186;
	ld.global.u32 	%r178, [%rd1+84];
	setp.eq.s32 	%p264, %r178, 9;
	@%p264 bra 	$L__BB0_186;
	ld.global.u32 	%r179, [%rd1+140];
	setp.eq.s32 	%p265, %r179, 10;
	@%p265 bra 	$L__BB0_186;
	ld.global.u32 	%r180, [%rd1+148];
	setp.eq.s32 	%p266, %r180, 10;
	@%p266 bra 	$L__BB0_186;
	ld.global.u32 	%r1032, [%rd1+72];
	setp.eq.s32 	%p267, %r1032, 10;
	@%p267 bra 	$L__BB0_186;
	ld.global.u32 	%r181, [%rd1+88];
	setp.eq.s32 	%p268, %r181, 10;
	@%p268 bra 	$L__BB0_186;
	setp.eq.s32 	%p269, %r177, 13;
	@%p269 bra 	$L__BB0_186;
	setp.eq.s32 	%p270, %r177, 11;
	@%p270 bra 	$L__BB0_186;
	setp.ne.s32 	%p271, %r177, 0;
	@%p271 bra 	$L__BB0_113;
	ld.global.u32 	%r1033, [%rd1+136];
	setp.eq.s32 	%p272, %r1033, 13;
	@%p272 bra 	$L__BB0_186;
	setp.eq.s32 	%p273, %r1033, 11;
	@%p273 bra 	$L__BB0_186;
	setp.ne.s32 	%p274, %r1033, 0;
	@%p274 bra 	$L__BB0_113;
	ld.global.u32 	%r1034, [%rd1+196];
	setp.eq.s32 	%p275, %r1034, 13;
	@%p275 bra 	$L__BB0_186;
	setp.eq.s32 	%p276, %r1034, 11;
	@%p276 bra 	$L__BB0_186;
	setp.ne.s32 	%p277, %r1034, 0;
	@%p277 bra 	$L__BB0_113;
	ld.global.u32 	%r1035, [%rd1+256];
	setp.eq.s32 	%p278, %r1035, 11;
	@%p278 bra 	$L__BB0_186;
	setp.eq.s32 	%p279, %r1035, 13;
	@%p279 bra 	$L__BB0_186;
$L__BB0_113:
	setp.eq.s32 	%p280, %r178, 13;
	@%p280 bra 	$L__BB0_186;
	setp.eq.s32 	%p281, %r178, 11;
	@%p281 bra 	$L__BB0_186;
	setp.ne.s32 	%p282, %r178, 0;
	@%p282 bra 	$L__BB0_121;
	ld.global.u32 	%r1036, [%rd1+152];
	setp.eq.s32 	%p283, %r1036, 13;
	@%p283 bra 	$L__BB0_186;
	setp.eq.s32 	%p284, %r1036, 11;
	@%p284 bra 	$L__BB0_186;
	setp.ne.s32 	%p285, %r1036, 0;
	@%p285 bra 	$L__BB0_121;
	ld.global.u32 	%r1037, [%rd1+220];
	setp.eq.s32 	%p286, %r1037, 11;
	@%p286 bra 	$L__BB0_186;
	setp.eq.s32 	%p287, %r1037, 13;
	@%p287 bra 	$L__BB0_186;
$L__BB0_121:
	ld.global.u32 	%r1038, [%rd1+28];
	and.b32  	%r1039, %r1038, -2;
	setp.eq.s32 	%p288, %r1039, 12;
	@%p288 bra 	$L__BB0_186;
	ld.global.u32 	%r182, [%rd1+80];
	and.b32  	%r1040, %r182, -2;
	setp.eq.s32 	%p289, %r1040, 12;
	@%p289 bra 	$L__BB0_186;
	setp.ne.s32 	%p290, %r182, 0;
	@%p290 bra 	$L__BB0_135;
	ld.global.u32 	%r183, [%rd1+144];
	and.b32  	%r1041, %r183, -2;
	setp.eq.s32 	%p291, %r1041, 12;
	@%p291 bra 	$L__BB0_186;
	setp.ne.s32 	%p292, %r183, 0;
	@%p292 bra 	$L__BB0_135;
	ld.global.u32 	%r184, [%rd1+208];
	and.b32  	%r1042, %r184, -2;
	setp.eq.s32 	%p293, %r1042, 12;
	@%p293 bra 	$L__BB0_186;
	setp.ne.s32 	%p294, %r184, 0;
	@%p294 bra 	$L__BB0_135;
	ld.global.u32 	%r185, [%rd1+272];
	and.b32  	%r1043, %r185, -2;
	setp.eq.s32 	%p295, %r1043, 12;
	@%p295 bra 	$L__BB0_186;
	setp.ne.s32 	%p296, %r185, 0;
	@%p296 bra 	$L__BB0_135;
	ld.global.u32 	%r186, [%rd1+336];
	and.b32  	%r1044, %r186, -2;
	setp.eq.s32 	%p297, %r1044, 12;
	@%p297 bra 	$L__BB0_186;
	setp.ne.s32 	%p298, %r186, 0;
	@%p298 bra 	$L__BB0_135;
	ld.global.u32 	%r187, [%rd1+400];
	and.b32  	%r1045, %r187, -2;
	setp.eq.s32 	%p299, %r1045, 12;
	@%p299 bra 	$L__BB0_186;
	setp.ne.s32 	%p300, %r187, 0;
	@%p300 bra 	$L__BB0_135;
	ld.global.u32 	%r1046, [%rd1+464];
	and.b32  	%r1047, %r1046, -2;
	setp.eq.s32 	%p301, %r1047, 12;
	@%p301 bra 	$L__BB0_186;
$L__BB0_135:
	ld.global.u32 	%r188, [%rd1+12];
	and.b32  	%r1048, %r188, -2;
	setp.eq.s32 	%p302, %r1048, 12;
	@%p302 bra 	$L__BB0_186;
	setp.ne.s32 	%p303, %r188, 0;
	@%p303 bra 	$L__BB0_142;
	ld.global.u32 	%r189, [%rd1+8];
	and.b32  	%r1049, %r189, -2;
	setp.eq.s32 	%p304, %r1049, 12;
	@%p304 bra 	$L__BB0_186;
	setp.ne.s32 	%p305, %r189, 0;
	@%p305 bra 	$L__BB0_142;
	ld.global.u32 	%r190, [%rd1+4];
	and.b32  	%r1050, %r190, -2;
	setp.eq.s32 	%p306, %r1050, 12;
	@%p306 bra 	$L__BB0_186;
	setp.ne.s32 	%p307, %r190, 0;
	@%p307 bra 	$L__BB0_142;
	ld.global.u32 	%r1051, [%rd1];
	and.b32  	%r1052, %r1051, -2;
	setp.eq.s32 	%p319, %r1052, 12;
	setp.eq.s32 	%p320, %r177, 14;
	or.pred  	%p321, %p319, %p320;
	setp.eq.s32 	%p322, %r182, 14;
	or.pred  	%p323, %p321, %p322;
	setp.eq.s32 	%p324, %r178, 14;
	or.pred  	%p325, %p323, %p324;
	setp.eq.s32 	%p326, %r182, 9;
	or.pred  	%p327, %p325, %p326;
	setp.eq.s32 	%p328, %r181, 9;
	or.pred  	%p329, %p327, %p328;
	@%p329 bra 	$L__BB0_186;
	bra.uni 	$L__BB0_143;
$L__BB0_142:
	setp.eq.s32 	%p308, %r177, 14;
	setp.eq.s32 	%p309, %r182, 14;
	or.pred  	%p310, %p308, %p309;
	setp.eq.s32 	%p311, %r178, 14;
	or.pred  	%p312, %p310, %p311;
	setp.eq.s32 	%p313, %r188, 14;
	or.pred  	%p314, %p312, %p313;
	setp.eq.s32 	%p315, %r182, 9;
	or.pred  	%p316, %p314, %p315;
	setp.eq.s32 	%p317, %r181, 9;
	or.pred  	%p318, %p316, %p317;
	@%p318 bra 	$L__BB0_186;
$L__BB0_143:
	ld.global.u32 	%r1053, [%rd1+144];
	setp.eq.s32 	%p330, %r1053, 10;
	@%p330 bra 	$L__BB0_186;
	ld.global.u32 	%r1054, [%rd1+152];
	setp.eq.s32 	%p331, %r1054, 10;
	setp.eq.s32 	%p332, %r177, 10;
	or.pred  	%p333, %p331, %p332;
	@%p333 bra 	$L__BB0_186;
	ld.global.u32 	%r1055, [%rd1+92];
	setp.eq.s32 	%p334, %r1055, 10;
	@%p334 bra 	$L__BB0_186;
	setp.eq.s32 	%p335, %r182, 11;
	@%p335 bra 	$L__BB0_186;
	setp.ne.s32 	%p336, %r182, 0;
	@%p336 bra 	$L__BB0_159;
	setp.eq.s32 	%p337, %r179, 13;
	@%p337 bra 	$L__BB0_186;
	setp.eq.s32 	%p338, %r179, 11;
	@%p338 bra 	$L__BB0_186;
	setp.ne.s32 	%p339, %r179, 0;
	@%p339 bra 	$L__BB0_159;
	ld.global.u32 	%r1056, [%rd1+200];
	setp.eq.s32 	%p340, %r1056, 13;
	@%p340 bra 	$L__BB0_186;
	setp.eq.s32 	%p341, %r1056, 11;
	@%p341 bra 	$L__BB0_186;
	setp.ne.s32 	%p342, %r1056, 0;
	@%p342 bra 	$L__BB0_159;
	ld.global.u32 	%r1057, [%rd1+260];
	setp.eq.s32 	%p343, %r1057, 13;
	@%p343 bra 	$L__BB0_186;
	setp.eq.s32 	%p344, %r1057, 11;
	@%p344 bra 	$L__BB0_186;
	setp.ne.s32 	%p345, %r1057, 0;
	@%p345 bra 	$L__BB0_159;
	ld.global.u32 	%r1058, [%rd1+320];
	setp.eq.s32 	%p346, %r1058, 11;
	@%p346 bra 	$L__BB0_186;
	setp.eq.s32 	%p347, %r1058, 13;
	@%p347 bra 	$L__BB0_186;
$L__BB0_159:
	setp.eq.s32 	%p348, %r181, 13;
	@%p348 bra 	$L__BB0_186;
	setp.eq.s32 	%p349, %r181, 11;
	@%p349 bra 	$L__BB0_186;
	setp.ne.s32 	%p350, %r181, 0;
	@%p350 bra 	$L__BB0_164;
	ld.global.u32 	%r1059, [%rd1+156];
	setp.eq.s32 	%p351, %r1059, 11;
	@%p351 bra 	$L__BB0_186;
	setp.eq.s32 	%p352, %r1059, 13;
	@%p352 bra 	$L__BB0_186;
$L__BB0_164:
	and.b32  	%r1060, %r178, -2;
	setp.eq.s32 	%p353, %r1060, 12;
	@%p353 bra 	$L__BB0_186;
	setp.ne.s32 	%p354, %r178, 0;
	@%p354 bra 	$L__BB0_177;
	and.b32  	%r1061, %r180, -2;
	setp.eq.s32 	%p355, %r1061, 12;
	@%p355 bra 	$L__BB0_186;
	setp.ne.s32 	%p356, %r180, 0;
	@%p356 bra 	$L__BB0_177;
	ld.global.u32 	%r191, [%rd1+212];
	and.b32  	%r1062, %r191, -2;
	setp.eq.s32 	%p357, %r1062, 12;
	@%p357 bra 	$L__BB0_186;
	setp.ne.s32 	%p358, %r191, 0;
	@%p358 bra 	$L__BB0_177;
	ld.global.u32 	%r192, [%rd1+276];
	and.b32  	%r1063, %r192, -2;
	setp.eq.s32 	%p359, %r1063, 12;
	@%p359 bra 	$L__BB0_186;
	setp.ne.s32 	%p360, %r192, 0;
	@%p360 bra 	$L__BB0_177;
	ld.global.u32 	%r193, [%rd1+340];
	and.b32  	%r1064, %r193, -2;
	setp.eq.s32 	%p361, %r1064, 12;
	@%p361 bra 	$L__BB0_186;
	setp.ne.s32 	%p362, %r193, 0;
	@%p362 bra 	$L__BB0_177;
	ld.global.u32 	%r194, [%rd1+404];
	and.b32  	%r1065, %r194, -2;
	setp.eq.s32 	%p363, %r1065, 12;
	@%p363 bra 	$L__BB0_186;
	setp.ne.s32 	%p364, %r194, 0;
	@%p364 bra 	$L__BB0_177;
	ld.global.u32 	%r1066, [%rd1+468];
	and.b32  	%r1067, %r1066, -2;
	setp.eq.s32 	%p365, %r1067, 12;
	@%p365 bra 	$L__BB0_186;
$L__BB0_177:
	ld.global.u32 	%r195, [%rd1+16];
	and.b32  	%r1068, %r195, -2;
	setp.eq.s32 	%p366, %r1068, 12;
	@%p366 bra 	$L__BB0_186;
	or.b32  	%r1069, %r195, %r188;
	setp.ne.s32 	%p367, %r1069, 0;
	@%p367 bra 	$L__BB0_184;
	ld.global.u32 	%r196, [%rd1+8];
	and.b32  	%r1070, %r196, -2;
	setp.eq.s32 	%p368, %r1070, 12;
	@%p368 bra 	$L__BB0_186;
	setp.ne.s32 	%p369, %r196, 0;
	@%p369 bra 	$L__BB0_184;
	ld.global.u32 	%r197, [%rd1+4];
	and.b32  	%r1071, %r197, -2;
	setp.eq.s32 	%p370, %r1071, 12;
	@%p370 bra 	$L__BB0_186;
	setp.ne.s32 	%p371, %r197, 0;
	@%p371 bra 	$L__BB0_184;
	ld.global.u32 	%r1072, [%rd1];
	and.b32  	%r1073, %r1072, -2;
	setp.eq.s32 	%p375, %r1073, 12;
	setp.eq.s32 	%p376, %r181, 14;
	or.pred  	%p377, %p375, %p376;
	@%p377 bra 	$L__BB0_186;
	bra.uni 	$L__BB0_185;
$L__BB0_184:
	setp.eq.s32 	%p372, %r181, 14;
	setp.eq.s32 	%p373, %r195, 14;
	or.pred  	%p374, %p372, %p373;
	@%p374 bra 	$L__BB0_186;
$L__BB0_185:
	ld.local.u32 	%r1074, [%rd2+2048];
	mul.wide.s32 	%rd62, %r1074, 8;
	add.s64 	%rd63, %rd2, %rd62;
	mov.b32 	%r1075, 2097924;
	st.local.u32 	[%rd63], %r1075;
	ld.local.u32 	%r1076, [%rd2+2048];
	add.s32 	%r1077, %r1076, 1;
	st.local.u32 	[%rd2+2048], %r1077;
$L__BB0_186:
	and.b32  	%r1078, %r176, 2;
	setp.eq.s32 	%p378, %r1078, 0;
	@%p378 bra 	$L__BB0_485;
	ld.global.u32 	%r1079, [%rd1+12];
	setp.ne.s32 	%p379, %r1079, 0;
	@%p379 bra 	$L__BB0_485;
	ld.global.u32 	%r1080, [%rd1+8];
	setp.ne.s32 	%p380, %r1080, 0;
	@%p380 bra 	$L__BB0_485;
	ld.global.u32 	%r1081, [%rd1+4];
	setp.ne.s32 	%p381, %r1081, 0;
	@%p381 bra 	$L__BB0_485;
	ld.global.u32 	%r198, [%rd1+76];
	setp.eq.s32 	%p382, %r198, 9;
	@%p382 bra 	$L__BB0_485;
	ld.global.u32 	%r199, [%rd1+84];
	setp.eq.s32 	%p383, %r199, 9;
	@%p383 bra 	$L__BB0_485;
	ld.global.u32 	%r200, [%rd1+140];
	setp.eq.s32 	%p384, %r200, 10;
	@%p384 bra 	$L__BB0_485;
	ld.global.u32 	%r201, [%rd1+148];
	setp.eq.s32 	%p385, %r201, 10;
	@%p385 bra 	$L__BB0_485;
	ld.global.u32 	%r202, [%rd1+72];
	setp.eq.s32 	%p386, %r202, 10;
	@%p386 bra 	$L__BB0_485;
	ld.global.u32 	%r1082, [%rd1+88];
	setp.eq.s32 	%p387, %r1082, 10;
	@%p387 bra 	$L__BB0_485;
	setp.eq.s32 	%p388, %r198, 13;
	@%p388 bra 	$L__BB0_485;
	setp.eq.s32 	%p389, %r198, 11;
	@%p389 bra 	$L__BB0_485;
	setp.ne.s32 	%p390, %r198, 0;
	@%p390 bra 	$L__BB0_207;
	ld.global.u32 	%r1083, [%rd1+136];
	setp.eq.s32 	%p391, %r1083, 13;
	@%p391 bra 	$L__BB0_485;
	setp.eq.s32 	%p392, %r1083, 11;
	@%p392 bra 	$L__BB0_485;
	setp.ne.s32 	%p393, %r1083, 0;
	@%p393 bra 	$L__BB0_207;
	ld.global.u32 	%r1084, [%rd1+196];
	setp.eq.s32 	%p394, %r1084, 13;
	@%p394 bra 	$L__BB0_485;
	setp.eq.s32 	%p395, %r1084, 11;
	@%p395 bra 	$L__BB0_485;
	setp.ne.s32 	%p396, %r1084, 0;
	@%p396 bra 	$L__BB0_207;
	ld.global.u32 	%r1085, [%rd1+256];
	setp.eq.s32 	%p397, %r1085, 11;
	@%p397 bra 	$L__BB0_485;
	setp.eq.s32 	%p398, %r1085, 13;
	@%p398 bra 	$L__BB0_485;
$L__BB0_207:
	setp.eq.s32 	%p399, %r199, 13;
	@%p399 bra 	$L__BB0_485;
	setp.eq.s32 	%p400, %r199, 11;
	@%p400 bra 	$L__BB0_485;
	setp.ne.s32 	%p401, %r199, 0;
	@%p401 bra 	$L__BB0_215;
	ld.global.u32 	%r1086, [%rd1+152];
	setp.eq.s32 	%p402, %r1086, 13;
	@%p402 bra 	$L__BB0_485;
	setp.eq.s32 	%p403, %r1086, 11;
	@%p403 bra 	$L__BB0_485;
	setp.ne.s32 	%p404, %r1086, 0;
	@%p404 bra 	$L__BB0_215;
	ld.global.u32 	%r1087, [%rd1+220];
	setp.eq.s32 	%p405, %r1087, 11;
	@%p405 bra 	$L__BB0_485;
	setp.eq.s32 	%p406, %r1087, 13;
	@%p406 bra 	$L__BB0_485;
$L__BB0_215:
	ld.global.u32 	%r203, [%rd1+20];
	and.b32  	%r1088, %r203, -2;
	setp.eq.s32 	%p407, %r1088, 12;
	@%p407 bra 	$L__BB0_485;
	setp.ne.s32 	%p408, %r203, 0;
	@%p408 bra 	$L__BB0_220;
	ld.global.u32 	%r204, [%rd1+24];
	and.b32  	%r1089, %r204, -2;
	setp.eq.s32 	%p409, %r1089, 12;
	@%p409 bra 	$L__BB0_485;
	setp.ne.s32 	%p410, %r204, 0;
	@%p410 bra 	$L__BB0_220;
	ld.global.u32 	%r1090, [%rd1+28];
	and.b32  	%r1091, %r1090, -2;
	setp.eq.s32 	%p411, %r1091, 12;
	@%p411 bra 	$L__BB0_485;
$L__BB0_220:
	ld.global.u32 	%r205, [%rd1+80];
	and.b32  	%r1092, %r205, -2;
	setp.eq.s32 	%p412, %r1092, 12;
	@%p412 bra 	$L__BB0_485;
	setp.ne.s32 	%p413, %r205, 0;
	@%p413 bra 	$L__BB0_233;
	ld.global.u32 	%r206, [%rd1+144];
	and.b32  	%r1093, %r206, -2;
	setp.eq.s32 	%p414, %r1093, 12;
	@%p414 bra 	$L__BB0_485;
	setp.ne.s32 	%p415, %r206, 0;
	@%p415 bra 	$L__BB0_233;
	ld.global.u32 	%r207, [%rd1+208];
	and.b32  	%r1094, %r207, -2;
	setp.eq.s32 	%p416, %r1094, 12;
	@%p416 bra 	$L__BB0_485;
	setp.ne.s32 	%p417, %r207, 0;
	@%p417 bra 	$L__BB0_233;
	ld.global.u32 	%r208, [%rd1+272];
	and.b32  	%r1095, %r208, -2;
	setp.eq.s32 	%p418, %r1095, 12;
	@%p418 bra 	$L__BB0_485;
	setp.ne.s32 	%p419, %r208, 0;
	@%p419 bra 	$L__BB0_233;
	ld.global.u32 	%r209, [%rd1+336];
	and.b32  	%r1096, %r209, -2;
	setp.eq.s32 	%p420, %r1096, 12;
	@%p420 bra 	$L__BB0_485;
	setp.ne.s32 	%p421, %r209, 0;
	@%p421 bra 	$L__BB0_233;
	ld.global.u32 	%r210, [%rd1+400];
	and.b32  	%r1097, %r210, -2;
	setp.eq.s32 	%p422, %r1097, 12;
	@%p422 bra 	$L__BB0_485;
	setp.ne.s32 	%p423, %r210, 0;
	@%p423 bra 	$L__BB0_233;
	ld.global.u32 	%r1098, [%rd1+464];
	and.b32  	%r1099, %r1098, -2;
	setp.eq.s32 	%p424, %r1099, 12;
	@%p424 bra 	$L__BB0_485;
$L__BB0_233:
	ld.global.u32 	%r1100, [%rd1];
	and.b32  	%r1101, %r1100, -2;
	setp.eq.s32 	%p425, %r1101, 12;
	setp.eq.s32 	%p426, %r203, 14;
	or.pred  	%p427, %p425, %p426;
	setp.eq.s32 	%p428, %r198, 14;
	or.pred  	%p429, %p427, %p428;
	setp.eq.s32 	%p430, %r205, 14;
	or.pred  	%p431, %p429, %p430;
	setp.eq.s32 	%p432, %r199, 14;
	or.pred  	%p433, %p431, %p432;
	@%p433 bra 	$L__BB0_485;
	setp.eq.s32 	%p434, %r202, 9;
	setp.eq.s32 	%p435, %r205, 9;
	or.pred  	%p436, %p434, %p435;
	@%p436 bra 	$L__BB0_485;
	ld.global.u32 	%r1102, [%rd1+136];
	setp.eq.s32 	%p437, %r1102, 10;
	@%p437 bra 	$L__BB0_485;
	ld.global.u32 	%r1103, [%rd1+144];
	setp.eq.s32 	%p438, %r1103, 10;
	@%p438 bra 	$L__BB0_485;
	ld.global.u32 	%r1104, [%rd1+68];
	setp.eq.s32 	%p439, %r1104, 10;
	setp.eq.s32 	%p440, %r199, 10;
	or.pred  	%p441, %p439, %p440;
	@%p441 bra 	$L__BB0_485;
	setp.eq.s32 	%p442, %r202, 13;
	@%p442 bra 	$L__BB0_485;
	setp.eq.s32 	%p443, %r202, 11;
	@%p443 bra 	$L__BB0_485;
	setp.ne.s32 	%p444, %r202, 0;
	@%p444 bra 	$L__BB0_246;
	ld.global.u32 	%r1105, [%rd1+132];
	setp.eq.s32 	%p445, %r1105, 13;
	@%p445 bra 	$L__BB0_485;
	setp.eq.s32 	%p446, %r1105, 11;
	@%p446 bra 	$L__BB0_485;
	setp.ne.s32 	%p447, %r1105, 0;
	@%p447 bra 	$L__BB0_246;
	ld.global.u32 	%r1106, [%rd1+192];
	setp.eq.s32 	%p448, %r1106, 11;
	@%p448 bra 	$L__BB0_485;
	setp.eq.s32 	%p449, %r1106, 13;
	@%p449 bra 	$L__BB0_485;
$L__BB0_246:
	setp.eq.s32 	%p450, %r205, 11;
	@%p450 bra 	$L__BB0_485;
	setp.ne.s32 	%p451, %r205, 0;
	@%p451 bra 	$L__BB0_256;
	setp.eq.s32 	%p452, %r201, 13;
	@%p452 bra 	$L__BB0_485;
	setp.eq.s32 	%p453, %r201, 11;
	@%p453 bra 	$L__BB0_485;
	setp.ne.s32 	%p454, %r201, 0;
	@%p454 bra 	$L__BB0_256;
	ld.global.u32 	%r1107, [%rd1+216];
	setp.eq.s32 	%p455, %r1107, 13;
	@%p455 bra 	$L__BB0_485;
	setp.eq.s32 	%p456, %r1107, 11;
	@%p456 bra 	$L__BB0_485;
	setp.ne.s32 	%p457, %r1107, 0;
	@%p457 bra 	$L__BB0_256;
	ld.global.u32 	%r1108, [%rd1+284];
	setp.eq.s32 	%p458, %r1108, 11;
	@%p458 bra 	$L__BB0_485;
	setp.eq.s32 	%p459, %r1108, 13;
	@%p459 bra 	$L__BB0_485;
$L__BB0_256:
	ld.global.u32 	%r211, [%rd1+16];
	and.b32  	%r1109, %r211, -2;
	setp.eq.s32 	%p460, %r1109, 12;
	@%p460 bra 	$L__BB0_485;
	or.b32  	%r1110, %r211, %r203;
	setp.ne.s32 	%p461, %r1110, 0;
	@%p461 bra 	$L__BB0_261;
	ld.global.u32 	%r212, [%rd1+24];
	and.b32  	%r1111, %r212, -2;
	setp.eq.s32 	%p462, %r1111, 12;
	@%p462 bra 	$L__BB0_485;
	setp.ne.s32 	%p463, %r212, 0;
	@%p463 bra 	$L__BB0_261;
	ld.global.u32 	%r1113, [%rd1+28];
	and.b32  	%r1114, %r1113, -2;
	setp.eq.s32 	%p465, %r1114, 12;
	and.b32  	%r1115, %r198, -2;
	setp.eq.s32 	%p466, %r1115, 12;
	or.pred  	%p467, %p465, %p466;
	@%p467 bra 	$L__BB0_485;
	bra.uni 	$L__BB0_262;
$L__BB0_261:
	and.b32  	%r1112, %r198, -2;
	setp.eq.s32 	%p464, %r1112, 12;
	@%p464 bra 	$L__BB0_485;
$L__BB0_262:
	setp.ne.s32 	%p468, %r198, 0;
	@%p468 bra 	$L__BB0_274;
	and.b32  	%r1116, %r200, -2;
	setp.eq.s32 	%p469, %r1116, 12;
	@%p469 bra 	$L__BB0_485;
	setp.ne.s32 	%p470, %r200, 0;
	@%p470 bra 	$L__BB0_274;
	ld.global.u32 	%r213, [%rd1+204];
	and.b32  	%r1117, %r213, -2;
	setp.eq.s32 	%p471, %r1117, 12;
	@%p471 bra 	$L__BB0_485;
	setp.ne.s32 	%p472, %r213, 0;
	@%p472 bra 	$L__BB0_274;
	ld.global.u32 	%r214, [%rd1+268];
	and.b32  	%r1118, %r214, -2;
	setp.eq.s32 	%p473, %r1118, 12;
	@%p473 bra 	$L__BB0_485;
	setp.ne.s32 	%p474, %r214, 0;
	@%p474 bra 	$L__BB0_274;
	ld.global.u32 	%r215, [%rd1+332];
	and.b32  	%r1119, %r215, -2;
	setp.eq.s32 	%p475, %r1119, 12;
	@%p475 bra 	$L__BB0_485;
	setp.ne.s32 	%p476, %r215, 0;
	@%p476 bra 	$L__BB0_274;
	ld.global.u32 	%r216, [%rd1+396];
	and.b32  	%r1120, %r216, -2;
	setp.eq.s32 	%p477, %r1120, 12;
	@%p477 bra 	$L__BB0_485;
	setp.ne.s32 	%p478, %r216, 0;
	@%p478 bra 	$L__BB0_274;
	ld.global.u32 	%r1121, [%rd1+460];
	and.b32  	%r1122, %r1121, -2;
	setp.eq.s32 	%p479, %r1122, 12;
	@%p479 bra 	$L__BB0_485;
$L__BB0_274:
	setp.eq.s32 	%p480, %r211, 14;
	setp.eq.s32 	%p481, %r202, 14;
	or.pred  	%p482, %p480, %p481;
	@%p482 bra 	$L__BB0_485;
	ld.local.u32 	%r1123, [%rd2+2048];
	mul.wide.s32 	%rd64, %r1123, 8;
	add.s64 	%rd65, %rd2, %rd64;
	mov.b32 	%r1124, 2097412;
	st.local.u32 	[%rd65], %r1124;
	ld.local.u32 	%r1125, [%rd2+2048];
	add.s32 	%r1126, %r1125, 1;
	st.local.u32 	[%rd2+2048], %r1126;
	bra.uni 	$L__BB0_485;
$L__BB0_276:
	setp.eq.s32 	%p7, %r1825, 14;
	@%p7 bra 	$L__BB0_301;
	setp.ne.s32 	%p8, %r1825, 9;
	@%p8 bra 	$L__BB0_485;
	add.s32 	%r940, %r1822, 240;
	and.b32  	%r941, %r940, 128;
	setp.ne.s32 	%p243, %r941, 0;
	@%p243 bra 	$L__BB0_287;
	ld.global.u32 	%r942, [%rd4+-64];
	setp.ne.s32 	%p244, %r942, 0;
	@%p244 bra 	$L__BB0_287;
	and.b32  	%r217, %r1822, 112;
	setp.eq.s32 	%p245, %r217, 16;
	@%p245 bra 	$L__BB0_285;
	ld.local.u32 	%r1823, [%rd2+2048];
$L__BB0_282:
	shl.b32 	%r945, %r1822, 7;
	add.s32 	%r946, %r945, %r1822;
	add.s32 	%r221, %r946, -2048;
	mul.wide.s32 	%rd24, %r1823, 8;
	add.s64 	%rd25, %rd2, %rd24;
	st.local.u32 	[%rd25], %r221;
	ld.local.u32 	%r222, [%rd2+2048];
	add.s32 	%r947, %r222, 1;
	st.local.u32 	[%rd2+2048], %r947;
	setp.ne.s32 	%p247, %r217, 96;
	@%p247 bra 	$L__BB0_287;
	add.s32 	%r948, %r1822, -32;
	mul.wide.u32 	%rd26, %r948, 4;
	add.s64 	%rd27, %rd1, %rd26;
	ld.global.u32 	%r949, [%rd27];
	setp.ne.s32 	%p248, %r949, 0;
	@%p248 bra 	$L__BB0_287;
	add.s32 	%r950, %r221, 522240;
	mul.wide.s32 	%rd28, %r222, 8;
	add.s64 	%rd29, %rd2, %rd28;
	st.local.u32 	[%rd29+8], %r950;
	ld.local.u32 	%r951, [%rd2+2048];
	add.s32 	%r952, %r951, 1;
	st.local.u32 	[%rd2+2048], %r952;
	bra.uni 	$L__BB0_287;
$L__BB0_285:
	add.s32 	%r943, %r1822, -16;
	mul.wide.u32 	%rd22, %r943, 4;
	add.s64 	%rd23, %rd1, %rd22;
	ld.global.u32 	%r944, [%rd23];
	setp.ne.s32 	%p246, %r944, 0;
	ld.local.u32 	%r1823, [%rd2+2048];
	@%p246 bra 	$L__BB0_282;
	shl.b32 	%r953, %r1822, 7;
	add.s32 	%r954, %r953, %r1822;
	add.s32 	%r955, %r954, 161792;
	mul.wide.s32 	%rd30, %r1823, 8;
	add.s64 	%rd31, %rd2, %rd30;
	st.local.u32 	[%rd31], %r955;
	ld.local.u32 	%r956, [%rd2+2048];
	add.s32 	%r957, %r956, 1;
	st.local.u32 	[%rd2+2048], %r957;
	add.s32 	%r958, %r954, 178176;
	mul.wide.s32 	%rd32, %r956, 8;
	add.s64 	%rd33, %rd2, %rd32;
	st.local.u32 	[%rd33+8], %r958;
	ld.local.u32 	%r959, [%rd2+2048];
	add.s32 	%r960, %r959, 1;
	st.local.u32 	[%rd2+2048], %r960;
	add.s32 	%r961, %r954, 194560;
	mul.wide.s32 	%rd34, %r959, 8;
	add.s64 	%rd35, %rd2, %rd34;
	st.local.u32 	[%rd35+8], %r961;
	ld.local.u32 	%r962, [%rd2+2048];
	add.s32 	%r963, %r962, 1;
	st.local.u32 	[%rd2+2048], %r963;
	add.s32 	%r964, %r954, 210944;
	mul.wide.s32 	%rd36, %r962, 8;
	add.s64 	%rd37, %rd2, %rd36;
	st.local.u32 	[%rd37+8], %r964;
	ld.local.u32 	%r965, [%rd2+2048];
	add.s32 	%r966, %r965, 1;
	st.local.u32 	[%rd2+2048], %r966;
$L__BB0_287:
	and.b32  	%r223, %r1822, 112;
	add.s32 	%r224, %r1822, -15;
	and.b32  	%r967, %r224, 136;
	setp.ne.s32 	%p249, %r967, 0;
	@%p249 bra 	$L__BB0_294;
	ld.global.u32 	%r968, [%rd1+516];
	setp.ne.s32 	%p250, %r224, %r968;
	@%p250 bra 	$L__BB0_290;
	shl.b32 	%r969, %r224, 7;
	add.s32 	%r970, %r969, %r1822;
	or.b32  	%r971, %r970, 1048576;
	ld.local.u32 	%r972, [%rd2+2048];
	mul.wide.s32 	%rd38, %r972, 8;
	add.s64 	%rd39, %rd2, %rd38;
	st.local.u32 	[%rd39], %r971;
	ld.local.u32 	%r973, [%rd2+2048];
	add.s32 	%r974, %r973, 1;
	st.local.u32 	[%rd2+2048], %r974;
$L__BB0_290:
	ld.global.u32 	%r975, [%rd4+-60];
	add.s32 	%r976, %r975, -1;
	setp.gt.u32 	%p251, %r976, 5;
	@%p251 bra 	$L__BB0_294;
	setp.eq.s32 	%p252, %r223, 16;
	@%p252 bra 	$L__BB0_293;
	shl.b32 	%r977, %r224, 7;
	add.s32 	%r978, %r977, %r1822;
	or.b32  	%r979, %r978, 262144;
	ld.local.u32 	%r980, [%rd2+2048];
	mul.wide.s32 	%rd40, %r980, 8;
	add.s64 	%rd41, %rd2, %rd40;
	st.local.u32 	[%rd41], %r979;
	ld.local.u32 	%r981, [%rd2+2048];
	add.s32 	%r982, %r981, 1;
	st.local.u32 	[%rd2+2048], %r982;
	bra.uni 	$L__BB0_294;
$L__BB0_293:
	shl.b32 	%r983, %r224, 7;
	add.s32 	%r984, %r983, %r1822;
	or.b32  	%r985, %r984, 425984;
	ld.local.u32 	%r986, [%rd2+2048];
	mul.wide.s32 	%rd42, %r986, 8;
	add.s64 	%rd43, %rd2, %rd42;
	st.local.u32 	[%rd43], %r985;
	ld.local.u32 	%r987, [%rd2+2048];
	add.s32 	%r988, %r987, 1;
	st.local.u32 	[%rd2+2048], %r988;
	or.b32  	%r989, %r984, 442368;
	mul.wide.s32 	%rd44, %r987, 8;
	add.s64 	%rd45, %rd2, %rd44;
	st.local.u32 	[%rd45+8], %r989;
	ld.local.u32 	%r990, [%rd2+2048];
	add.s32 	%r991, %r990, 1;
	st.local.u32 	[%rd2+2048], %r991;
	or.b32  	%r992, %r984, 458752;
	mul.wide.s32 	%rd46, %r990, 8;
	add.s64 	%rd47, %rd2, %rd46;
	st.local.u32 	[%rd47+8], %r992;
	ld.local.u32 	%r993, [%rd2+2048];
	add.s32 	%r994, %r993, 1;
	st.local.u32 	[%rd2+2048], %r994;
	or.b32  	%r995, %r984, 475136;
	mul.wide.s32 	%rd48, %r993, 8;
	add.s64 	%rd49, %rd2, %rd48;
	st.local.u32 	[%rd49+8], %r995;
	ld.local.u32 	%r996, [%rd2+2048];
	add.s32 	%r997, %r996, 1;
	st.local.u32 	[%rd2+2048], %r997;
$L__BB0_294:
	add.s32 	%r225, %r1822, -17;
	and.b32  	%r998, %r225, 136;
	setp.ne.s32 	%p253, %r998, 0;
	@%p253 bra 	$L__BB0_485;
	ld.global.u32 	%r999, [%rd1+516];
	setp.ne.s32 	%p254, %r225, %r999;
	@%p254 bra 	$L__BB0_297;
	shl.b32 	%r1000, %r225, 7;
	add.s32 	%r1001, %r1000, %r1822;
	or.b32  	%r1002, %r1001, 1048576;
	ld.local.u32 	%r1003, [%rd2+2048];
	mul.wide.s32 	%rd50, %r1003, 8;
	add.s64 	%rd51, %rd2, %rd50;
	st.local.u32 	[%rd51], %r1002;
	ld.local.u32 	%r1004, [%rd2+2048];
	add.s32 	%r1005, %r1004, 1;
	st.local.u32 	[%rd2+2048], %r1005;
$L__BB0_297:
	ld.global.u32 	%r1006, [%rd4+-68];
	add.s32 	%r1007, %r1006, -1;
	setp.gt.u32 	%p255, %r1007, 5;
	@%p255 bra 	$L__BB0_485;
	setp.eq.s32 	%p256, %r223, 16;
	@%p256 bra 	$L__BB0_300;
	shl.b32 	%r1008, %r225, 7;
	add.s32 	%r1009, %r1008, %r1822;
	or.b32  	%r1010, %r1009, 262144;
	ld.local.u32 	%r1011, [%rd2+2048];
	mul.wide.s32 	%rd52, %r1011, 8;
	add.s64 	%rd53, %rd2, %rd52;
	st.local.u32 	[%rd53], %r1010;
	ld.local.u32 	%r1012, [%rd2+2048];
	add.s32 	%r1013, %r1012, 1;
	st.local.u32 	[%rd2+2048], %r1013;
	bra.uni 	$L__BB0_485;
$L__BB0_300:
	shl.b32 	%r1014, %r225, 7;
	add.s32 	%r1015, %r1014, %r1822;
	or.b32  	%r1016, %r1015, 425984;
	ld.local.u32 	%r1017, [%rd2+2048];
	mul.wide.s32 	%rd54, %r1017, 8;
	add.s64 	%rd55, %rd2, %rd54;
	st.local.u32 	[%rd55], %r1016;
	ld.local.u32 	%r1018, [%rd2+2048];
	add.s32 	%r1019, %r1018, 1;
	st.local.u32 	[%rd2+2048], %r1019;
	or.b32  	%r1020, %r1015, 442368;
	mul.wide.s32 	%rd56, %r1018, 8;
	add.s64 	%rd57, %rd2, %rd56;
	st.local.u32 	[%rd57+8], %r1020;
	ld.local.u32 	%r1021, [%rd2+2048];
	add.s32 	%r1022, %r1021, 1;
	st.local.u32 	[%rd2+2048], %r1022;
	or.b32  	%r1023, %r1015, 458752;
	mul.wide.s32 	%rd58, %r1021, 8;
	add.s64 	%rd59, %rd2, %rd58;
	st.local.u32 	[%rd59+8], %r1023;
	ld.local.u32 	%r1024, [%rd2+2048];
	add.s32 	%r1025, %r1024, 1;
	st.local.u32 	[%rd2+2048], %r1025;
	or.b32  	%r1026, %r1015, 475136;
	mul.wide.s32 	%rd60, %r1024, 8;
	add.s64 	%rd61, %rd2, %rd60;
	st.local.u32 	[%rd61+8], %r1026;
	ld.local.u32 	%r1027, [%rd2+2048];
	add.s32 	%r1028, %r1027, 1;
	st.local.u32 	[%rd2+2048], %r1028;
	bra.uni 	$L__BB0_485;
$L__BB0_301:
	ld.global.u32 	%r226, [%rd1+520];
	and.b32  	%r840, %r226, 4;
	setp.eq.s32 	%p9, %r840, 0;
	@%p9 bra 	$L__BB0_394;
	ld.global.u32 	%r841, [%rd1+468];
	setp.ne.s32 	%p10, %r841, 0;
	@%p10 bra 	$L__BB0_394;
	ld.global.u32 	%r842, [%rd1+472];
	setp.ne.s32 	%p11, %r842, 0;
	@%p11 bra 	$L__BB0_394;
	ld.global.u32 	%r227, [%rd1+404];
	setp.eq.s32 	%p12, %r227, 1;
	@%p12 bra 	$L__BB0_394;
	ld.global.u32 	%r228, [%rd1+396];
	setp.eq.s32 	%p13, %r228, 1;
	@%p13 bra 	$L__BB0_394;
	ld.global.u32 	%r229, [%rd1+340];
	setp.eq.s32 	%p14, %r229, 2;
	@%p14 bra 	$L__BB0_394;
	ld.global.u32 	%r230, [%rd1+332];
	setp.eq.s32 	%p15, %r230, 2;
	@%p15 bra 	$L__BB0_394;
	ld.global.u32 	%r231, [%rd1+408];
	setp.eq.s32 	%p16, %r231, 2;
	@%p16 bra 	$L__BB0_394;
	ld.global.u32 	%r843, [%rd1+392];
	setp.eq.s32 	%p17, %r843, 2;
	@%p17 bra 	$L__BB0_394;
	setp.eq.s32 	%p18, %r227, 5;
	@%p18 bra 	$L__BB0_394;
	setp.eq.s32 	%p19, %r227, 3;
	@%p19 bra 	$L__BB0_394;
	setp.ne.s32 	%p20, %r227, 0;
	@%p20 bra 	$L__BB0_318;
	ld.global.u32 	%r844, [%rd1+344];
	setp.eq.s32 	%p21, %r844, 5;
	@%p21 bra 	$L__BB0_394;
	setp.eq.s32 	%p22, %r844, 3;
	@%p22 bra 	$L__BB0_394;
	setp.ne.s32 	%p23, %r844, 0;
	@%p23 bra 	$L__BB0_318;
	ld.global.u32 	%r845, [%rd1+284];
	setp.eq.s32 	%p24, %r845, 3;
	@%p24 bra 	$L__BB0_394;
	setp.eq.s32 	%p25, %r845, 5;
	@%p25 bra 	$L__BB0_394;
$L__BB0_318:
	setp.eq.s32 	%p26, %r228, 5;
	@%p26 bra 	$L__BB0_394;
	setp.eq.s32 	%p27, %r228, 3;
	@%p27 bra 	$L__BB0_394;
	setp.ne.s32 	%p28, %r228, 0;
	@%p28 bra 	$L__BB0_329;
	ld.global.u32 	%r846, [%rd1+328];
	setp.eq.s32 	%p29, %r846, 5;
	@%p29 bra 	$L__BB0_394;
	setp.eq.s32 	%p30, %r846, 3;
	@%p30 bra 	$L__BB0_394;
	setp.ne.s32 	%p31, %r846, 0;
	@%p31 bra 	$L__BB0_329;
	ld.global.u32 	%r847, [%rd1+260];
	setp.eq.s32 	%p32, %r847, 5;
	@%p32 bra 	$L__BB0_394;
	setp.eq.s32 	%p33, %r847, 3;
	@%p33 bra 	$L__BB0_394;
	setp.ne.s32 	%p34, %r847, 0;
	@%p34 bra 	$L__BB0_329;
	ld.global.u32 	%r848, [%rd1+192];
	setp.eq.s32 	%p35, %r848, 3;
	@%p35 bra 	$L__BB0_394;
	setp.eq.s32 	%p36, %r848, 5;
	@%p36 bra 	$L__BB0_394;
$L__BB0_329:
	ld.global.u32 	%r849, [%rd1+476];
	and.b32  	%r850, %r849, -2;
	setp.eq.s32 	%p37, %r850, 4;
	@%p37 bra 	$L__BB0_394;
	ld.global.u32 	%r232, [%rd1+460];
	and.b32  	%r851, %r232, -2;
	setp.eq.s32 	%p38, %r851, 4;
	@%p38 bra 	$L__BB0_394;
	setp.ne.s32 	%p39, %r232, 0;
	@%p39 bra 	$L__BB0_337;
	ld.global.u32 	%r233, [%rd1+456];
	and.b32  	%r852, %r233, -2;
	setp.eq.s32 	%p40, %r852, 4;
	@%p40 bra 	$L__BB0_394;
	setp.ne.s32 	%p41, %r233, 0;
	@%p41 bra 	$L__BB0_337;
	ld.global.u32 	%r234, [%rd1+452];
	and.b32  	%r853, %r234, -2;
	setp.eq.s32 	%p42, %r853, 4;
	@%p42 bra 	$L__BB0_394;
	setp.ne.s32 	%p43, %r234, 0;
	@%p43 bra 	$L__BB0_337;
	ld.global.u32 	%r854, [%rd1+448];
	and.b32  	%r855, %r854, -2;
	setp.eq.s32 	%p44, %r855, 4;
	@%p44 bra 	$L__BB0_394;
$L__BB0_337:
	ld.global.u32 	%r235, [%rd1+400];
	and.b32  	%r856, %r235, -2;
	setp.eq.s32 	%p45, %r856, 4;
	@%p45 bra 	$L__BB0_394;
	setp.ne.s32 	%p46, %r235, 0;
	@%p46 bra 	$L__BB0_350;
	ld.global.u32 	%r236, [%rd1+336];
	and.b32  	%r857, %r236, -2;
	setp.eq.s32 	%p47, %r857, 4;
	@%p47 bra 	$L__BB0_394;
	setp.ne.s32 	%p48, %r236, 0;
	@%p48 bra 	$L__BB0_350;
	ld.global.u32 	%r237, [%rd1+272];
	and.b32  	%r858, %r237, -2;
	setp.eq.s32 	%p49, %r858, 4;
	@%p49 bra 	$L__BB0_394;
	setp.ne.s32 	%p50, %r237, 0;
	@%p50 bra 	$L__BB0_350;
	ld.global.u32 	%r238, [%rd1+208];
	and.b32  	%r859, %r238, -2;
	setp.eq.s32 	%p51, %r859, 4;
	@%p51 bra 	$L__BB0_394;
	setp.ne.s32 	%p52, %r238, 0;
	@%p52 bra 	$L__BB0_350;
	ld.global.u32 	%r239, [%rd1+144];
	and.b32  	%r860, %r239, -2;
	setp.eq.s32 	%p53, %r860, 4;
	@%p53 bra 	$L__BB0_394;
	setp.ne.s32 	%p54, %r239, 0;
	@%p54 bra 	$L__BB0_350;
	ld.global.u32 	%r240, [%rd1+80];
	and.b32  	%r861, %r240, -2;
	setp.eq.s32 	%p55, %r861, 4;
	@%p55 bra 	$L__BB0_394;
	setp.ne.s32 	%p56, %r240, 0;
	@%p56 bra 	$L__BB0_350;
	ld.global.u32 	%r862, [%rd1+16];
	and.b32  	%r863, %r862, -2;
	setp.eq.s32 	%p68, %r863, 4;
	setp.eq.s32 	%p69, %r232, 6;
	or.pred  	%p70, %p68, %p69;
	setp.eq.s32 	%p71, %r227, 6;
	or.pred  	%p72, %p70, %p71;
	setp.eq.s32 	%p73, %r228, 6;
	or.pred  	%p74, %p72, %p73;
	setp.eq.s32 	%p75, %r231, 1;
	or.pred  	%p76, %p74, %p75;
	@%p76 bra 	$L__BB0_394;
	bra.uni 	$L__BB0_351;
$L__BB0_350:
	setp.eq.s32 	%p57, %r232, 6;
	setp.eq.s32 	%p58, %r227, 6;
	or.pred  	%p59, %p57, %p58;
	setp.eq.s32 	%p60, %r235, 6;
	or.pred  	%p61, %p59, %p60;
	setp.eq.s32 	%p62, %r228, 6;
	or.pred  	%p63, %p61, %p62;
	setp.eq.s32 	%p64, %r231, 1;
	or.pred  	%p65, %p63, %p64;
	setp.eq.s32 	%p66, %r235, 1;
	or.pred  	%p67, %p65, %p66;
	@%p67 bra 	$L__BB0_394;
$L__BB0_351:
	ld.global.u32 	%r864, [%rd1+344];
	setp.eq.s32 	%p77, %r864, 2;
	@%p77 bra 	$L__BB0_394;
	ld.global.u32 	%r865, [%rd1+336];
	setp.eq.s32 	%p78, %r865, 2;
	@%p78 bra 	$L__BB0_394;
	ld.global.u32 	%r866, [%rd1+412];
	setp.eq.s32 	%p79, %r866, 2;
	setp.eq.s32 	%p80, %r228, 2;
	or.pred  	%p81, %p79, %p80;
	@%p81 bra 	$L__BB0_394;
	setp.eq.s32 	%p82, %r231, 5;
	@%p82 bra 	$L__BB0_394;
	setp.eq.s32 	%p83, %r231, 3;
	@%p83 bra 	$L__BB0_394;
	setp.ne.s32 	%p84, %r231, 0;
	@%p84 bra 	$L__BB0_359;
	ld.global.u32 	%r867, [%rd1+348];
	setp.eq.s32 	%p85, %r867, 3;
	@%p85 bra 	$L__BB0_394;
	setp.eq.s32 	%p86, %r867, 5;
	@%p86 bra 	$L__BB0_394;
$L__BB0_359:
	setp.eq.s32 	%p87, %r235, 3;
	@%p87 bra 	$L__BB0_394;
	setp.ne.s32 	%p88, %r235, 0;
	@%p88 bra 	$L__BB0_372;
	setp.eq.s32 	%p89, %r230, 5;
	@%p89 bra 	$L__BB0_394;
	setp.eq.s32 	%p90, %r230, 3;
	@%p90 bra 	$L__BB0_394;
	setp.ne.s32 	%p91, %r230, 0;
	@%p91 bra 	$L__BB0_372;
	ld.global.u32 	%r868, [%rd1+264];
	setp.eq.s32 	%p92, %r868, 5;
	@%p92 bra 	$L__BB0_394;
	setp.eq.s32 	%p93, %r868, 3;
	@%p93 bra 	$L__BB0_394;
	setp.ne.s32 	%p94, %r868, 0;
	@%p94 bra 	$L__BB0_372;
	ld.global.u32 	%r869, [%rd1+196];
	setp.eq.s32 	%p95, %r869, 5;
	@%p95 bra 	$L__BB0_394;
	setp.eq.s32 	%p96, %r869, 3;
	@%p96 bra 	$L__BB0_394;
	setp.ne.s32 	%p97, %r869, 0;
	@%p97 bra 	$L__BB0_372;
	ld.global.u32 	%r870, [%rd1+128];
	setp.eq.s32 	%p98, %r870, 3;
	@%p98 bra 	$L__BB0_394;
	setp.eq.s32 	%p99, %r870, 5;
	@%p99 bra 	$L__BB0_394;
$L__BB0_372:
	ld.global.u32 	%r241, [%rd1+464];
	and.b32  	%r871, %r241, -2;
	setp.eq.s32 	%p100, %r871, 4;
	@%p100 bra 	$L__BB0_394;
	or.b32  	%r872, %r241, %r232;
	setp.ne.s32 	%p101, %r872, 0;
	@%p101 bra 	$L__BB0_379;
	ld.global.u32 	%r242, [%rd1+456];
	and.b32  	%r873, %r242, -2;
	setp.eq.s32 	%p102, %r873, 4;
	@%p102 bra 	$L__BB0_394;
	setp.ne.s32 	%p103, %r242, 0;
	@%p103 bra 	$L__BB0_379;
	ld.global.u32 	%r243, [%rd1+452];
	and.b32  	%r874, %r243, -2;
	setp.eq.s32 	%p104, %r874, 4;
	@%p104 bra 	$L__BB0_394;
	setp.ne.s32 	%p105, %r243, 0;
	@%p105 bra 	$L__BB0_379;
	ld.global.u32 	%r876, [%rd1+448];
	and.b32  	%r877, %r876, -2;
	setp.eq.s32 	%p107, %r877, 4;
	and.b32  	%r878, %r227, -2;
	setp.eq.s32 	%p108, %r878, 4;
	or.pred  	%p109, %p107, %p108;
	@%p109 bra 	$L__BB0_394;
	bra.uni 	$L__BB0_380;
$L__BB0_379:
	and.b32  	%r875, %r227, -2;
	setp.eq.s32 	%p106, %r875, 4;
	@%p106 bra 	$L__BB0_394;
$L__BB0_380:
	setp.ne.s32 	%p110, %r227, 0;
	@%p110 bra 	$L__BB0_392;
	and.b32  	%r879, %r229, -2;
	setp.eq.s32 	%p111, %r879, 4;
	@%p111 bra 	$L__BB0_394;
	setp.ne.s32 	%p112, %r229, 0;
	@%p112 bra 	$L__BB0_392;
	ld.global.u32 	%r244, [%rd1+276];
	and.b32  	%r880, %r244, -2;
	setp.eq.s32 	%p113, %r880, 4;
	@%p113 bra 	$L__BB0_394;
	setp.ne.s32 	%p114, %r244, 0;
	@%p114 bra 	$L__BB0_392;
	ld.global.u32 	%r245, [%rd1+212];
	and.b32  	%r881, %r245, -2;
	setp.eq.s32 	%p115, %r881, 4;
	@%p115 bra 	$L__BB0_394;
	setp.ne.s32 	%p116, %r245, 0;
	@%p116 bra 	$L__BB0_392;
	ld.global.u32 	%r246, [%rd1+148];
	and.b32  	%r882, %r246, -2;
	setp.eq.s32 	%p117, %r882, 4;
	@%p117 bra 	$L__BB0_394;
	setp.ne.s32 	%p118, %r246, 0;
	@%p118 bra 	$L__BB0_392;
	ld.global.u32 	%r247, [%rd1+84];
	and.b32  	%r883, %r247, -2;
	setp.eq.s32 	%p119, %r883, 4;
	@%p119 bra 	$L__BB0_394;
	setp.ne.s32 	%p120, %r247, 0;
	@%p120 bra 	$L__BB0_392;
	ld.global.u32 	%r884, [%rd1+20];
	and.b32  	%r885, %r884, -2;
	setp.eq.s32 	%p124, %r885, 4;
	setp.eq.s32 	%p125, %r241, 6;
	or.pred  	%p126, %p124, %p125;
	setp.eq.s32 	%p127, %r231, 6;
	or.pred  	%p128, %p126, %p127;
	@%p128 bra 	$L__BB0_394;
	bra.uni 	$L__BB0_393;
$L__BB0_392:
	setp.eq.s32 	%p121, %r241, 6;
	setp.eq.s32 	%p122, %r231, 6;
	or.pred  	%p123, %p121, %p122;
	@%p123 bra 	$L__BB0_394;
$L__BB0_393:
	ld.local.u32 	%r886, [%rd2+2048];
	mul.wide.s32 	%rd18, %r886, 8;
	add.s64 	%rd19, %rd2, %rd18;
	mov.b32 	%r887, 2112372;
	st.local.u32 	[%rd19], %r887;
	ld.local.u32 	%r888, [%rd2+2048];
	add.s32 	%r889, %r888, 1;
	st.local.u32 	[%rd2+2048], %r889;
$L__BB0_394:
	and.b32  	%r890, %r226, 8;
	setp.eq.s32 	%p129, %r890, 0;
	@%p129 bra 	$L__BB0_485;
	ld.global.u32 	%r891, [%rd1+460];
	setp.ne.s32 	%p130, %r891, 0;
	@%p130 bra 	$L__BB0_485;
	ld.global.u32 	%r892, [%rd1+456];
	setp.ne.s32 	%p131, %r892, 0;
	@%p131 bra 	$L__BB0_485;
	ld.global.u32 	%r893, [%rd1+452];
	setp.ne.s32 	%p132, %r893, 0;
	@%p132 bra 	$L__BB0_485;
	ld.global.u32 	%r248, [%rd1+404];
	setp.eq.s32 	%p133, %r248, 1;
	@%p133 bra 	$L__BB0_485;
	ld.global.u32 	%r249, [%rd1+396];
	setp.eq.s32 	%p134, %r249, 1;
	@%p134 bra 	$L__BB0_485;
	ld.global.u32 	%r250, [%rd1+340];
	setp.eq.s32 	%p135, %r250, 2;
	@%p135 bra 	$L__BB0_485;
	ld.global.u32 	%r251, [%rd1+332];
	setp.eq.s32 	%p136, %r251, 2;
	@%p136 bra 	$L__BB0_485;
	ld.global.u32 	%r894, [%rd1+408];
	setp.eq.s32 	%p137, %r894, 2;
	@%p137 bra 	$L__BB0_485;
	ld.global.u32 	%r252, [%rd1+392];
	setp.eq.s32 	%p138, %r252, 2;
	@%p138 bra 	$L__BB0_485;
	setp.eq.s32 	%p139, %r248, 5;
	@%p139 bra 	$L__BB0_485;
	setp.eq.s32 	%p140, %r248, 3;
	@%p140 bra 	$L__BB0_485;
	setp.ne.s32 	%p141, %r248, 0;
	@%p141 bra 	$L__BB0_412;
	ld.global.u32 	%r895, [%rd1+344];
	setp.eq.s32 	%p142, %r895, 5;
	@%p142 bra 	$L__BB0_485;
	setp.eq.s32 	%p143, %r895, 3;
	@%p143 bra 	$L__BB0_485;
	setp.ne.s32 	%p144, %r895, 0;
	@%p144 bra 	$L__BB0_412;
	ld.global.u32 	%r896, [%rd1+284];
	setp.eq.s32 	%p145, %r896, 3;
	@%p145 bra 	$L__BB0_485;
	setp.eq.s32 	%p146, %r896, 5;
	@%p146 bra 	$L__BB0_485;
$L__BB0_412:
	setp.eq.s32 	%p147, %r249, 5;
	@%p147 bra 	$L__BB0_485;
	setp.eq.s32 	%p148, %r249, 3;
	@%p148 bra 	$L__BB0_485;
	setp.ne.s32 	%p149, %r249, 0;
	@%p149 bra 	$L__BB0_423;
	ld.global.u32 	%r897, [%rd1+328];
	setp.eq.s32 	%p150, %r897, 5;
	@%p150 bra 	$L__BB0_485;
	setp.eq.s32 	%p151, %r897, 3;
	@%p151 bra 	$L__BB0_485;
	setp.ne.s32 	%p152, %r897, 0;
	@%p152 bra 	$L__BB0_423;
	ld.global.u32 	%r898, [%rd1+260];
	setp.eq.s32 	%p153, %r898, 5;
	@%p153 bra 	$L__BB0_485;
	setp.eq.s32 	%p154, %r898, 3;
	@%p154 bra 	$L__BB0_485;
	setp.ne.s32 	%p155, %r898, 0;
	@%p155 bra 	$L__BB0_423;
	ld.global.u32 	%r899, [%rd1+192];
	setp.eq.s32 	%p156, %r899, 3;
	@%p156 bra 	$L__BB0_485;
	setp.eq.s32 	%p157, %r899, 5;
	@%p157 bra 	$L__BB0_485;
$L__BB0_423:
	ld.global.u32 	%r253, [%rd1+468];
	and.b32  	%r900, %r253, -2;
	setp.eq.s32 	%p158, %r900, 4;
	@%p158 bra 	$L__BB0_485;
	setp.ne.s32 	%p159, %r253, 0;
	@%p159 bra 	$L__BB0_428;
	ld.global.u32 	%r254, [%rd1+472];
	and.b32  	%r901, %r254, -2;
	setp.eq.s32 	%p160, %r901, 4;
	@%p160 bra 	$L__BB0_485;
	setp.ne.s32 	%p161, %r254, 0;
	@%p161 bra 	$L__BB0_428;
	ld.global.u32 	%r902, [%rd1+476];
	and.b32  	%r903, %r902, -2;
	setp.eq.s32 	%p162, %r903, 4;
	@%p162 bra 	$L__BB0_485;
$L__BB0_428:
	ld.global.u32 	%r904, [%rd1+448];
	and.b32  	%r905, %r904, -2;
	setp.eq.s32 	%p163, %r905, 4;
	@%p163 bra 	$L__BB0_485;
	ld.global.u32 	%r255, [%rd1+400];
	and.b32  	%r906, %r255, -2;
	setp.eq.s32 	%p164, %r906, 4;
	@%p164 bra 	$L__BB0_485;
	setp.ne.s32 	%p165, %r255, 0;
	@%p165 bra 	$L__BB0_442;
	ld.global.u32 	%r256, [%rd1+336];
	and.b32  	%r907, %r256, -2;
	setp.eq.s32 	%p166, %r907, 4;
	@%p166 bra 	$L__BB0_485;
	setp.ne.s32 	%p167, %r256, 0;
	@%p167 bra 	$L__BB0_442;
	ld.global.u32 	%r257, [%rd1+272];
	and.b32  	%r908, %r257, -2;
	setp.eq.s32 	%p168, %r908, 4;
	@%p168 bra 	$L__BB0_485;
	setp.ne.s32 	%p169, %r257, 0;
	@%p169 bra 	$L__BB0_442;
	ld.global.u32 	%r258, [%rd1+208];
	and.b32  	%r909, %r258, -2;
	setp.eq.s32 	%p170, %r909, 4;
	@%p170 bra 	$L__BB0_485;
	setp.ne.s32 	%p171, %r258, 0;
	@%p171 bra 	$L__BB0_442;
	ld.global.u32 	%r259, [%rd1+144];
	and.b32  	%r910, %r259, -2;
	setp.eq.s32 	%p172, %r910, 4;
	@%p172 bra 	$L__BB0_485;
	setp.ne.s32 	%p173, %r259, 0;
	@%p173 bra 	$L__BB0_442;
	ld.global.u32 	%r260, [%rd1+80];
	and.b32  	%r911, %r260, -2;
	setp.eq.s32 	%p174, %r911, 4;
	@%p174 bra 	$L__BB0_485;
	setp.ne.s32 	%p175, %r260, 0;
	@%p175 bra 	$L__BB0_442;
	ld.global.u32 	%r912, [%rd1+16];
	and.b32  	%r913, %r912, -2;
	setp.eq.s32 	%p185, %r913, 4;
	setp.eq.s32 	%p186, %r253, 6;
	or.pred  	%p187, %p185, %p186;
	setp.eq.s32 	%p188, %r248, 6;
	or.pred  	%p189, %p187, %p188;
	setp.eq.s32 	%p190, %r249, 6;
	or.pred  	%p191, %p189, %p190;
	@%p191 bra 	$L__BB0_485;
	bra.uni 	$L__BB0_443;
$L__BB0_442:
	setp.eq.s32 	%p176, %r253, 6;
	setp.eq.s32 	%p177, %r248, 6;
	or.pred  	%p178, %p176, %p177;
	setp.eq.s32 	%p179, %r255, 6;
	or.pred  	%p180, %p178, %p179;
	setp.eq.s32 	%p181, %r249, 6;
	or.pred  	%p182, %p180, %p181;
	setp.eq.s32 	%p183, %r255, 1;
	or.pred  	%p184, %p182, %p183;
	@%p184 bra 	$L__BB0_485;
$L__BB0_443:
	setp.eq.s32 	%p192, %r252, 1;
	@%p192 bra 	$L__BB0_485;
	ld.global.u32 	%r914, [%rd1+336];
	setp.eq.s32 	%p193, %r914, 2;
	@%p193 bra 	$L__BB0_485;
	ld.global.u32 	%r915, [%rd1+328];
	setp.eq.s32 	%p194, %r915, 2;
	setp.eq.s32 	%p195, %r248, 2;
	or.pred  	%p196, %p194, %p195;
	@%p196 bra 	$L__BB0_485;
	ld.global.u32 	%r916, [%rd1+388];
	setp.eq.s32 	%p197, %r916, 2;
	@%p197 bra 	$L__BB0_485;
	setp.eq.s32 	%p198, %r255, 3;
	@%p198 bra 	$L__BB0_485;
	setp.ne.s32 	%p199, %r255, 0;
	@%p199 bra 	$L__BB0_457;
	setp.eq.s32 	%p200, %r250, 5;
	@%p200 bra 	$L__BB0_485;
	setp.eq.s32 	%p201, %r250, 3;
	@%p201 bra 	$L__BB0_485;
	setp.ne.s32 	%p202, %r250, 0;
	@%p202 bra 	$L__BB0_457;
	ld.global.u32 	%r917, [%rd1+280];
	setp.eq.s32 	%p203, %r917, 5;
	@%p203 bra 	$L__BB0_485;
	setp.eq.s32 	%p204, %r917, 3;
	@%p204 bra 	$L__BB0_485;
	setp.ne.s32 	%p205, %r917, 0;
	@%p205 bra 	$L__BB0_457;
	ld.global.u32 	%r918, [%rd1+220];
	setp.eq.s32 	%p206, %r918, 3;
	@%p206 bra 	$L__BB0_485;
	setp.eq.s32 	%p207, %r918, 5;
	@%p207 bra 	$L__BB0_485;
$L__BB0_457:
	setp.eq.s32 	%p208, %r252, 5;
	@%p208 bra 	$L__BB0_485;
	setp.eq.s32 	%p209, %r252, 3;
	@%p209 bra 	$L__BB0_485;
	setp.ne.s32 	%p210, %r252, 0;
	@%p210 bra 	$L__BB0_465;
	ld.global.u32 	%r919, [%rd1+324];
	setp.eq.s32 	%p211, %r919, 5;
	@%p211 bra 	$L__BB0_485;
	setp.eq.s32 	%p212, %r919, 3;
	@%p212 bra 	$L__BB0_485;
	setp.ne.s32 	%p213, %r919, 0;
	@%p213 bra 	$L__BB0_465;
	ld.global.u32 	%r920, [%rd1+256];
	setp.eq.s32 	%p214, %r920, 3;
	@%p214 bra 	$L__BB0_485;
	setp.eq.s32 	%p215, %r920, 5;
	@%p215 bra 	$L__BB0_485;
$L__BB0_465:
	ld.global.u32 	%r261, [%rd1+464];
	and.b32  	%r921, %r261, -2;
	setp.eq.s32 	%p216, %r921, 4;
	@%p216 bra 	$L__BB0_485;
	or.b32  	%r922, %r261, %r253;
	setp.ne.s32 	%p217, %r922, 0;
	@%p217 bra 	$L__BB0_470;
	ld.global.u32 	%r262, [%rd1+472];
	and.b32  	%r923, %r262, -2;
	setp.eq.s32 	%p218, %r923, 4;
	@%p218 bra 	$L__BB0_485;
	setp.ne.s32 	%p219, %r262, 0;
	@%p219 bra 	$L__BB0_470;
	ld.global.u32 	%r924, [%rd1+476];
	and.b32  	%r925, %r924, -2;
	setp.eq.s32 	%p220, %r925, 4;
	@%p220 bra 	$L__BB0_485;
$L__BB0_470:
	ld.global.u32 	%r926, [%rd1+448];
	and.b32  	%r927, %r926, -2;
	setp.eq.s32 	%p221, %r927, 4;
	and.b32  	%r928, %r249, -2;
	setp.eq.s32 	%p222, %r928, 4;
	or.pred  	%p223, %p221, %p222;
	@%p223 bra 	$L__BB0_485;
	setp.ne.s32 	%p224, %r249, 0;
	@%p224 bra 	$L__BB0_483;
	and.b32  	%r929, %r251, -2;
	setp.eq.s32 	%p225, %r929, 4;
	@%p225 bra 	$L__BB0_485;
	setp.ne.s32 	%p226, %r251, 0;
	@%p226 bra 	$L__BB0_483;
	ld.global.u32 	%r263, [%rd1+268];
	and.b32  	%r930, %r263, -2;
	setp.eq.s32 	%p227, %r930, 4;
	@%p227 bra 	$L__BB0_485;
	setp.ne.s32 	%p228, %r263, 0;
	@%p228 bra 	$L__BB0_483;
	ld.global.u32 	%r264, [%rd1+204];
	and.b32  	%r931, %r264, -2;
	setp.eq.s32 	%p229, %r931, 4;
	@%p229 bra 	$L__BB0_485;
	setp.ne.s32 	%p230, %r264, 0;
	@%p230 bra 	$L__BB0_483;
	ld.global.u32 	%r265, [%rd1+140];
	and.b32  	%r932, %r265, -2;
	setp.eq.s32 	%p231, %r932, 4;
	@%p231 bra 	$L__BB0_485;
	setp.ne.s32 	%p232, %r265, 0;
	@%p232 bra 	$L__BB0_483;
	ld.global.u32 	%r266, [%rd1+76];
	and.b32  	%r933, %r266, -2;
	setp.eq.s32 	%p233, %r933, 4;
	@%p233 bra 	$L__BB0_485;
	setp.ne.s32 	%p234, %r266, 0;
	@%p234 bra 	$L__BB0_483;
	ld.global.u32 	%r934, [%rd1+12];
	and.b32  	%r935, %r934, -2;
	setp.eq.s32 	%p238, %r935, 4;
	setp.eq.s32 	%p239, %r261, 6;
	or.pred  	%p240, %p238, %p239;
	setp.eq.s32 	%p241, %r252, 6;
	or.pred  	%p242, %p240, %p241;
	@%p242 bra 	$L__BB0_485;
	bra.uni 	$L__BB0_484;
$L__BB0_483:
	setp.eq.s32 	%p235, %r261, 6;
	setp.eq.s32 	%p236, %r252, 6;
	or.pred  	%p237, %p235, %p236;
	@%p237 bra 	$L__BB0_485;
$L__BB0_484:
	ld.local.u32 	%r936, [%rd2+2048];
	mul.wide.s32 	%rd20, %r936, 8;
	add.s64 	%rd21, %rd2, %rd20;
	mov.b32 	%r937, 2111860;
	st.local.u32 	[%rd21], %r937;
	ld.local.u32 	%r938, [%rd2+2048];
	add.s32 	%r939, %r938, 1;
	st.local.u32 	[%rd2+2048], %r939;
$L__BB0_485:
	setp.eq.s32 	%p496, %r168, 0;
	@%p496 bra 	$L__BB0_487;
	setp.eq.s32 	%p497, %r1825, 10;
	mov.b32 	%r1824, 10;
	@%p497 bra 	$L__BB0_488;
	bra.uni 	$L__BB0_551;
$L__BB0_487:
	setp.ne.s32 	%p498, %r1825, 2;
	mov.b32 	%r1824, 2;
	@%p498 bra 	$L__BB0_551;
$L__BB0_488:
	mov.u32 	%r1825, %r1824;
	add.s32 	%r268, %r1822, 31;
	ld.global.u32 	%r269, [%rd4+124];
	and.b32  	%r1215, %r268, 136;
	setp.ne.s32 	%p499, %r1215, 0;
	@%p499 bra 	$L__BB0_495;
	setp.eq.s32 	%p500, %r168, 0;
	@%p500 bra 	$L__BB0_492;
	setp.eq.s32 	%p501, %r269, 0;
	@%p501 bra 	$L__BB0_935;
	setp.lt.u32 	%p502, %r269, 7;
	@%p502 bra 	$L__BB0_494;
	bra.uni 	$L__BB0_495;
$L__BB0_492:
	setp.eq.s32 	%p503, %r269, 0;
	@%p503 bra 	$L__BB0_935;
	add.s32 	%r1216, %r269, -9;
	setp.lt.u32 	%p504, %r1216, 6;
	@%p504 bra 	$L__BB0_494;
	bra.uni 	$L__BB0_495;
$L__BB0_494:
	shl.b32 	%r1217, %r268, 7;
	add.s32 	%r1218, %r1217, %r1822;
	or.b32  	%r1219, %r1218, 262144;
	ld.local.u32 	%r1220, [%rd2+2048];
	mul.wide.s32 	%rd102, %r1220, 8;
	add.s64 	%rd103, %rd2, %rd102;
	st.local.u32 	[%rd103], %r1219;
	ld.local.u32 	%r1221, [%rd2+2048];
	add.s32 	%r1222, %r1221, 1;
	st.local.u32 	[%rd2+2048], %r1222;
$L__BB0_495:
	add.s32 	%r270, %r1822, 33;
	ld.global.u32 	%r271, [%rd4+132];
	and.b32  	%r1228, %r270, 136;
	setp.ne.s32 	%p505, %r1228, 0;
	@%p505 bra 	$L__BB0_503;
	setp.eq.s32 	%p506, %r168, 0;
	@%p506 bra 	$L__BB0_499;
	setp.eq.s32 	%p507, %r271, 0;
	@%p507 bra 	$L__BB0_502;
	setp.lt.u32 	%p508, %r271, 7;
	@%p508 bra 	$L__BB0_501;
	bra.uni 	$L__BB0_503;
$L__BB0_499:
	setp.eq.s32 	%p509, %r271, 0;
	@%p509 bra 	$L__BB0_502;
	add.s32 	%r1229, %r271, -9;
	setp.gt.u32 	%p510, %r1229, 5;
	@%p510 bra 	$L__BB0_503;
$L__BB0_501:
	shl.b32 	%r1230, %r270, 7;
	add.s32 	%r1231, %r1230, %r1822;
	or.b32  	%r1232, %r1231, 262144;
	ld.local.u32 	%r1233, [%rd2+2048];
	mul.wide.s32 	%rd106, %r1233, 8;
	add.s64 	%rd107, %rd2, %rd106;
	st.local.u32 	[%rd107], %r1232;
	ld.local.u32 	%r1234, [%rd2+2048];
	add.s32 	%r1235, %r1234, 1;
	st.local.u32 	[%rd2+2048], %r1235;
	bra.uni 	$L__BB0_503;
$L__BB0_502:
	shl.b32 	%r1236, %r270, 7;
	add.s32 	%r1237, %r1236, %r1822;
	ld.local.u32 	%r1238, [%rd2+2048];
	mul.wide.s32 	%rd108, %r1238, 8;
	add.s64 	%rd109, %rd2, %rd108;
	st.local.u32 	[%rd109], %r1237;
	ld.local.u32 	%r1239, [%rd2+2048];
	add.s32 	%r1240, %r1239, 1;
	st.local.u32 	[%rd2+2048], %r1240;
$L__BB0_503:
	add.s32 	%r272, %r1822, 14;
	ld.global.u32 	%r273, [%rd4+56];
	and.b32  	%r1241, %r272, 136;
	setp.ne.s32 	%p511, %r1241, 0;
	@%p511 bra 	$L__BB0_511;
	setp.eq.s32 	%p512, %r168, 0;
	@%p512 bra 	$L__BB0_507;
	setp.eq.s32 	%p513, %r273, 0;
	@%p513 bra 	$L__BB0_510;
	setp.lt.u32 	%p514, %r273, 7;
	@%p514 bra 	$L__BB0_509;
	bra.uni 	$L__BB0_511;
$L__BB0_507:
	setp.eq.s32 	%p515, %r273, 0;
	@%p515 bra 	$L__BB0_510;
	add.s32 	%r1242, %r273, -9;
	setp.gt.u32 	%p516, %r1242, 5;
	@%p516 bra 	$L__BB0_511;
$L__BB0_509:
	shl.b32 	%r1243, %r272, 7;
	add.s32 	%r1244, %r1243, %r1822;
	or.b32  	%r1245, %r1244, 262144;
	ld.local.u32 	%r1246, [%rd2+2048];
	mul.wide.s32 	%rd110, %r1246, 8;
	add.s64 	%rd111, %rd2, %rd110;
	st.local.u32 	[%rd111], %r1245;
	ld.local.u32 	%r1247, [%rd2+2048];
	add.s32 	%r1248, %r1247, 1;
	st.local.u32 	[%rd2+2048], %r1248;
	bra.uni 	$L__BB0_511;
$L__BB0_510:
	shl.b32 	%r1249, %r272, 7;
	add.s32 	%r1250, %r1249, %r1822;
	ld.local.u32 	%r1251, [%rd2+2048];
	mul.wide.s32 	%rd112, %r1251, 8;
	add.s64 	%rd113, %rd2, %rd112;
	st.local.u32 	[%rd113], %r1250;
	ld.local.u32 	%r1252, [%rd2+2048];
	add.s32 	%r1253, %r1252, 1;
	st.local.u32 	[%rd2+2048], %r1253;
$L__BB0_511:
	add.s32 	%r274, %r1822, 18;
	ld.global.u32 	%r275, [%rd4+72];
	and.b32  	%r1254, %r274, 136;
	setp.ne.s32 	%p517, %r1254, 0;
	@%p517 bra 	$L__BB0_519;
	setp.eq.s32 	%p518, %r168, 0;
	@%p518 bra 	$L__BB0_515;
	setp.eq.s32 	%p519, %r275, 0;
	@%p519 bra 	$L__BB0_518;
	setp.lt.u32 	%p520, %r275, 7;
	@%p520 bra 	$L__BB0_517;
	bra.uni 	$L__BB0_519;
$L__BB0_515:
	setp.eq.s32 	%p521, %r275, 0;
	@%p521 bra 	$L__BB0_518;
	add.s32 	%r1255, %r275, -9;
	setp.gt.u32 	%p522, %r1255, 5;
	@%p522 bra 	$L__BB0_519;
$L__BB0_517:
	shl.b32 	%r1256, %r274, 7;
	add.s32 	%r1257, %r1256, %r1822;
	or.b32  	%r1258, %r1257, 262144;
	ld.local.u32 	%r1259, [%rd2+2048];
	mul.wide.s32 	%rd114, %r1259, 8;
	add.s64 	%rd115, %rd2, %rd114;
	st.local.u32 	[%rd115], %r1258;
	ld.local.u32 	%r1260, [%rd2+2048];
	add.s32 	%r1261, %r1260, 1;
	st.local.u32 	[%rd2+2048], %r1261;
	bra.uni 	$L__BB0_519;
$L__BB0_518:
	shl.b32 	%r1262, %r274, 7;
	add.s32 	%r1263, %r1262, %r1822;
	ld.local.u32 	%r1264, [%rd2+2048];
	mul.wide.s32 	%rd116, %r1264, 8;
	add.s64 	%rd117, %rd2, %rd116;
	st.local.u32 	[%rd117], %r1263;
	ld.local.u32 	%r1265, [%rd2+2048];
	add.s32 	%r1266, %r1265, 1;
	st.local.u32 	[%rd2+2048], %r1266;
$L__BB0_519:
	add.s32 	%r276, %r1822, -31;
	ld.global.u32 	%r277, [%rd4+-124];
	and.b32  	%r1267, %r276, 136;
	setp.ne.s32 	%p523, %r1267, 0;
	@%p523 bra 	$L__BB0_527;
	setp.eq.s32 	%p524, %r168, 0;
	@%p524 bra 	$L__BB0_523;
	setp.eq.s32 	%p525, %r277, 0;
	@%p525 bra 	$L__BB0_526;
	setp.lt.u32 	%p526, %r277, 7;
	@%p526 bra 	$L__BB0_525;
	bra.uni 	$L__BB0_527;
$L__BB0_523:
	setp.eq.s32 	%p527, %r277, 0;
	@%p527 bra 	$L__BB0_526;
	add.s32 	%r1268, %r277, -9;
	setp.gt.u32 	%p528, %r1268, 5;
	@%p528 bra 	$L__BB0_527;
$L__BB0_525:
	shl.b32 	%r1269, %r276, 7;
	add.s32 	%r1270, %r1269, %r1822;
	or.b32  	%r1271, %r1270, 262144;
	ld.local.u32 	%r1272, [%rd2+2048];
	mul.wide.s32 	%rd118, %r1272, 8;
	add.s64 	%rd119, %rd2, %rd118;
	st.local.u32 	[%rd119], %r1271;
	ld.local.u32 	%r1273, [%rd2+2048];
	add.s32 	%r1274, %r1273, 1;
	st.local.u32 	[%rd2+2048], %r1274;
	bra.uni 	$L__BB0_527;
$L__BB0_526:
	shl.b32 	%r1275, %r276, 7;
	add.s32 	%r1276, %r1275, %r1822;
	ld.local.u32 	%r1277, [%rd2+2048];
	mul.wide.s32 	%rd120, %r1277, 8;
	add.s64 	%rd121, %rd2, %rd120;
	st.local.u32 	[%rd121], %r1276;
	ld.local.u32 	%r1278, [%rd2+2048];
	add.s32 	%r1279, %r1278, 1;
	st.local.u32 	[%rd2+2048], %r1279;
$L__BB0_527:
	add.s32 	%r278, %r1822, -33;
	ld.global.u32 	%r279, [%rd4+-132];
	and.b32  	%r1280, %r278, 136;
	setp.ne.s32 	%p529, %r1280, 0;
	@%p529 bra 	$L__BB0_535;
	setp.eq.s32 	%p530, %r168, 0;
	@%p530 bra 	$L__BB0_531;
	setp.eq.s32 	%p531, %r279, 0;
	@%p531 bra 	$L__BB0_534;
	setp.lt.u32 	%p532, %r279, 7;
	@%p532 bra 	$L__BB0_533;
	bra.uni 	$L__BB0_535;
$L__BB0_531:
	setp.eq.s32 	%p533, %r279, 0;
	@%p533 bra 	$L__BB0_534;
	add.s32 	%r1281, %r279, -9;
	setp.gt.u32 	%p534, %r1281, 5;
	@%p534 bra 	$L__BB0_535;
$L__BB0_533:
	shl.b32 	%r1282, %r278, 7;
	add.s32 	%r1283, %r1282, %r1822;
	or.b32  	%r1284, %r1283, 262144;
	ld.local.u32 	%r1285, [%rd2+2048];
	mul.wide.s32 	%rd122, %r1285, 8;
	add.s64 	%rd123, %rd2, %rd122;
	st.local.u32 	[%rd123], %r1284;
	ld.local.u32 	%r1286, [%rd2+2048];
	add.s32 	%r1287, %r1286, 1;
	st.local.u32 	[%rd2+2048], %r1287;
	bra.uni 	$L__BB0_535;
$L__BB0_534:
	shl.b32 	%r1288, %r278, 7;
	add.s32 	%r1289, %r1288, %r1822;
	ld.local.u32 	%r1290, [%rd2+2048];
	mul.wide.s32 	%rd124, %r1290, 8;
	add.s64 	%rd125, %rd2, %rd124;
	st.local.u32 	[%rd125], %r1289;
	ld.local.u32 	%r1291, [%rd2+2048];
	add.s32 	%r1292, %r1291, 1;
	st.local.u32 	[%rd2+2048], %r1292;
$L__BB0_535:
	add.s32 	%r280, %r1822, -14;
	ld.global.u32 	%r281, [%rd4+-56];
	and.b32  	%r1293, %r280, 136;
	setp.ne.s32 	%p535, %r1293, 0;
	@%p535 bra 	$L__BB0_543;
	setp.eq.s32 	%p536, %r168, 0;
	@%p536 bra 	$L__BB0_539;
	setp.eq.s32 	%p537, %r281, 0;
	@%p537 bra 	$L__BB0_542;
	setp.lt.u32 	%p538, %r281, 7;
	@%p538 bra 	$L__BB0_541;
	bra.uni 	$L__BB0_543;
$L__BB0_539:
	setp.eq.s32 	%p539, %r281, 0;
	@%p539 bra 	$L__BB0_542;
	add.s32 	%r1294, %r281, -9;
	setp.gt.u32 	%p540, %r1294, 5;
	@%p540 bra 	$L__BB0_543;
$L__BB0_541:
	shl.b32 	%r1295, %r280, 7;
	add.s32 	%r1296, %r1295, %r1822;
	or.b32  	%r1297, %r1296, 262144;
	ld.local.u32 	%r1298, [%rd2+2048];
	mul.wide.s32 	%rd126, %r1298, 8;
	add.s64 	%rd127, %rd2, %rd126;
	st.local.u32 	[%rd127], %r1297;
	ld.local.u32 	%r1299, [%rd2+2048];
	add.s32 	%r1300, %r1299, 1;
	st.local.u32 	[%rd2+2048], %r1300;
	bra.uni 	$L__BB0_543;
$L__BB0_542:
	shl.b32 	%r1301, %r280, 7;
	add.s32 	%r1302, %r1301, %r1822;
	ld.local.u32 	%r1303, [%rd2+2048];
	mul.wide.s32 	%rd128, %r1303, 8;
	add.s64 	%rd129, %rd2, %rd128;
	st.local.u32 	[%rd129], %r1302;
	ld.local.u32 	%r1304, [%rd2+2048];
	add.s32 	%r1305, %r1304, 1;
	st.local.u32 	[%rd2+2048], %r1305;
$L__BB0_543:
	add.s32 	%r282, %r1822, -18;
	ld.global.u32 	%r283, [%rd4+-72];
	and.b32  	%r1306, %r282, 136;
	setp.ne.s32 	%p541, %r1306, 0;
	@%p541 bra 	$L__BB0_551;
	setp.eq.s32 	%p542, %r168, 0;
	@%p542 bra 	$L__BB0_547;
	setp.eq.s32 	%p543, %r283, 0;
	@%p543 bra 	$L__BB0_550;
	setp.lt.u32 	%p544, %r283, 7;
	@%p544 bra 	$L__BB0_549;
	bra.uni 	$L__BB0_551;
$L__BB0_547:
	setp.eq.s32 	%p545, %r283, 0;
	@%p545 bra 	$L__BB0_550;
	add.s32 	%r1307, %r283, -9;
	setp.gt.u32 	%p546, %r1307, 5;
	@%p546 bra 	$L__BB0_551;
$L__BB0_549:
	shl.b32 	%r1308, %r282, 7;
	add.s32 	%r1309, %r1308, %r1822;
	or.b32  	%r1310, %r1309, 262144;
	ld.local.u32 	%r1311, [%rd2+2048];
	mul.wide.s32 	%rd130, %r1311, 8;
	add.s64 	%rd131, %rd2, %rd130;
	st.local.u32 	[%rd131], %r1310;
	ld.local.u32 	%r1312, [%rd2+2048];
	add.s32 	%r1313, %r1312, 1;
	st.local.u32 	[%rd2+2048], %r1313;
	bra.uni 	$L__BB0_551;
$L__BB0_550:
	shl.b32 	%r1314, %r282, 7;
	add.s32 	%r1315, %r1314, %r1822;
	ld.local.u32 	%r1316, [%rd2+2048];
	mul.wide.s32 	%rd132, %r1316, 8;
	add.s64 	%rd133, %rd2, %rd132;
	st.local.u32 	[%rd133], %r1315;
	ld.local.u32 	%r1317, [%rd2+2048];
	add.s32 	%r1318, %r1317, 1;
	st.local.u32 	[%rd2+2048], %r1318;
$L__BB0_551:
	setp.eq.s32 	%p547, %r168, 0;
	@%p547 bra 	$L__BB0_554;
	setp.eq.s32 	%p548, %r1825, 11;
	@%p548 bra 	$L__BB0_556;
	setp.eq.s32 	%p549, %r1825, 13;
	@%p549 bra 	$L__BB0_556;
	bra.uni 	$L__BB0_600;
$L__BB0_554:
	setp.eq.s32 	%p550, %r1825, 5;
	@%p550 bra 	$L__BB0_556;
	setp.ne.s32 	%p551, %r1825, 3;
	@%p551 bra 	$L__BB0_600;
$L__BB0_556:
	add.s32 	%r1826, %r1822, 15;
	and.b32  	%r1319, %r1826, 136;
	setp.ne.s32 	%p552, %r1319, 0;
	@%p552 bra 	$L__BB0_567;
$L__BB0_557:
	setp.eq.s32 	%p553, %r168, 0;
	mul.wide.u32 	%rd134, %r1826, 4;
	add.s64 	%rd135, %rd1, %rd134;
	ld.global.u32 	%r287, [%rd135];
	@%p553 bra 	$L__BB0_559;
	add.s32 	%r1320, %r287, -9;
	setp.lt.u32 	%p554, %r1320, 6;
	@%p554 bra 	$L__BB0_567;
	bra.uni 	$L__BB0_560;
$L__BB0_559:
	add.s32 	%r1321, %r287, -1;
	setp.lt.u32 	%p555, %r1321, 6;
	@%p555 bra 	$L__BB0_567;
$L__BB0_560:
	setp.eq.s32 	%p556, %r168, 0;
	@%p556 bra 	$L__BB0_565;
	add.s32 	%r1322, %r287, -1;
	setp.lt.u32 	%p557, %r1322, 6;
	@%p557 bra 	$L__BB0_566;
$L__BB0_562:
	setp.ne.s32 	%p559, %r287, 0;
	@%p559 bra 	$L__BB0_564;
	shl.b32 	%r1324, %r1826, 7;
	add.s32 	%r1325, %r1324, %r1822;
	ld.local.u32 	%r1326, [%rd2+2048];
	mul.wide.s32 	%rd136, %r1326, 8;
	add.s64 	%rd137, %rd2, %rd136;
	st.local.u32 	[%rd137], %r1325;
	ld.local.u32 	%r1327, [%rd2+2048];
	add.s32 	%r1328, %r1327, 1;
	st.local.u32 	[%rd2+2048], %r1328;
$L__BB0_564:
	add.s32 	%r1826, %r1826, 15;
	and.b32  	%r1329, %r1826, 136;
	setp.eq.s32 	%p560, %r1329, 0;
	@%p560 bra 	$L__BB0_557;
	bra.uni 	$L__BB0_567;
$L__BB0_565:
	add.s32 	%r1323, %r287, -9;
	setp.gt.u32 	%p558, %r1323, 5;
	@%p558 bra 	$L__BB0_562;
$L__BB0_566:
	shl.b32 	%r1330, %r1826, 7;
	add.s32 	%r1331, %r1330, %r1822;
	or.b32  	%r1332, %r1331, 262144;
	ld.local.u32 	%r1333, [%rd2+2048];
	mul.wide.s32 	%rd138, %r1333, 8;
	add.s64 	%rd139, %rd2, %rd138;
	st.local.u32 	[%rd139], %r1332;
	ld.local.u32 	%r1334, [%rd2+2048];
	add.s32 	%r1335, %r1334, 1;
	st.local.u32 	[%rd2+2048], %r1335;
$L__BB0_567:
	add.s32 	%r1827, %r1822, 17;
	and.b32  	%r1336, %r1827, 136;
	setp.ne.s32 	%p561, %r1336, 0;
	@%p561 bra 	$L__BB0_578;
$L__BB0_568:
	setp.eq.s32 	%p562, %r168, 0;
	mul.wide.u32 	%rd140, %r1827, 4;
	add.s64 	%rd141, %rd1, %rd140;
	ld.global.u32 	%r291, [%rd141];
	@%p562 bra 	$L__BB0_570;
	add.s32 	%r1337, %r291, -9;
	setp.lt.u32 	%p563, %r1337, 6;
	@%p563 bra 	$L__BB0_578;
	bra.uni 	$L__BB0_571;
$L__BB0_570:
	add.s32 	%r1338, %r291, -1;
	setp.lt.u32 	%p564, %r1338, 6;
	@%p564 bra 	$L__BB0_578;
$L__BB0_571:
	setp.eq.s32 	%p565, %r168, 0;
	@%p565 bra 	$L__BB0_574;
	add.s32 	%r1339, %r291, -1;
	setp.lt.u32 	%p566, %r1339, 6;
	@%p566 bra 	$L__BB0_573;
	bra.uni 	$L__BB0_575;
$L__BB0_573:
	shl.b32 	%r1347, %r1827, 7;
	add.s32 	%r1348, %r1347, %r1822;
	or.b32  	%r1349, %r1348, 262144;
	ld.local.u32 	%r1350, [%rd2+2048];
	mul.wide.s32 	%rd144, %r1350, 8;
	add.s64 	%rd145, %rd2, %rd144;
	st.local.u32 	[%rd145], %r1349;
	ld.local.u32 	%r1351, [%rd2+2048];
	add.s32 	%r1352, %r1351, 1;
	st.local.u32 	[%rd2+2048], %r1352;
	bra.uni 	$L__BB0_578;
$L__BB0_574:
	add.s32 	%r1340, %r291, -9;
	setp.lt.u32 	%p567, %r1340, 6;
	@%p567 bra 	$L__BB0_573;
$L__BB0_575:
	setp.ne.s32 	%p568, %r291, 0;
	@%p568 bra 	$L__BB0_577;
	shl.b32 	%r1341, %r1827, 7;
	add.s32 	%r1342, %r1341, %r1822;
	ld.local.u32 	%r1343, [%rd2+2048];
	mul.wide.s32 	%rd142, %r1343, 8;
	add.s64 	%rd143, %rd2, %rd142;
	st.local.u32 	[%rd143], %r1342;
	ld.local.u32 	%r1344, [%rd2+2048];
	add.s32 	%r1345, %r1344, 1;
	st.local.u32 	[%rd2+2048], %r1345;
$L__BB0_577:
	add.s32 	%r1827, %r1827, 17;
	and.b32  	%r1346, %r1827, 136;
	setp.eq.s32 	%p569, %r1346, 0;
	@%p569 bra 	$L__BB0_568;
$L__BB0_578:
	add.s32 	%r1828, %r1822, -15;
	and.b32  	%r1353, %r1828, 136;
	setp.ne.s32 	%p570, %r1353, 0;
	@%p570 bra 	$L__BB0_589;
$L__BB0_579:
	setp.eq.s32 	%p571, %r168, 0;
	mul.wide.s32 	%rd146, %r1828, 4;
	add.s64 	%rd147, %rd1, %rd146;
	ld.global.u32 	%r295, [%rd147];
	@%p571 bra 	$L__BB0_581;
	add.s32 	%r1354, %r295, -9;
	setp.lt.u32 	%p572, %r1354, 6;
	@%p572 bra 	$L__BB0_589;
	bra.uni 	$L__BB0_582;
$L__BB0_581:
	add.s32 	%r1355, %r295, -1;
	setp.lt.u32 	%p573, %r1355, 6;
	@%p573 bra 	$L__BB0_589;
$L__BB0_582:
	setp.eq.s32 	%p574, %r168, 0;
	@%p574 bra 	$L__BB0_585;
	add.s32 	%r1356, %r295, -1;
	setp.lt.u32 	%p575, %r1356, 6;
	@%p575 bra 	$L__BB0_584;
	bra.uni 	$L__BB0_586;
$L__BB0_584:
	shl.b32 	%r1364, %r1828, 7;
	add.s32 	%r1365, %r1364, %r1822;
	or.b32  	%r1366, %r1365, 262144;
	ld.local.u32 	%r1367, [%rd2+2048];
	mul.wide.s32 	%rd150, %r1367, 8;
	add.s64 	%rd151, %rd2, %rd150;
	st.local.u32 	[%rd151], %r1366;
	ld.local.u32 	%r1368, [%rd2+2048];
	add.s32 	%r1369, %r1368, 1;
	st.local.u32 	[%rd2+2048], %r1369;
	bra.uni 	$L__BB0_589;
$L__BB0_585:
	add.s32 	%r1357, %r295, -9;
	setp.lt.u32 	%p576, %r1357, 6;
	@%p576 bra 	$L__BB0_584;
$L__BB0_586:
	setp.ne.s32 	%p577, %r295, 0;
	@%p577 bra 	$L__BB0_588;
	shl.b32 	%r1358, %r1828, 7;
	add.s32 	%r1359, %r1358, %r1822;
	ld.local.u32 	%r1360, [%rd2+2048];
	mul.wide.s32 	%rd148, %r1360, 8;
	add.s64 	%rd149, %rd2, %rd148;
	st.local.u32 	[%rd149], %r1359;
	ld.local.u32 	%r1361, [%rd2+2048];
	add.s32 	%r1362, %r1361, 1;
	st.local.u32 	[%rd2+2048], %r1362;
$L__BB0_588:
	add.s32 	%r1828, %r1828, -15;
	and.b32  	%r1363, %r1828, 136;
	setp.eq.s32 	%p578, %r1363, 0;
	@%p578 bra 	$L__BB0_579;
$L__BB0_589:
	add.s32 	%r1829, %r1822, -17;
	and.b32  	%r1370, %r1829, 136;
	setp.ne.s32 	%p579, %r1370, 0;
	@%p579 bra 	$L__BB0_600;
$L__BB0_590:
	setp.eq.s32 	%p580, %r168, 0;
	mul.wide.s32 	%rd152, %r1829, 4;
	add.s64 	%rd153, %rd1, %rd152;
	ld.global.u32 	%r299, [%rd153];
	@%p580 bra 	$L__BB0_592;
	add.s32 	%r1371, %r299, -9;
	setp.lt.u32 	%p581, %r1371, 6;
	@%p581 bra 	$L__BB0_600;
	bra.uni 	$L__BB0_593;
$L__BB0_592:
	add.s32 	%r1372, %r299, -1;
	setp.lt.u32 	%p582, %r1372, 6;
	@%p582 bra 	$L__BB0_600;
$L__BB0_593:
	setp.eq.s32 	%p583, %r168, 0;
	@%p583 bra 	$L__BB0_596;
	add.s32 	%r1373, %r299, -1;
	setp.lt.u32 	%p584, %r1373, 6;
	@%p584 bra 	$L__BB0_595;
	bra.uni 	$L__BB0_597;
$L__BB0_595:
	shl.b32 	%r1381, %r1829, 7;
	add.s32 	%r1382, %r1381, %r1822;
	or.b32  	%r1383, %r1382, 262144;
	ld.local.u32 	%r1384, [%rd2+2048];
	mul.wide.s32 	%rd156, %r1384, 8;
	add.s64 	%rd157, %rd2, %rd156;
	st.local.u32 	[%rd157], %r1383;
	ld.local.u32 	%r1385, [%rd2+2048];
	add.s32 	%r1386, %r1385, 1;
	st.local.u32 	[%rd2+2048], %r1386;
	bra.uni 	$L__BB0_600;
$L__BB0_596:
	add.s32 	%r1374, %r299, -9;
	setp.lt.u32 	%p585, %r1374, 6;
	@%p585 bra 	$L__BB0_595;
$L__BB0_597:
	setp.ne.s32 	%p586, %r299, 0;
	@%p586 bra 	$L__BB0_599;
	shl.b32 	%r1375, %r1829, 7;
	add.s32 	%r1376, %r1375, %r1822;
	ld.local.u32 	%r1377, [%rd2+2048];
	mul.wide.s32 	%rd154, %r1377, 8;
	add.s64 	%rd155, %rd2, %rd154;
	st.local.u32 	[%rd155], %r1376;
	ld.local.u32 	%r1378, [%rd2+2048];
	add.s32 	%r1379, %r1378, 1;
	st.local.u32 	[%rd2+2048], %r1379;
$L__BB0_599:
	add.s32 	%r1829, %r1829, -17;
	and.b32  	%r1380, %r1829, 136;
	setp.eq.s32 	%p587, %r1380, 0;
	@%p587 bra 	$L__BB0_590;
$L__BB0_600:
	setp.eq.s32 	%p588, %r168, 0;
	@%p588 bra 	$L__BB0_602;
	and.b32  	%r1387, %r1825, -2;
	setp.eq.s32 	%p589, %r1387, 12;
	@%p589 bra 	$L__BB0_603;
	bra.uni 	$L__BB0_647;
$L__BB0_602:
	and.b32  	%r1388, %r1825, -2;
	setp.ne.s32 	%p590, %r1388, 4;
	@%p590 bra 	$L__BB0_647;
$L__BB0_603:
	add.s32 	%r1830, %r1822, 1;
	and.b32  	%r1389, %r1830, 136;
	setp.ne.s32 	%p591, %r1389, 0;
	@%p591 bra 	$L__BB0_614;
$L__BB0_604:
	setp.eq.s32 	%p592, %r168, 0;
	mul.wide.u32 	%rd158, %r1830, 4;
	add.s64 	%rd159, %rd1, %rd158;
	ld.global.u32 	%r303, [%rd159];
	@%p592 bra 	$L__BB0_606;
	add.s32 	%r1390, %r303, -9;
	setp.lt.u32 	%p593, %r1390, 6;
	@%p593 bra 	$L__BB0_614;
	bra.uni 	$L__BB0_607;
$L__BB0_606:
	add.s32 	%r1391, %r303, -1;
	setp.lt.u32 	%p594, %r1391, 6;
	@%p594 bra 	$L__BB0_614;
$L__BB0_607:
	setp.eq.s32 	%p595, %r168, 0;
	@%p595 bra 	$L__BB0_612;
	add.s32 	%r1392, %r303, -1;
	setp.lt.u32 	%p596, %r1392, 6;
	@%p596 bra 	$L__BB0_613;
$L__BB0_609:
	setp.ne.s32 	%p598, %r303, 0;
	@%p598 bra 	$L__BB0_611;
	shl.b32 	%r1394, %r1830, 7;
	add.s32 	%r1395, %r1394, %r1822;
	ld.local.u32 	%r1396, [%rd2+2048];
	mul.wide.s32 	%rd160, %r1396, 8;
	add.s64 	%rd161, %rd2, %rd160;
	st.local.u32 	[%rd161], %r1395;
	ld.local.u32 	%r1397, [%rd2+2048];
	add.s32 	%r1398, %r1397, 1;
	st.local.u32 	[%rd2+2048], %r1398;
$L__BB0_611:
	add.s32 	%r1830, %r1830, 1;
	and.b32  	%r1399, %r1830, 136;
	setp.eq.s32 	%p599, %r1399, 0;
	@%p599 bra 	$L__BB0_604;
	bra.uni 	$L__BB0_614;
$L__BB0_612:
	add.s32 	%r1393, %r303, -9;
	setp.gt.u32 	%p597, %r1393, 5;
	@%p597 bra 	$L__BB0_609;
$L__BB0_613:
	shl.b32 	%r1400, %r1830, 7;
	add.s32 	%r1401, %r1400, %r1822;
	or.b32  	%r1402, %r1401, 262144;
	ld.local.u32 	%r1403, [%rd2+2048];
	mul.wide.s32 	%rd162, %r1403, 8;
	add.s64 	%rd163, %rd2, %rd162;
	st.local.u32 	[%rd163], %r1402;
	ld.local.u32 	%r1404, [%rd2+2048];
	add.s32 	%r1405, %r1404, 1;
	st.local.u32 	[%rd2+2048], %r1405;
$L__BB0_614:
	add.s32 	%r1831, %r1822, 16;
	and.b32  	%r1406, %r1831, 128;
	setp.ne.s32 	%p600, %r1406, 0;
	@%p600 bra 	$L__BB0_625;
$L__BB0_615:
	setp.eq.s32 	%p601, %r168, 0;
	mul.wide.u32 	%rd164, %r1831, 4;
	add.s64 	%rd165, %rd1, %rd164;
	ld.global.u32 	%r307, [%rd165];
	@%p601 bra 	$L__BB0_617;
	add.s32 	%r1407, %r307, -9;
	setp.lt.u32 	%p602, %r1407, 6;
	@%p602 bra 	$L__BB0_625;
	bra.uni 	$L__BB0_618;
$L__BB0_617:
	add.s32 	%r1408, %r307, -1;
	setp.lt.u32 	%p603, %r1408, 6;
	@%p603 bra 	$L__BB0_625;
$L__BB0_618:
	setp.eq.s32 	%p604, %r168, 0;
	@%p604 bra 	$L__BB0_621;
	add.s32 	%r1409, %r307, -1;
	setp.lt.u32 	%p605, %r1409, 6;
	@%p605 bra 	$L__BB0_620;
	bra.uni 	$L__BB0_622;
$L__BB0_620:
	shl.b32 	%r1417, %r1831, 7;
	add.s32 	%r1418, %r1417, %r1822;
	or.b32  	%r1419, %r1418, 262144;
	ld.local.u32 	%r1420, [%rd2+2048];
	mul.wide.s32 	%rd168, %r1420, 8;
	add.s64 	%rd169, %rd2, %rd168;
	st.local.u32 	[%rd169], %r1419;
	ld.local.u32 	%r1421, [%rd2+2048];
	add.s32 	%r1422, %r1421, 1;
	st.local.u32 	[%rd2+2048], %r1422;
	bra.uni 	$L__BB0_625;
$L__BB0_621:
	add.s32 	%r1410, %r307, -9;
	setp.lt.u32 	%p606, %r1410, 6;
	@%p606 bra 	$L__BB0_620;
$L__BB0_622:
	setp.ne.s32 	%p607, %r307, 0;
	@%p607 bra 	$L__BB0_624;
	shl.b32 	%r1411, %r1831, 7;
	add.s32 	%r1412, %r1411, %r1822;
	ld.local.u32 	%r1413, [%rd2+2048];
	mul.wide.s32 	%rd166, %r1413, 8;
	add.s64 	%rd167, %rd2, %rd166;
	st.local.u32 	[%rd167], %r1412;
	ld.local.u32 	%r1414, [%rd2+2048];
	add.s32 	%r1415, %r1414, 1;
	st.local.u32 	[%rd2+2048], %r1415;
$L__BB0_624:
	add.s32 	%r1831, %r1831, 16;
	and.b32  	%r1416, %r1831, 136;
	setp.eq.s32 	%p608, %r1416, 0;
	@%p608 bra 	$L__BB0_615;
$L__BB0_625:
	add.s32 	%r1832, %r1822, -1;
	and.b32  	%r1423, %r1832, 136;
	setp.ne.s32 	%p609, %r1423, 0;
	@%p609 bra 	$L__BB0_636;
$L__BB0_626:
	setp.eq.s32 	%p610, %r168, 0;
	mul.wide.s32 	%rd170, %r1832, 4;
	add.s64 	%rd171, %rd1, %rd170;
	ld.global.u32 	%r311, [%rd171];
	@%p610 bra 	$L__BB0_628;
	add.s32 	%r1424, %r311, -9;
	setp.lt.u32 	%p611, %r1424, 6;
	@%p611 bra 	$L__BB0_636;
	bra.uni 	$L__BB0_629;
$L__BB0_628:
	add.s32 	%r1425, %r311, -1;
	setp.lt.u32 	%p612, %r1425, 6;
	@%p612 bra 	$L__BB0_636;
$L__BB0_629:
	setp.eq.s32 	%p613, %r168, 0;
	@%p613 bra 	$L__BB0_632;
	add.s32 	%r1426, %r311, -1;
	setp.lt.u32 	%p614, %r1426, 6;
	@%p614 bra 	$L__BB0_631;
	bra.uni 	$L__BB0_633;
$L__BB0_631:
	shl.b32 	%r1434, %r1832, 7;
	add.s32 	%r1435, %r1434, %r1822;
	or.b32  	%r1436, %r1435, 262144;
	ld.local.u32 	%r1437, [%rd2+2048];
	mul.wide.s32 	%rd174, %r1437, 8;
	add.s64 	%rd175, %rd2, %rd174;
	st.local.u32 	[%rd175], %r1436;
	ld.local.u32 	%r1438, [%rd2+2048];
	add.s32 	%r1439, %r1438, 1;
	st.local.u32 	[%rd2+2048], %r1439;
	bra.uni 	$L__BB0_636;
$L__BB0_632:
	add.s32 	%r1427, %r311, -9;
	setp.lt.u32 	%p615, %r1427, 6;
	@%p615 bra 	$L__BB0_631;
$L__BB0_633:
	setp.ne.s32 	%p616, %r311, 0;
	@%p616 bra 	$L__BB0_635;
	shl.b32 	%r1428, %r1832, 7;
	add.s32 	%r1429, %r1428, %r1822;
	ld.local.u32 	%r1430, [%rd2+2048];
	mul.wide.s32 	%rd172, %r1430, 8;
	add.s64 	%rd173, %rd2, %rd172;
	st.local.u32 	[%rd173], %r1429;
	ld.local.u32 	%r1431, [%rd2+2048];
	add.s32 	%r1432, %r1431, 1;
	st.local.u32 	[%rd2+2048], %r1432;
$L__BB0_635:
	add.s32 	%r1832, %r1832, -1;
	and.b32  	%r1433, %r1832, 136;
	setp.eq.s32 	%p617, %r1433, 0;
	@%p617 bra 	$L__BB0_626;
$L__BB0_636:
	add.s32 	%r1833, %r1822, -16;
	and.b32  	%r1440, %r1833, 128;
	setp.ne.s32 	%p618, %r1440, 0;
	@%p618 bra 	$L__BB0_647;
$L__BB0_637:
	setp.eq.s32 	%p619, %r168, 0;
	mul.wide.s32 	%rd176, %r1833, 4;
	add.s64 	%rd177, %rd1, %rd176;
	ld.global.u32 	%r315, [%rd177];
	@%p619 bra 	$L__BB0_639;
	add.s32 	%r1441, %r315, -9;
	setp.lt.u32 	%p620, %r1441, 6;
	@%p620 bra 	$L__BB0_647;
	bra.uni 	$L__BB0_640;
$L__BB0_639:
	add.s32 	%r1442, %r315, -1;
	setp.lt.u32 	%p621, %r1442, 6;
	@%p621 bra 	$L__BB0_647;
$L__BB0_640:
	setp.eq.s32 	%p622, %r168, 0;
	@%p622 bra 	$L__BB0_643;
	add.s32 	%r1443, %r315, -1;
	setp.lt.u32 	%p623, %r1443, 6;
	@%p623 bra 	$L__BB0_642;
	bra.uni 	$L__BB0_644;
$L__BB0_642:
	shl.b32 	%r1451, %r1833, 7;
	add.s32 	%r1452, %r1451, %r1822;
	or.b32  	%r1453, %r1452, 262144;
	ld.local.u32 	%r1454, [%rd2+2048];
	mul.wide.s32 	%rd180, %r1454, 8;
	add.s64 	%rd181, %rd2, %rd180;
	st.local.u32 	[%rd181], %r1453;
	ld.local.u32 	%r1455, [%rd2+2048];
	add.s32 	%r1456, %r1455, 1;
	st.local.u32 	[%rd2+2048], %r1456;
	bra.uni 	$L__BB0_647;
$L__BB0_643:
	add.s32 	%r1444, %r315, -9;
	setp.lt.u32 	%p624, %r1444, 6;
	@%p624 bra 	$L__BB0_642;
$L__BB0_644:
	setp.ne.s32 	%p625, %r315, 0;
	@%p625 bra 	$L__BB0_646;
	shl.b32 	%r1445, %r1833, 7;
	add.s32 	%r1446, %r1445, %r1822;
	ld.local.u32 	%r1447, [%rd2+2048];
	mul.wide.s32 	%rd178, %r1447, 8;
	add.s64 	%rd179, %rd2, %rd178;
	st.local.u32 	[%rd179], %r1446;
	ld.local.u32 	%r1448, [%rd2+2048];
	add.s32 	%r1449, %r1448, 1;
	st.local.u32 	[%rd2+2048], %r1449;
$L__BB0_646:
	add.s32 	%r1833, %r1833, -16;
	and.b32  	%r1450, %r1833, 136;
	setp.eq.s32 	%p626, %r1450, 0;
	@%p626 bra 	$L__BB0_637;
$L__BB0_647:
	setp.eq.s32 	%p627, %r168, 0;
	@%p627 bra 	$L__BB0_649;
	setp.eq.s32 	%p628, %r1825, 14;
	@%p628 bra 	$L__BB0_650;
	bra.uni 	$L__BB0_713;
$L__BB0_649:
	setp.ne.s32 	%p629, %r1825, 6;
	@%p629 bra 	$L__BB0_713;
$L__BB0_650:
	add.s32 	%r317, %r1822, 1;
	ld.global.u32 	%r318, [%rd4+4];
	and.b32  	%r1457, %r317, 136;
	setp.ne.s32 	%p630, %r1457, 0;
	@%p630 bra 	$L__BB0_657;
	setp.eq.s32 	%p631, %r168, 0;
	@%p631 bra 	$L__BB0_654;
	setp.eq.s32 	%p632, %r318, 0;
	@%p632 bra 	$L__BB0_936;
	setp.lt.u32 	%p633, %r318, 7;
	@%p633 bra 	$L__BB0_656;
	bra.uni 	$L__BB0_657;
$L__BB0_654:
	setp.eq.s32 	%p634, %r318, 0;
	@%p634 bra 	$L__BB0_936;
	add.s32 	%r1458, %r318, -9;
	setp.lt.u32 	%p635, %r1458, 6;
	@%p635 bra 	$L__BB0_656;
	bra.uni 	$L__BB0_657;
$L__BB0_656:
	shl.b32 	%r1459, %r317, 7;
	add.s32 	%r1460, %r1459, %r1822;
	or.b32  	%r1461, %r1460, 262144;
	ld.local.u32 	%r1462, [%rd2+2048];
	mul.wide.s32 	%rd182, %r1462, 8;
	add.s64 	%rd183, %rd2, %rd182;
	st.local.u32 	[%rd183], %r1461;
	ld.local.u32 	%r1463, [%rd2+2048];
	add.s32 	%r1464, %r1463, 1;
	st.local.u32 	[%rd2+2048], %r1464;
$L__BB0_657:
	add.s32 	%r319, %r1822, 15;
	ld.global.u32 	%r320, [%rd4+60];
	and.b32  	%r1470, %r319, 136;
	setp.ne.s32 	%p636, %r1470, 0;
	@%p636 bra 	$L__BB0_665;
	setp.eq.s32 	%p637, %r168, 0;
	@%p637 bra 	$L__BB0_661;
	setp.eq.s32 	%p638, %r320, 0;
	@%p638 bra 	$L__BB0_664;
	setp.lt.u32 	%p639, %r320, 7;
	@%p639 bra 	$L__BB0_663;
	bra.uni 	$L__BB0_665;
$L__BB0_661:
	setp.eq.s32 	%p640, %r320, 0;
	@%p640 bra 	$L__BB0_664;
	add.s32 	%r1471, %r320, -9;
	setp.gt.u32 	%p641, %r1471, 5;
	@%p641 bra 	$L__BB0_665;
$L__BB0_663:
	shl.b32 	%r1472, %r319, 7;
	add.s32 	%r1473, %r1472, %r1822;
	or.b32  	%r1474, %r1473, 262144;
	ld.local.u32 	%r1475, [%rd2+2048];
	mul.wide.s32 	%rd186, %r1475, 8;
	add.s64 	%rd187, %rd2, %rd186;
	st.local.u32 	[%rd187], %r1474;
	ld.local.u32 	%r1476, [%rd2+2048];
	add.s32 	%r1477, %r1476, 1;
	st.local.u32 	[%rd2+2048], %r1477;
	bra.uni 	$L__BB0_665;
$L__BB0_664:
	shl.b32 	%r1478, %r319, 7;
	add.s32 	%r1479, %r1478, %r1822;
	ld.local.u32 	%r1480, [%rd2+2048];
	mul.wide.s32 	%rd188, %r1480, 8;
	add.s64 	%rd189, %rd2, %rd188;
	st.local.u32 	[%rd189], %r1479;
	ld.local.u32 	%r1481, [%rd2+2048];
	add.s32 	%r1482, %r1481, 1;
	st.local.u32 	[%rd2+2048], %r1482;
$L__BB0_665:
	add.s32 	%r321, %r1822, 16;
	ld.global.u32 	%r322, [%rd4+64];
	and.b32  	%r1483, %r321, 128;
	setp.ne.s32 	%p642, %r1483, 0;
	@%p642 bra 	$L__BB0_673;
	setp.eq.s32 	%p643, %r168, 0;
	@%p643 bra 	$L__BB0_669;
	setp.eq.s32 	%p644, %r322, 0;
	@%p644 bra 	$L__BB0_672;
	setp.lt.u32 	%p645, %r322, 7;
	@%p645 bra 	$L__BB0_671;
	bra.uni 	$L__BB0_673;
$L__BB0_669:
	setp.eq.s32 	%p646, %r322, 0;
	@%p646 bra 	$L__BB0_672;
	add.s32 	%r1484, %r322, -9;
	setp.gt.u32 	%p647, %r1484, 5;
	@%p647 bra 	$L__BB0_673;
$L__BB0_671:
	shl.b32 	%r1485, %r321, 7;
	add.s32 	%r1486, %r1485, %r1822;
	or.b32  	%r1487, %r1486, 262144;
	ld.local.u32 	%r1488, [%rd2+2048];
	mul.wide.s32 	%rd190, %r1488, 8;
	add.s64 	%rd191, %rd2, %rd190;
	st.local.u32 	[%rd191], %r1487;
	ld.local.u32 	%r1489, [%rd2+2048];
	add.s32 	%r1490, %r1489, 1;
	st.local.u32 	[%rd2+2048], %r1490;
	bra.uni 	$L__BB0_673;
$L__BB0_672:
	shl.b32 	%r1491, %r321, 7;
	add.s32 	%r1492, %r1491, %r1822;
	ld.local.u32 	%r1493, [%rd2+2048];
	mul.wide.s32 	%rd192, %r1493, 8;
	add.s64 	%rd193, %rd2, %rd192;
	st.local.u32 	[%rd193], %r1492;
	ld.local.u32 	%r1494, [%rd2+2048];
	add.s32 	%r1495, %r1494, 1;
	st.local.u32 	[%rd2+2048], %r1495;
$L__BB0_673:
	add.s32 	%r323, %r1822, 17;
	ld.global.u32 	%r324, [%rd4+68];
	and.b32  	%r1496, %r323, 136;
	setp.ne.s32 	%p648, %r1496, 0;
	@%p648 bra 	$L__BB0_681;
	setp.eq.s32 	%p649, %r168, 0;
	@%p649 bra 	$L__BB0_677;
	setp.eq.s32 	%p650, %r324, 0;
	@%p650 bra 	$L__BB0_680;
	setp.lt.u32 	%p651, %r324, 7;
	@%p651 bra 	$L__BB0_679;
	bra.uni 	$L__BB0_681;
$L__BB0_677:
	setp.eq.s32 	%p652, %r324, 0;
	@%p652 bra 	$L__BB0_680;
	add.s32 	%r1497, %r324, -9;
	setp.gt.u32 	%p653, %r1497, 5;
	@%p653 bra 	$L__BB0_681;
$L__BB0_679:
	shl.b32 	%r1498, %r323, 7;
	add.s32 	%r1499, %r1498, %r1822;
	or.b32  	%r1500, %r1499, 262144;
	ld.local.u32 	%r1501, [%rd2+2048];
	mul.wide.s32 	%rd194, %r1501, 8;
	add.s64 	%rd195, %rd2, %rd194;
	st.local.u32 	[%rd195], %r1500;
	ld.local.u32 	%r1502, [%rd2+2048];
	add.s32 	%r1503, %r1502, 1;
	st.local.u32 	[%rd2+2048], %r1503;
	bra.uni 	$L__BB0_681;
$L__BB0_680:
	shl.b32 	%r1504, %r323, 7;
	add.s32 	%r1505, %r1504, %r1822;
	ld.local.u32 	%r1506, [%rd2+2048];
	mul.wide.s32 	%rd196, %r1506, 8;
	add.s64 	%rd197, %rd2, %rd196;
	st.local.u32 	[%rd197], %r1505;
	ld.local.u32 	%r1507, [%rd2+2048];
	add.s32 	%r1508, %r1507, 1;
	st.local.u32 	[%rd2+2048], %r1508;
$L__BB0_681:
	add.s32 	%r325, %r1822, -1;
	ld.global.u32 	%r326, [%rd4+-4];
	and.b32  	%r1509, %r325, 136;
	setp.ne.s32 	%p654, %r1509, 0;
	@%p654 bra 	$L__BB0_689;
	setp.eq.s32 	%p655, %r168, 0;
	@%p655 bra 	$L__BB0_685;
	setp.eq.s32 	%p656, %r326, 0;
	@%p656 bra 	$L__BB0_688;
	setp.lt.u32 	%p657, %r326, 7;
	@%p657 bra 	$L__BB0_687;
	bra.uni 	$L__BB0_689;
$L__BB0_685:
	setp.eq.s32 	%p658, %r326, 0;
	@%p658 bra 	$L__BB0_688;
	add.s32 	%r1510, %r326, -9;
	setp.gt.u32 	%p659, %r1510, 5;
	@%p659 bra 	$L__BB0_689;
$L__BB0_687:
	shl.b32 	%r1511, %r325, 7;
	add.s32 	%r1512, %r1511, %r1822;
	or.b32  	%r1513, %r1512, 262144;
	ld.local.u32 	%r1514, [%rd2+2048];
	mul.wide.s32 	%rd198, %r1514, 8;
	add.s64 	%rd199, %rd2, %rd198;
	st.local.u32 	[%rd199], %r1513;
	ld.local.u32 	%r1515, [%rd2+2048];
	add.s32 	%r1516, %r1515, 1;
	st.local.u32 	[%rd2+2048], %r1516;
	bra.uni 	$L__BB0_689;
$L__BB0_688:
	shl.b32 	%r1517, %r325, 7;
	add.s32 	%r1518, %r1517, %r1822;
	ld.local.u32 	%r1519, [%rd2+2048];
	mul.wide.s32 	%rd200, %r1519, 8;
	add.s64 	%rd201, %rd2, %rd200;
	st.local.u32 	[%rd201], %r1518;
	ld.local.u32 	%r1520, [%rd2+2048];
	add.s32 	%r1521, %r1520, 1;
	st.local.u32 	[%rd2+2048], %r1521;
$L__BB0_689:
	add.s32 	%r327, %r1822, -15;
	ld.global.u32 	%r328, [%rd4+-60];
	and.b32  	%r1522, %r327, 136;
	setp.ne.s32 	%p660, %r1522, 0;
	@%p660 bra 	$L__BB0_697;
	setp.eq.s32 	%p661, %r168, 0;
	@%p661 bra 	$L__BB0_693;
	setp.eq.s32 	%p662, %r328, 0;
	@%p662 bra 	$L__BB0_696;
	setp.lt.u32 	%p663, %r328, 7;
	@%p663 bra 	$L__BB0_695;
	bra.uni 	$L__BB0_697;
$L__BB0_693:
	setp.eq.s32 	%p664, %r328, 0;
	@%p664 bra 	$L__BB0_696;
	add.s32 	%r1523, %r328, -9;
	setp.gt.u32 	%p665, %r1523, 5;
	@%p665 bra 	$L__BB0_697;
$L__BB0_695:
	shl.b32 	%r1524, %r327, 7;
	add.s32 	%r1525, %r1524, %r1822;
	or.b32  	%r1526, %r1525, 262144;
	ld.local.u32 	%r1527, [%rd2+2048];
	mul.wide.s32 	%rd202, %r1527, 8;
	add.s64 	%rd203, %rd2, %rd202;
	st.local.u32 	[%rd203], %r1526;
	ld.local.u32 	%r1528, [%rd2+2048];
	add.s32 	%r1529, %r1528, 1;
	st.local.u32 	[%rd2+2048], %r1529;
	bra.uni 	$L__BB0_697;
$L__BB0_696:
	shl.b32 	%r1530, %r327, 7;
	add.s32 	%r1531, %r1530, %r1822;
	ld.local.u32 	%r1532, [%rd2+2048];
	mul.wide.s32 	%rd204, %r1532, 8;
	add.s64 	%rd205, %rd2, %rd204;
	st.local.u32 	[%rd205], %r1531;
	ld.local.u32 	%r1533, [%rd2+2048];
	add.s32 	%r1534, %r1533, 1;
	st.local.u32 	[%rd2+2048], %r1534;
$L__BB0_697:
	add.s32 	%r329, %r1822, -16;
	ld.global.u32 	%r330, [%rd4+-64];
	and.b32  	%r1535, %r329, 128;
	setp.ne.s32 	%p666, %r1535, 0;
	@%p666 bra 	$L__BB0_705;
	setp.eq.s32 	%p667, %r168, 0;
	@%p667 bra 	$L__BB0_701;
	setp.eq.s32 	%p668, %r330, 0;
	@%p668 bra 	$L__BB0_704;
	setp.lt.u32 	%p669, %r330, 7;
	@%p669 bra 	$L__BB0_703;
	bra.uni 	$L__BB0_705;
$L__BB0_701:
	setp.eq.s32 	%p670, %r330, 0;
	@%p670 bra 	$L__BB0_704;
	add.s32 	%r1536, %r330, -9;
	setp.gt.u32 	%p671, %r1536, 5;
	@%p671 bra 	$L__BB0_705;
$L__BB0_703:
	shl.b32 	%r1537, %r329, 7;
	add.s32 	%r1538, %r1537, %r1822;
	or.b32  	%r1539, %r1538, 262144;
	ld.local.u32 	%r1540, [%rd2+2048];
	mul.wide.s32 	%rd206, %r1540, 8;
	add.s64 	%rd207, %rd2, %rd206;
	st.local.u32 	[%rd207], %r1539;
	ld.local.u32 	%r1541, [%rd2+2048];
	add.s32 	%r1542, %r1541, 1;
	st.local.u32 	[%rd2+2048], %r1542;
	bra.uni 	$L__BB0_705;
$L__BB0_704:
	shl.b32 	%r1543, %r329, 7;
	add.s32 	%r1544, %r1543, %r1822;
	ld.local.u32 	%r1545, [%rd2+2048];
	mul.wide.s32 	%rd208, %r1545, 8;
	add.s64 	%rd209, %rd2, %rd208;
	st.local.u32 	[%rd209], %r1544;
	ld.local.u32 	%r1546, [%rd2+2048];
	add.s32 	%r1547, %r1546, 1;
	st.local.u32 	[%rd2+2048], %r1547;
$L__BB0_705:
	add.s32 	%r331, %r1822, -17;
	ld.global.u32 	%r332, [%rd4+-68];
	and.b32  	%r1548, %r331, 136;
	setp.ne.s32 	%p672, %r1548, 0;
	@%p672 bra 	$L__BB0_713;
	setp.eq.s32 	%p673, %r168, 0;
	@%p673 bra 	$L__BB0_709;
	setp.eq.s32 	%p674, %r332, 0;
	@%p674 bra 	$L__BB0_712;
	setp.lt.u32 	%p675, %r332, 7;
	@%p675 bra 	$L__BB0_711;
	bra.uni 	$L__BB0_713;
$L__BB0_709:
	setp.eq.s32 	%p676, %r332, 0;
	@%p676 bra 	$L__BB0_712;
	add.s32 	%r1549, %r332, -9;
	setp.gt.u32 	%p677, %r1549, 5;
	@%p677 bra 	$L__BB0_713;
$L__BB0_711:
	shl.b32 	%r1550, %r331, 7;
	add.s32 	%r1551, %r1550, %r1822;
	or.b32  	%r1552, %r1551, 262144;
	ld.local.u32 	%r1553, [%rd2+2048];
	mul.wide.s32 	%rd210, %r1553, 8;
	add.s64 	%rd211, %rd2, %rd210;
	st.local.u32 	[%rd211], %r1552;
	ld.local.u32 	%r1554, [%rd2+2048];
	add.s32 	%r1555, %r1554, 1;
	st.local.u32 	[%rd2+2048], %r1555;
	bra.uni 	$L__BB0_713;
$L__BB0_712:
	shl.b32 	%r1556, %r331, 7;
	add.s32 	%r1557, %r1556, %r1822;
	ld.local.u32 	%r1558, [%rd2+2048];
	mul.wide.s32 	%rd212, %r1558, 8;
	add.s64 	%rd213, %rd2, %rd212;
	st.local.u32 	[%rd213], %r1557;
	ld.local.u32 	%r1559, [%rd2+2048];
	add.s32 	%r1560, %r1559, 1;
	st.local.u32 	[%rd2+2048], %r1560;
$L__BB0_713:
	add.s32 	%r1822, %r1822, 1;
	setp.eq.s32 	%p678, %r1822, 128;
	@%p678 bra 	$L__BB0_54;
	bra.uni 	$L__BB0_67;
$L__BB0_714:
	ld.param.u64 	%rd446, [_ZN32_INTERNAL_95dc019c_4_k_cu_boards18SplitNegaMaxSearchEP10ChessboardP6Searchi_param_0];
	cvta.to.global.u64 	%rd238, %rd446;
	ld.global.u32 	%r1583, [%rd238+516];
	mul.wide.s32 	%rd239, %r1583, 4;
	add.s64 	%rd240, %rd238, %rd239;
	mov.b32 	%r1584, 0;
	st.global.u32 	[%rd240+-64], %r1584;
$L__BB0_715:
	ld.param.u64 	%rd447, [_ZN32_INTERNAL_95dc019c_4_k_cu_boards18SplitNegaMaxSearchEP10ChessboardP6Searchi_param_0];
	cvta.to.global.u64 	%rd241, %rd447;
	mov.b32 	%r1585, -99;
	st.global.u32 	[%rd241+516], %r1585;
	and.b32  	%r1586, %r484, 524288;
	setp.eq.s32 	%p687, %r1586, 0;
	@%p687 bra 	$L__BB0_719;
	ld.param.u64 	%rd448, [_ZN32_INTERNAL_95dc019c_4_k_cu_boards18SplitNegaMaxSearchEP10ChessboardP6Searchi_param_0];
	cvta.to.global.u64 	%rd242, %rd448;
	ld.global.u32 	%r1587, [%rd242+512];
	setp.eq.s32 	%p688, %r1587, 0;
	@%p688 bra 	$L__BB0_718;
	ld.param.u64 	%rd449, [_ZN32_INTERNAL_95dc019c_4_k_cu_boards18SplitNegaMaxSearchEP10ChessboardP6Searchi_param_0];
	shr.u32 	%r1588, %r484, 7;
	and.b32  	%r1589, %r1588, 127;
	add.s32 	%r1590, %r1589, 16;
	cvta.to.global.u64 	%rd243, %rd449;
	st.global.u32 	[%rd243+516], %r1590;
	bra.uni 	$L__BB0_719;
$L__BB0_718:
	ld.param.u64 	%rd450, [_ZN32_INTERNAL_95dc019c_4_k_cu_boards18SplitNegaMaxSearchEP10ChessboardP6Searchi_param_0];
	shr.u32 	%r1591, %r484, 7;
	and.b32  	%r1592, %r1591, 127;
	add.s32 	%r1593, %r1592, -16;
	cvta.to.global.u64 	%rd244, %rd450;
	st.global.u32 	[%rd244+516], %r1593;
$L__BB0_719:
	and.b32  	%r1594, %r484, 2097152;
	setp.eq.s32 	%p689, %r1594, 0;
	@%p689 bra 	$L__BB0_728;
	shr.u32 	%r1596, %r484, 7;
	and.b32  	%r1595, %r1596, 127;
	setp.gt.s32 	%p690, %r1595, 113;
	@%p690 bra 	$L__BB0_724;
	setp.eq.s32 	%p693, %r1595, 2;
	@%p693 bra 	$L__BB0_937;
	setp.eq.s32 	%p694, %r1595, 6;
	@%p694 bra 	$L__BB0_723;
	bra.uni 	$L__BB0_728;
$L__BB0_723:
	ld.param.u64 	%rd453, [_ZN32_INTERNAL_95dc019c_4_k_cu_boards18SplitNegaMaxSearchEP10ChessboardP6Searchi_param_0];
	cvta.to.global.u64 	%rd247, %rd453;
	ld.global.u32 	%r1601, [%rd247+28];
	st.global.u32 	[%rd247+20], %r1601;
	mov.b32 	%r1602, 0;
	st.global.u32 	[%rd247+28], %r1602;
	bra.uni 	$L__BB0_728;
$L__BB0_724:
	setp.eq.s32 	%p691, %r1595, 114;
	@%p691 bra 	$L__BB0_727;
	setp.eq.s32 	%p692, %r1595, 118;
	@%p692 bra 	$L__BB0_726;
	bra.uni 	$L__BB0_728;
$L__BB0_726:
	ld.param.u64 	%rd451, [_ZN32_INTERNAL_95dc019c_4_k_cu_boards18SplitNegaMaxSearchEP10ChessboardP6Searchi_param_0];
	cvta.to.global.u64 	%rd245, %rd451;
	ld.global.u32 	%r1597, [%rd245+476];
	st.global.u32 	[%rd245+468], %r1597;
	mov.b32 	%r1598, 0;
	st.global.u32 	[%rd245+476], %r1598;
	bra.uni 	$L__BB0_728;
$L__BB0_727:
	ld.param.u64 	%rd452, [_ZN32_INTERNAL_95dc019c_4_k_cu_boards18SplitNegaMaxSearchEP10ChessboardP6Searchi_param_0];
	cvta.to.global.u64 	%rd246, %rd452;
	ld.global.u32 	%r1599, [%rd246+448];
	st.global.u32 	[%rd246+460], %r1599;
	mov.b32 	%r1600, 0;
	st.global.u32 	[%rd246+448], %r1600;
$L__BB0_728:
	ld.param.u64 	%rd455, [_ZN32_INTERNAL_95dc019c_4_k_cu_boards18SplitNegaMaxSearchEP10ChessboardP6Searchi_param_0];
	shl.b32 	%r1605, %r484, 2;
	cvt.u64.u32 	%rd249, %r1605;
	and.b64  	%rd250, %rd249, 508;
	mov.u64 	%rd251, dev_castling;
	add.s64 	%rd252, %rd251, %rd250;
	ld.global.nc.u32 	%r1606, [%rd252];
	cvta.to.global.u64 	%rd253, %rd455;
	ld.global.u32 	%r1607, [%rd253+520];
	and.b32  	%r1608, %r1607, %r1606;
	shr.u32 	%r1609, %r484, 5;
	cvt.u64.u32 	%rd254, %r1609;
	and.b64  	%rd255, %rd254, 508;
	add.s64 	%rd256, %rd251, %rd255;
	ld.global.nc.u32 	%r1610, [%rd256];
	and.b32  	%r1611, %r1610, %r1608;
	st.global.u32 	[%rd253+520], %r1611;
	add.s64 	%rd257, %rd253, %rd255;
	ld.global.u32 	%r1612, [%rd257];
	or.b32  	%r1613, %r1612, 8;
	setp.eq.s32 	%p695, %r1613, 14;
	@%p695 bra 	$L__BB0_729;
	bra.uni 	$L__BB0_730;
$L__BB0_729:
	ld.param.u64 	%rd456, [_ZN32_INTERNAL_95dc019c_4_k_cu_boards18SplitNegaMaxSearchEP10ChessboardP6Searchi_param_0];
	cvta.to.global.u64 	%rd258, %rd456;
	ld.global.u32 	%r1614, [%rd258+512];
	mul.wide.s32 	%rd259, %r1614, 4;
	add.s64 	%rd260, %rd258, %rd259;
	shr.u32 	%r1615, %r484, 7;
	and.b32  	%r1616, %r1615, 127;
	st.global.u32 	[%rd260+524], %r1616;
$L__BB0_730:
	ld.param.u64 	%rd457, [_ZN32_INTERNAL_95dc019c_4_k_cu_boards18SplitNegaMaxSearchEP10ChessboardP6Searchi_param_0];
	cvta.to.global.u64 	%rd261, %rd457;
	ld.global.u32 	%r619, [%rd261+512];
	xor.b32  	%r1617, %r619, 1;
	st.global.u32 	[%rd261+512], %r1617;
	setp.eq.s32 	%p696, %r619, 0;
	@%p696 bra 	$L__BB0_732;
	ld.param.u64 	%rd458, [_ZN32_INTERNAL_95dc019c_4_k_cu_boards18SplitNegaMaxSearchEP10ChessboardP6Searchi_param_0];
	cvta.to.global.u64 	%rd262, %rd458;
	ld.global.u32 	%r1979, [%rd262+528];
	bra.uni 	$L__BB0_733;
$L__BB0_732:
	ld.param.u64 	%rd459, [_ZN32_INTERNAL_95dc019c_4_k_cu_boards18SplitNegaMaxSearchEP10ChessboardP6Searchi_param_0];
	cvta.to.global.u64 	%rd263, %rd459;
	ld.global.u32 	%r1979, [%rd263+524];
$L__BB0_733:
	setp.ne.s32 	%p697, %r619, 1;
	@%p697 bra 	$L__BB0_739;
	add.s32 	%r1626, %r1979, 241;
	and.b32  	%r1627, %r1626, 136;
	setp.ne.s32 	%p702, %r1627, 0;
	@%p702 bra 	$L__BB0_736;
	ld.param.u64 	%rd462, [_ZN32_INTERNAL_95dc019c_4_k_cu_boards18SplitNegaMaxSearchEP10ChessboardP6Searchi_param_0];
	cvta.to.global.u64 	%rd270, %rd462;
	mul.wide.s32 	%rd271, %r1979, 4;
	add.s64 	%rd272, %rd270, %rd271;
	ld.global.u32 	%r1628, [%rd272+-60];
	setp.eq.s32 	%p703, %r1628, 1;
	@%p703 bra 	$L__BB0_738;
$L__BB0_736:
	add.s32 	%r1630, %r1979, 239;
	and.b32  	%r1631, %r1630, 136;
	setp.ne.s32 	%p704, %r1631, 0;
	mov.b32 	%r1980, 2;
	@%p704 bra 	$L__BB0_743;
	ld.param.u64 	%rd463, [_ZN32_INTERNAL_95dc019c_4_k_cu_boards18SplitNegaMaxSearchEP10ChessboardP6Searchi_param_0];
	cvta.to.global.u64 	%rd273, %rd463;
	mul.wide.s32 	%rd274, %r1979, 4;
	add.s64 	%rd275, %rd273, %rd274;
	ld.global.u32 	%r1633, [%rd275+-68];
	setp.eq.s32 	%p705, %r1633, 1;
	@%p705 bra 	$L__BB0_738;
	bra.uni 	$L__BB0_743;
$L__BB0_738:
	ld.param.u64 	%rd489, [_ZN32_INTERNAL_95dc019c_4_k_cu_boards18SplitNegaMaxSearchEP10ChessboardP6Searchi_param_0];
	cvta.to.global.u64 	%rd349, %rd489;
	st.global.u32 	[%rd349+4], %r2140;
	st.global.u32 	[%rd349], %r2139;
	st.global.u32 	[%rd349+8], %r2141;
	st.global.u32 	[%rd349+12], %r2142;
	st.global.u32 	[%rd349+16], %r2143;
	st.global.u32 	[%rd349+20], %r2144;
	st.global.u32 	[%rd349+24], %r2145;
	st.global.u32 	[%rd349+28], %r2146;
	st.global.u32 	[%rd349+32], %r2147;
	st.global.u32 	[%rd349+36], %r2148;
	st.global.u32 	[%rd349+40], %r2149;
	st.global.u32 	[%rd349+44], %r2150;
	st.global.u32 	[%rd349+48], %r2151;
	st.global.u32 	[%rd349+52], %r2152;
	st.global.u32 	[%rd349+56], %r2153;
	st.global.u32 	[%rd349+60], %r2154;
	st.global.u32 	[%rd349+64], %r2155;
	st.global.u32 	[%rd349+68], %r2156;
	st.global.u32 	[%rd349+72], %r2157;
	st.global.u32 	[%rd349+76], %r2158;
	st.global.u32 	[%rd349+80], %r2159;
	st.global.u32 	[%rd349+84], %r2160;
	st.global.u32 	[%rd349+88], %r2161;
	st.global.u32 	[%rd349+92], %r2162;
	st.global.u32 	[%rd349+96], %r2163;
	st.global.u32 	[%rd349+100], %r2164;
	st.global.u32 	[%rd349+104], %r2165;
	st.global.u32 	[%rd349+108], %r2166;
	st.global.u32 	[%rd349+112], %r2167;
	st.global.u32 	[%rd349+116], %r2168;
	st.global.u32 	[%rd349+120], %r2169;
	st.global.u32 	[%rd349+124], %r2170;
	st.global.u32 	[%rd349+128], %r2171;
	st.global.u32 	[%rd349+132], %r2172;
	st.global.u32 	[%rd349+136], %r2173;
	st.global.u32 	[%rd349+140], %r2174;
	st.global.u32 	[%rd349+144], %r2175;
	st.global.u32 	[%rd349+148], %r2176;
	st.global.u32 	[%rd349+152], %r2177;
	st.global.u32 	[%rd349+156], %r2178;
	st.global.u32 	[%rd349+160], %r2179;
	st.global.u32 	[%rd349+164], %r2180;
	st.global.u32 	[%rd349+168], %r2181;
	st.global.u32 	[%rd349+172], %r2182;
	st.global.u32 	[%rd349+176], %r2183;
	st.global.u32 	[%rd349+180], %r2184;
	st.global.u32 	[%rd349+184], %r2185;
	st.global.u32 	[%rd349+188], %r2186;
	st.global.u32 	[%rd349+192], %r2187;
	st.global.u32 	[%rd349+196], %r2188;
	st.global.u32 	[%rd349+200], %r2189;
	st.global.u32 	[%rd349+204], %r2190;
	st.global.u32 	[%rd349+208], %r2191;
	st.global.u32 	[%rd349+212], %r2192;
	st.global.u32 	[%rd349+216], %r2193;
	st.global.u32 	[%rd349+220], %r2194;
	st.global.u32 	[%rd349+224], %r2195;
	st.global.u32 	[%rd349+228], %r2196;
	st.global.u32 	[%rd349+232], %r2197;
	st.global.u32 	[%rd349+236], %r2198;
	st.global.u32 	[%rd349+240], %r2199;
	st.global.u32 	[%rd349+244], %r2200;
	st.global.u32 	[%rd349+248], %r2201;
	st.global.u32 	[%rd349+252], %r2202;
	st.global.u32 	[%rd349+256], %r2203;
	st.global.u32 	[%rd349+260], %r2204;
	st.global.u32 	[%rd349+264], %r2205;
	st.global.u32 	[%rd349+268], %r2206;
	st.global.u32 	[%rd349+272], %r2207;
	st.global.u32 	[%rd349+276], %r2208;
	st.global.u32 	[%rd349+280], %r2209;
	st.global.u32 	[%rd349+284], %r2210;
	st.global.u32 	[%rd349+288], %r2211;
	st.global.u32 	[%rd349+292], %r2212;
	st.global.u32 	[%rd349+296], %r2213;
	st.global.u32 	[%rd349+300], %r2214;
	st.global.u32 	[%rd349+304], %r2215;
	st.global.u32 	[%rd349+308], %r2216;
	st.global.u32 	[%rd349+312], %r2217;
	st.global.u32 	[%rd349+316], %r2218;
	st.global.u32 	[%rd349+320], %r2219;
	st.global.u32 	[%rd349+324], %r2220;
	st.global.u32 	[%rd349+328], %r2221;
	st.global.u32 	[%rd349+332], %r2222;
	st.global.u32 	[%rd349+336], %r2223;
	st.global.u32 	[%rd349+340], %r2224;
	st.global.u32 	[%rd349+344], %r2225;
	st.global.u32 	[%rd349+348], %r2226;
	st.global.u32 	[%rd349+352], %r2227;
	st.global.u32 	[%rd349+356], %r2228;
	st.global.u32 	[%rd349+360], %r2229;
	st.global.u32 	[%rd349+364], %r2230;
	st.global.u32 	[%rd349+368], %r2231;
	st.global.u32 	[%rd349+372], %r2232;
	st.global.u32 	[%rd349+376], %r2233;
	st.global.u32 	[%rd349+380], %r2234;
	st.global.u32 	[%rd349+384], %r2235;
	st.global.u32 	[%rd349+388], %r2236;
	st.global.u32 	[%rd349+392], %r2237;
	st.global.u32 	[%rd349+396], %r2238;
	st.global.u32 	[%rd349+400], %r2239;
	st.global.u32 	[%rd349+404], %r2240;
	st.global.u32 	[%rd349+408], %r2241;
	st.global.u32 	[%rd349+412], %r2242;
	st.global.u32 	[%rd349+416], %r2243;
	st.global.u32 	[%rd349+420], %r2244;
	st.global.u32 	[%rd349+424], %r2245;
	st.global.u32 	[%rd349+428], %r2246;
	st.global.u32 	[%rd349+432], %r2247;
	st.global.u32 	[%rd349+436], %r2248;
	st.global.u32 	[%rd349+440], %r2249;
	st.global.u32 	[%rd349+444], %r2250;
	st.global.u32 	[%rd349+448], %r2251;
	st.global.u32 	[%rd349+452], %r2252;
	st.global.u32 	[%rd349+456], %r2253;
	st.global.u32 	[%rd349+460], %r2254;
	st.global.u32 	[%rd349+464], %r2255;
	st.global.u32 	[%rd349+468], %r2256;
	st.global.u32 	[%rd349+472], %r2257;
	st.global.u32 	[%rd349+476], %r2258;
	st.global.u32 	[%rd349+480], %r2259;
	st.global.u32 	[%rd349+484], %r2260;
	st.global.u32 	[%rd349+488], %r2261;
	st.global.u32 	[%rd349+492], %r2262;
	st.global.u32 	[%rd349+496], %r2263;
	st.global.u32 	[%rd349+500], %r2264;
	st.global.u32 	[%rd349+504], %r2265;
	st.global.u32 	[%rd349+508], %r2266;
	st.global.u32 	[%rd349+512], %r2267;
	st.global.u32 	[%rd349+516], %r2268;
	st.global.u32 	[%rd349+520], %r2269;
	st.global.u32 	[%rd349+524], %r2270;
	st.global.u32 	[%rd349+528], %r2271;
	st.global.u32 	[%rd349+532], %r2272;
	mov.u32 	%r1835, %r2139;
	mov.u32 	%r1836, %r2140;
	mov.u32 	%r1837, %r2141;
	mov.u32 	%r1838, %r2142;
	mov.u32 	%r1839, %r2143;
	mov.u32 	%r1840, %r2144;
	mov.u32 	%r1841, %r2145;
	mov.u32 	%r1842, %r2146;
	mov.u32 	%r1843, %r2147;
	mov.u32 	%r1844, %r2148;
	mov.u32 	%r1845, %r2149;
	mov.u32 	%r1846, %r2150;
	mov.u32 	%r1847, %r2151;
	mov.u32 	%r1848, %r2152;
	mov.u32 	%r1849, %r2153;
	mov.u32 	%r1850, %r2154;
	mov.u32 	%r1851, %r2155;
	mov.u32 	%r1852, %r2156;
	mov.u32 	%r1853, %r2157;
	mov.u32 	%r1854, %r2158;
	mov.u32 	%r1855, %r2159;
	mov.u32 	%r1856, %r2160;
	mov.u32 	%r1857, %r2161;
	mov.u32 	%r1858, %r2162;
	mov.u32 	%r1859, %r2163;
	mov.u32 	%r1860, %r2164;
	mov.u32 	%r1861, %r2165;
	mov.u32 	%r1862, %r2166;
	mov.u32 	%r1863, %r2167;
	mov.u32 	%r1864, %r2168;
	mov.u32 	%r1865, %r2169;
	mov.u32 	%r1866, %r2170;
	mov.u32 	%r1867, %r2171;
	mov.u32 	%r1868, %r2172;
	mov.u32 	%r1869, %r2173;
	mov.u32 	%r1870, %r2174;
	mov.u32 	%r1871, %r2175;
	mov.u32 	%r1872, %r2176;
	mov.u32 	%r1873, %r2177;
	mov.u32 	%r1874, %r2178;
	mov.u32 	%r1875, %r2179;
	mov.u32 	%r1876, %r2180;
	mov.u32 	%r1877, %r2181;
	mov.u32 	%r1878, %r2182;
	mov.u32 	%r1879, %r2183;
	mov.u32 	%r1880, %r2184;
	mov.u32 	%r1881, %r2185;
	mov.u32 	%r1882, %r2186;
	mov.u32 	%r1883, %r2187;
	mov.u32 	%r1884, %r2188;
	mov.u32 	%r1885, %r2189;
	mov.u32 	%r1886, %r2190;
	mov.u32 	%r1887, %r2191;
	mov.u32 	%r1888, %r2192;
	mov.u32 	%r1889, %r2193;
	mov.u32 	%r1890, %r2194;
	mov.u32 	%r1891, %r2195;
	mov.u32 	%r1892, %r2196;
	mov.u32 	%r1893, %r2197;
	mov.u32 	%r1894, %r2198;
	mov.u32 	%r1895, %r2199;
	mov.u32 	%r1896, %r2200;
	mov.u32 	%r1897, %r2201;
	mov.u32 	%r1898, %r2202;
	mov.u32 	%r1899, %r2203;
	mov.u32 	%r1900, %r2204;
	mov.u32 	%r1901, %r2205;
	mov.u32 	%r1902, %r2206;
	mov.u32 	%r1903, %r2207;
	mov.u32 	%r1904, %r2208;
	mov.u32 	%r1905, %r2209;
	mov.u32 	%r1906, %r2210;
	mov.u32 	%r1907, %r2211;
	mov.u32 	%r1908, %r2212;
	mov.u32 	%r1909, %r2213;
	mov.u32 	%r1910, %r2214;
	mov.u32 	%r1911, %r2215;
	mov.u32 	%r1912, %r2216;
	mov.u32 	%r1913, %r2217;
	mov.u32 	%r1914, %r2218;
	mov.u32 	%r1915, %r2219;
	mov.u32 	%r1916, %r2220;
	mov.u32 	%r1917, %r2221;
	mov.u32 	%r1918, %r2222;
	mov.u32 	%r1919, %r2223;
	mov.u32 	%r1920, %r2224;
	mov.u32 	%r1921, %r2225;
	mov.u32 	%r1922, %r2226;
	mov.u32 	%r1923, %r2227;
	mov.u32 	%r1924, %r2228;
	mov.u32 	%r1925, %r2229;
	mov.u32 	%r1926, %r2230;
	mov.u32 	%r1927, %r2231;
	mov.u32 	%r1928, %r2232;
	mov.u32 	%r1929, %r2233;
	mov.u32 	%r1930, %r2234;
	mov.u32 	%r1931, %r2235;
	mov.u32 	%r1932, %r2236;
	mov.u32 	%r1933, %r2237;
	mov.u32 	%r1934, %r2238;
	mov.u32 	%r1935, %r2239;
	mov.u32 	%r1936, %r2240;
	mov.u32 	%r1937, %r2241;
	mov.u32 	%r1938, %r2242;
	mov.u32 	%r1939, %r2243;
	mov.u32 	%r1940, %r2244;
	mov.u32 	%r1941, %r2245;
	mov.u32 	%r1942, %r2246;
	mov.u32 	%r1943, %r2247;
	mov.u32 	%r1944, %r2248;
	mov.u32 	%r1945, %r2249;
	mov.u32 	%r1946, %r2250;
	mov.u32 	%r1947, %r2251;
	mov.u32 	%r1948, %r2252;
	mov.u32 	%r1949, %r2253;
	mov.u32 	%r1950, %r2254;
	mov.u32 	%r1951, %r2255;
	mov.u32 	%r1952, %r2256;
	mov.u32 	%r1953, %r2257;
	mov.u32 	%r1954, %r2258;
	mov.u32 	%r1955, %r2259;
	mov.u32 	%r1956, %r2260;
	mov.u32 	%r1957, %r2261;
	mov.u32 	%r1958, %r2262;
	mov.u32 	%r1959, %r2263;
	mov.u32 	%r1960, %r2264;
	mov.u32 	%r1961, %r2265;
	mov.u32 	%r1962, %r2266;
	mov.u32 	%r1963, %r2267;
	mov.u32 	%r1964, %r2268;
	mov.u32 	%r1965, %r2269;
	mov.u32 	%r1966, %r2270;
	mov.u32 	%r1967, %r2271;
	mov.u32 	%r1968, %r2272;
	bra.uni 	$L__BB0_832;
$L__BB0_739:
	add.s32 	%r1618, %r1979, 15;
	and.b32  	%r1619, %r1618, 136;
	setp.ne.s32 	%p698, %r1619, 0;
	@%p698 bra 	$L__BB0_741;
	ld.param.u64 	%rd460, [_ZN32_INTERNAL_95dc019c_4_k_cu_boards18SplitNegaMaxSearchEP10ChessboardP6Searchi_param_0];
	cvta.to.global.u64 	%rd264, %rd460;
	mul.wide.s32 	%rd265, %r1979, 4;
	add.s64 	%rd266, %rd264, %rd265;
	ld.global.u32 	%r1620, [%rd266+60];
	setp.eq.s32 	%p699, %r1620, 9;
	@%p699 bra 	$L__BB0_738;
$L__BB0_741:
	add.s32 	%r1622, %r1979, 17;
	and.b32  	%r1623, %r1622, 136;
	setp.ne.s32 	%p700, %r1623, 0;
	mov.b32 	%r1980, 10;
	@%p700 bra 	$L__BB0_743;
	ld.param.u64 	%rd461, [_ZN32_INTERNAL_95dc019c_4_k_cu_boards18SplitNegaMaxSearchEP10ChessboardP6Searchi_param_0];
	cvta.to.global.u64 	%rd267, %rd461;
	mul.wide.s32 	%rd268, %r1979, 4;
	add.s64 	%rd269, %rd267, %rd268;
	ld.global.u32 	%r1625, [%rd269+68];
	setp.eq.s32 	%p701, %r1625, 9;
	@%p701 bra 	$L__BB0_738;
$L__BB0_743:
	add.s32 	%r1634, %r1979, 31;
	and.b32  	%r1635, %r1634, 136;
	setp.ne.s32 	%p706, %r1635, 0;
	@%p706 bra 	$L__BB0_745;
	ld.param.u64 	%rd464, [_ZN32_INTERNAL_95dc019c_4_k_cu_boards18SplitNegaMaxSearchEP10ChessboardP6Searchi_param_0];
	cvta.to.global.u64 	%rd276, %rd464;
	mul.wide.s32 	%rd277, %r1979, 4;
	add.s64 	%rd278, %rd276, %rd277;
	ld.global.u32 	%r1636, [%rd278+124];
	setp.eq.s32 	%p707, %r1636, %r1980;
	@%p707 bra 	$L__BB0_738;
$L__BB0_745:
	add.s32 	%r1637, %r1979, 33;
	and.b32  	%r1638, %r1637, 136;
	setp.ne.s32 	%p708, %r1638, 0;
	@%p708 bra 	$L__BB0_747;
	ld.param.u64 	%rd465, [_ZN32_INTERNAL_95dc019c_4_k_cu_boards18SplitNegaMaxSearchEP10ChessboardP6Searchi_param_0];
	cvta.to.global.u64 	%rd279, %rd465;
	mul.wide.s32 	%rd280, %r1979, 4;
	add.s64 	%rd281, %rd279, %rd280;
	ld.global.u32 	%r1639, [%rd281+132];
	setp.eq.s32 	%p709, %r1639, %r1980;
	@%p709 bra 	$L__BB0_738;
$L__BB0_747:
	add.s32 	%r1640, %r1979, 14;
	and.b32  	%r1641, %r1640, 136;
	setp.ne.s32 	%p710, %r1641, 0;
	@%p710 bra 	$L__BB0_749;
	ld.param.u64 	%rd466, [_ZN32_INTERNAL_95dc019c_4_k_cu_boards18SplitNegaMaxSearchEP10ChessboardP6Searchi_param_0];
	cvta.to.global.u64 	%rd282, %rd466;
	mul.wide.s32 	%rd283, %r1979, 4;
	add.s64 	%rd284, %rd282, %rd283;
	ld.global.u32 	%r1642, [%rd284+56];
	setp.eq.s32 	%p711, %r1642, %r1980;
	@%p711 bra 	$L__BB0_738;
$L__BB0_749:
	add.s32 	%r1643, %r1979, 18;
	and.b32  	%r1644, %r1643, 136;
	setp.ne.s32 	%p712, %r1644, 0;
	@%p712 bra 	$L__BB0_751;
	ld.param.u64 	%rd467, [_ZN32_INTERNAL_95dc019c_4_k_cu_boards18SplitNegaMaxSearchEP10ChessboardP6Searchi_param_0];
	cvta.to.global.u64 	%rd285, %rd467;
	mul.wide.s32 	%rd286, %r1979, 4;
	add.s64 	%rd287, %rd285, %rd286;
	ld.global.u32 	%r1645, [%rd287+72];
	setp.eq.s32 	%p713, %r1645, %r1980;
	@%p713 bra 	$L__BB0_738;
$L__BB0_751:
	add.s32 	%r1646, %r1979, 225;
	and.b32  	%r1647, %r1646, 136;
	setp.ne.s32 	%p714, %r1647, 0;
	@%p714 bra 	$L__BB0_753;
	ld.param.u64 	%rd468, [_ZN32_INTERNAL_95dc019c_4_k_cu_boards18SplitNegaMaxSearchEP10ChessboardP6Searchi_param_0];
	cvta.to.global.u64 	%rd288, %rd468;
	mul.wide.s32 	%rd289, %r1979, 4;
	add.s64 	%rd290, %rd288, %rd289;
	ld.global.u32 	%r1648, [%rd290+-124];
	setp.eq.s32 	%p715, %r1648, %r1980;
	@%p715 bra 	$L__BB0_738;
$L__BB0_753:
	add.s32 	%r1649, %r1979, 223;
	and.b32  	%r1650, %r1649, 136;
	setp.ne.s32 	%p716, %r1650, 0;
	@%p716 bra 	$L__BB0_755;
	ld.param.u64 	%rd469, [_ZN32_INTERNAL_95dc019c_4_k_cu_boards18SplitNegaMaxSearchEP10ChessboardP6Searchi_param_0];
	cvta.to.global.u64 	%rd291, %rd469;
	mul.wide.s32 	%rd292, %r1979, 4;
	add.s64 	%rd293, %rd291, %rd292;
	ld.global.u32 	%r1651, [%rd293+-132];
	setp.eq.s32 	%p717, %r1651, %r1980;
	@%p717 bra 	$L__BB0_738;
$L__BB0_755:
	add.s32 	%r1652, %r1979, 242;
	and.b32  	%r1653, %r1652, 136;
	setp.ne.s32 	%p718, %r1653, 0;
	@%p718 bra 	$L__BB0_757;
	ld.param.u64 	%rd470, [_ZN32_INTERNAL_95dc019c_4_k_cu_boards18SplitNegaMaxSearchEP10ChessboardP6Searchi_param_0];
	cvta.to.global.u64 	%rd294, %rd470;
	mul.wide.s32 	%rd295, %r1979, 4;
	add.s64 	%rd296, %rd294, %rd295;
	ld.global.u32 	%r1654, [%rd296+-56];
	setp.eq.s32 	%p719, %r1654, %r1980;
	@%p719 bra 	$L__BB0_738;
$L__BB0_757:
	add.s32 	%r1655, %r1979, 238;
	and.b32  	%r1656, %r1655, 136;
	setp.ne.s32 	%p720, %r1656, 0;
	@%p720 bra 	$L__BB0_759;
	ld.param.u64 	%rd471, [_ZN32_INTERNAL_95dc019c_4_k_cu_boards18SplitNegaMaxSearchEP10ChessboardP6Searchi_param_0];
	cvta.to.global.u64 	%rd297, %rd471;
	mul.wide.s32 	%rd298, %r1979, 4;
	add.s64 	%rd299, %rd297, %rd298;
	ld.global.u32 	%r1657, [%rd299+-72];
	setp.eq.s32 	%p721, %r1657, %r1980;
	@%p721 bra 	$L__BB0_738;
$L__BB0_759:
	add.s32 	%r1658, %r1979, 15;
	and.b32  	%r1659, %r1658, 136;
	setp.ne.s32 	%p722, %r1659, 0;
	@%p722 bra 	$L__BB0_769;
	add.s32 	%r625, %r1979, 15;
$L__BB0_761:
	ld.param.u64 	%rd472, [_ZN32_INTERNAL_95dc019c_4_k_cu_boards18SplitNegaMaxSearchEP10ChessboardP6Searchi_param_0];
	setp.eq.s32 	%p723, %r619, 1;
	cvta.to.global.u64 	%rd300, %rd472;
	mul.wide.s32 	%rd301, %r625, 4;
	add.s64 	%rd302, %rd300, %rd301;
	ld.global.u32 	%r626, [%rd302];
	@%p723 bra 	$L__BB0_765;
	setp.eq.s32 	%p724, %r626, 0;
	@%p724 bra 	$L__BB0_768;
	setp.eq.s32 	%p725, %r626, 11;
	@%p725 bra 	$L__BB0_738;
	setp.eq.s32 	%p726, %r626, 13;
	@%p726 bra 	$L__BB0_738;
	bra.uni 	$L__BB0_769;
$L__BB0_765:
	setp.eq.s32 	%p727, %r626, 0;
	@%p727 bra 	$L__BB0_768;
	setp.eq.s32 	%p728, %r626, 3;
	@%p728 bra 	$L__BB0_738;
	setp.eq.s32 	%p729, %r626, 5;
	@%p729 bra 	$L__BB0_738;
	bra.uni 	$L__BB0_769;
$L__BB0_768:
	add.s32 	%r625, %r625, 15;
	and.b32  	%r1660, %r625, 136;
	setp.eq.s32 	%p730, %r1660, 0;
	@%p730 bra 	$L__BB0_761;
$L__BB0_769:
	add.s32 	%r1661, %r1979, 17;
	and.b32  	%r1662, %r1661, 136;
	setp.ne.s32 	%p731, %r1662, 0;
	@%p731 bra 	$L__BB0_779;
	add.s32 	%r629, %r1979, 17;
$L__BB0_771:
	ld.param.u64 	%rd473, [_ZN32_INTERNAL_95dc019c_4_k_cu_boards18SplitNegaMaxSearchEP10ChessboardP6Searchi_param_0];
	setp.eq.s32 	%p732, %r619, 1;
	cvta.to.global.u64 	%rd303, %rd473;
	mul.wide.s32 	%rd304, %r629, 4;
	add.s64 	%rd305, %rd303, %rd304;
	ld.global.u32 	%r630, [%rd305];
	@%p732 bra 	$L__BB0_775;
	setp.eq.s32 	%p733, %r630, 0;
	@%p733 bra 	$L__BB0_778;
	setp.eq.s32 	%p734, %r630, 11;
	@%p734 bra 	$L__BB0_738;
	setp.eq.s32 	%p735, %r630, 13;
	@%p735 bra 	$L__BB0_738;
	bra.uni 	$L__BB0_779;
$L__BB0_775:
	setp.eq.s32 	%p736, %r630, 0;
	@%p736 bra 	$L__BB0_778;
	setp.eq.s32 	%p737, %r630, 3;
	@%p737 bra 	$L__BB0_738;
	setp.eq.s32 	%p738, %r630, 5;
	@%p738 bra 	$L__BB0_738;
	bra.uni 	$L__BB0_779;
$L__BB0_778:
	add.s32 	%r629, %r629, 17;
	and.b32  	%r1663, %r629, 136;
	setp.eq.s32 	%p739, %r1663, 0;
	@%p739 bra 	$L__BB0_771;
$L__BB0_779:
	add.s32 	%r1664, %r1979, -15;
	and.b32  	%r1665, %r1664, 136;
	setp.ne.s32 	%p740, %r1665, 0;
	@%p740 bra 	$L__BB0_789;
	add.s32 	%r633, %r1979, -15;
$L__BB0_781:
	ld.param.u64 	%rd474, [_ZN32_INTERNAL_95dc019c_4_k_cu_boards18SplitNegaMaxSearchEP10ChessboardP6Searchi_param_0];
	setp.eq.s32 	%p741, %r619, 1;
	cvta.to.global.u64 	%rd306, %rd474;
	mul.wide.s32 	%rd307, %r633, 4;
	add.s64 	%rd308, %rd306, %rd307;
	ld.global.u32 	%r634, [%rd308];
	@%p741 bra 	$L__BB0_785;
	setp.eq.s32 	%p742, %r634, 0;
	@%p742 bra 	$L__BB0_788;
	setp.eq.s32 	%p743, %r634, 11;
	@%p743 bra 	$L__BB0_738;
	setp.eq.s32 	%p744, %r634, 13;
	@%p744 bra 	$L__BB0_738;
	bra.uni 	$L__BB0_789;
$L__BB0_785:
	setp.eq.s32 	%p745, %r634, 0;
	@%p745 bra 	$L__BB0_788;
	setp.eq.s32 	%p746, %r634, 3;
	@%p746 bra 	$L__BB0_738;
	setp.eq.s32 	%p747, %r634, 5;
	@%p747 bra 	$L__BB0_738;
	bra.uni 	$L__BB0_789;
$L__BB0_788:
	add.s32 	%r633, %r633, -15;
	and.b32  	%r1666, %r633, 136;
	setp.eq.s32 	%p748, %r1666, 0;
	@%p748 bra 	$L__BB0_781;
$L__BB0_789:
	add.s32 	%r1667, %r1979, -17;
	and.b32  	%r636, %r1667, 136;
	setp.ne.s32 	%p749, %r636, 0;
	@%p749 bra 	$L__BB0_799;
	add.s32 	%r638, %r1979, -17;
$L__BB0_791:
	ld.param.u64 	%rd475, [_ZN32_INTERNAL_95dc019c_4_k_cu_boards18SplitNegaMaxSearchEP10ChessboardP6Searchi_param_0];
	setp.eq.s32 	%p750, %r619, 1;
	cvta.to.global.u64 	%rd309, %rd475;
	mul.wide.s32 	%rd310, %r638, 4;
	add.s64 	%rd311, %rd309, %rd310;
	ld.global.u32 	%r639, [%rd311];
	@%p750 bra 	$L__BB0_795;
	setp.eq.s32 	%p751, %r639, 0;
	@%p751 bra 	$L__BB0_798;
	setp.eq.s32 	%p752, %r639, 11;
	@%p752 bra 	$L__BB0_738;
	setp.eq.s32 	%p753, %r639, 13;
	@%p753 bra 	$L__BB0_738;
	bra.uni 	$L__BB0_799;
$L__BB0_795:
	setp.eq.s32 	%p754, %r639, 0;
	@%p754 bra 	$L__BB0_798;
	setp.eq.s32 	%p755, %r639, 3;
	@%p755 bra 	$L__BB0_738;
	setp.eq.s32 	%p756, %r639, 5;
	@%p756 bra 	$L__BB0_738;
	bra.uni 	$L__BB0_799;
$L__BB0_798:
	add.s32 	%r638, %r638, -17;
	and.b32  	%r1668, %r638, 136;
	setp.eq.s32 	%p757, %r1668, 0;
	@%p757 bra 	$L__BB0_791;
$L__BB0_799:
	mov.u32 	%r1985, %r1979;
$L__BB0_800:
	add.s32 	%r642, %r1985, 1;
	and.b32  	%r1669, %r642, 136;
	setp.ne.s32 	%p758, %r1669, 0;
	@%p758 bra 	$L__BB0_803;
	ld.param.u64 	%rd476, [_ZN32_INTERNAL_95dc019c_4_k_cu_boards18SplitNegaMaxSearchEP10ChessboardP6Searchi_param_0];
	cvta.to.global.u64 	%rd312, %rd476;
	mul.wide.s32 	%rd313, %r1985, 4;
	add.s64 	%rd314, %rd312, %rd313;
	ld.global.u32 	%r643, [%rd314+4];
	and.b32  	%r1670, %r643, -2;
	setp.eq.s32 	%p759, %r619, 1;
	selp.b32 	%r1671, 4, 12, %p759;
	setp.eq.s32 	%p760, %r1670, %r1671;
	@%p760 bra 	$L__BB0_738;
	setp.eq.s32 	%p761, %r643, 0;
	mov.u32 	%r1985, %r642;
	@%p761 bra 	$L__BB0_800;
$L__BB0_803:
	mov.u32 	%r1986, %r1979;
$L__BB0_804:
	add.s32 	%r645, %r1986, 16;
	and.b32  	%r1672, %r645, 136;
	setp.ne.s32 	%p762, %r1672, 0;
	@%p762 bra 	$L__BB0_807;
	ld.param.u64 	%rd477, [_ZN32_INTERNAL_95dc019c_4_k_cu_boards18SplitNegaMaxSearchEP10ChessboardP6Searchi_param_0];
	cvta.to.global.u64 	%rd315, %rd477;
	mul.wide.s32 	%rd316, %r1986, 4;
	add.s64 	%rd317, %rd315, %rd316;
	ld.global.u32 	%r646, [%rd317+64];
	and.b32  	%r1673, %r646, -2;
	setp.eq.s32 	%p763, %r619, 1;
	selp.b32 	%r1674, 4, 12, %p763;
	setp.eq.s32 	%p764, %r1673, %r1674;
	@%p764 bra 	$L__BB0_738;
	setp.eq.s32 	%p765, %r646, 0;
	mov.u32 	%r1986, %r645;
	@%p765 bra 	$L__BB0_804;
$L__BB0_807:
	mov.u32 	%r1987, %r1979;
$L__BB0_808:
	add.s32 	%r648, %r1987, -1;
	and.b32  	%r1675, %r648, 136;
	setp.ne.s32 	%p766, %r1675, 0;
	@%p766 bra 	$L__BB0_811;
	ld.param.u64 	%rd478, [_ZN32_INTERNAL_95dc019c_4_k_cu_boards18SplitNegaMaxSearchEP10ChessboardP6Searchi_param_0];
	cvta.to.global.u64 	%rd318, %rd478;
	mul.wide.s32 	%rd319, %r1987, 4;
	add.s64 	%rd320, %rd318, %rd319;
	ld.global.u32 	%r649, [%rd320+-4];
	and.b32  	%r1676, %r649, -2;
	setp.eq.s32 	%p767, %r619, 1;
	selp.b32 	%r1677, 4, 12, %p767;
	setp.eq.s32 	%p768, %r1676, %r1677;
	@%p768 bra 	$L__BB0_738;
	setp.eq.s32 	%p769, %r649, 0;
	mov.u32 	%r1987, %r648;
	@%p769 bra 	$L__BB0_808;
$L__BB0_811:
	mov.u32 	%r1988, %r1979;
$L__BB0_812:
	add.s32 	%r651, %r1988, -16;
	and.b32  	%r1678, %r651, 136;
	setp.ne.s32 	%p770, %r1678, 0;
	@%p770 bra 	$L__BB0_815;
	ld.param.u64 	%rd479, [_ZN32_INTERNAL_95dc019c_4_k_cu_boards18SplitNegaMaxSearchEP10ChessboardP6Searchi_param_0];
	cvta.to.global.u64 	%rd321, %rd479;
	mul.wide.s32 	%rd322, %r1988, 4;
	add.s64 	%rd323, %rd321, %rd322;
	ld.global.u32 	%r652, [%rd323+-64];
	and.b32  	%r1679, %r652, -2;
	setp.eq.s32 	%p771, %r619, 1;
	selp.b32 	%r1680, 4, 12, %p771;
	setp.eq.s32 	%p772, %r1679, %r1680;
	@%p772 bra 	$L__BB0_738;
	setp.eq.s32 	%p773, %r652, 0;
	mov.u32 	%r1988, %r651;
	@%p773 bra 	$L__BB0_812;
$L__BB0_815:
	setp.eq.s32 	%p774, %r619, 1;
	selp.b32 	%r653, 6, 14, %p774;
	add.s32 	%r1681, %r1979, 1;
	and.b32  	%r1682, %r1681, 136;
	setp.ne.s32 	%p775, %r1682, 0;
	@%p775 bra 	$L__BB0_817;
	ld.param.u64 	%rd480, [_ZN32_INTERNAL_95dc019c_4_k_cu_boards18SplitNegaMaxSearchEP10ChessboardP6Searchi_param_0];
	cvta.to.global.u64 	%rd324, %rd480;
	mul.wide.s32 	%rd325, %r1979, 4;
	add.s64 	%rd326, %rd324, %rd325;
	ld.global.u32 	%r1683, [%rd326+4];
	setp.eq.s32 	%p776, %r1683, %r653;
	@%p776 bra 	$L__BB0_738;
$L__BB0_817:
	add.s32 	%r1684, %r1979, 15;
	and.b32  	%r1685, %r1684, 136;
	setp.ne.s32 	%p777, %r1685, 0;
	@%p777 bra 	$L__BB0_819;
	ld.param.u64 	%rd481, [_ZN32_INTERNAL_95dc019c_4_k_cu_boards18SplitNegaMaxSearchEP10ChessboardP6Searchi_param_0];
	cvta.to.global.u64 	%rd327, %rd481;
	mul.wide.s32 	%rd328, %r1979, 4;
	add.s64 	%rd329, %rd327, %rd328;
	ld.global.u32 	%r1686, [%rd329+60];
	setp.eq.s32 	%p778, %r1686, %r653;
	@%p778 bra 	$L__BB0_738;
$L__BB0_819:
	add.s32 	%r1687, %r1979, 16;
	and.b32  	%r1688, %r1687, 136;
	setp.ne.s32 	%p779, %r1688, 0;
	@%p779 bra 	$L__BB0_821;
	ld.param.u64 	%rd482, [_ZN32_INTERNAL_95dc019c_4_k_cu_boards18SplitNegaMaxSearchEP10ChessboardP6Searchi_param_0];
	cvta.to.global.u64 	%rd330, %rd482;
	mul.wide.s32 	%rd331, %r1979, 4;
	add.s64 	%rd332, %rd330, %rd331;
	ld.global.u32 	%r1689, [%rd332+64];
	setp.eq.s32 	%p780, %r1689, %r653;
	@%p780 bra 	$L__BB0_738;
$L__BB0_821:
	add.s32 	%r1690, %r1979, 17;
	and.b32  	%r1691, %r1690, 136;
	setp.ne.s32 	%p781, %r1691, 0;
	@%p781 bra 	$L__BB0_823;
	ld.param.u64 	%rd483, [_ZN32_INTERNAL_95dc019c_4_k_cu_boards18SplitNegaMaxSearchEP10ChessboardP6Searchi_param_0];
	cvta.to.global.u64 	%rd333, %rd483;
	mul.wide.s32 	%rd334, %r1979, 4;
	add.s64 	%rd335, %rd333, %rd334;
	ld.global.u32 	%r1692, [%rd335+68];
	setp.eq.s32 	%p782, %r1692, %r653;
	@%p782 bra 	$L__BB0_738;
$L__BB0_823:
	add.s32 	%r1693, %r1979, -1;
	and.b32  	%r1694, %r1693, 136;
	setp.ne.s32 	%p783, %r1694, 0;
	@%p783 bra 	$L__BB0_825;
	ld.param.u64 	%rd484, [_ZN32_INTERNAL_95dc019c_4_k_cu_boards18SplitNegaMaxSearchEP10ChessboardP6Searchi_param_0];
	cvta.to.global.u64 	%rd336, %rd484;
	mul.wide.s32 	%rd337, %r1979, 4;
	add.s64 	%rd338, %rd336, %rd337;
	ld.global.u32 	%r1695, [%rd338+-4];
	setp.eq.s32 	%p784, %r1695, %r653;
	@%p784 bra 	$L__BB0_738;
$L__BB0_825:
	add.s32 	%r1696, %r1979, -15;
	and.b32  	%r1697, %r1696, 136;
	setp.ne.s32 	%p785, %r1697, 0;
	@%p785 bra 	$L__BB0_827;
	ld.param.u64 	%rd485, [_ZN32_INTERNAL_95dc019c_4_k_cu_boards18SplitNegaMaxSearchEP10ChessboardP6Searchi_param_0];
	cvta.to.global.u64 	%rd339, %rd485;
	mul.wide.s32 	%rd340, %r1979, 4;
	add.s64 	%rd341, %rd339, %rd340;
	ld.global.u32 	%r1698, [%rd341+-60];
	setp.eq.s32 	%p786, %r1698, %r653;
	@%p786 bra 	$L__BB0_738;
$L__BB0_827:
	add.s32 	%r1699, %r1979, 240;
	and.b32  	%r1700, %r1699, 136;
	setp.ne.s32 	%p787, %r1700, 0;
	@%p787 bra 	$L__BB0_829;
	ld.param.u64 	%rd486, [_ZN32_INTERNAL_95dc019c_4_k_cu_boards18SplitNegaMaxSearchEP10ChessboardP6Searchi_param_0];
	cvta.to.global.u64 	%rd342, %rd486;
	mul.wide.s32 	%rd343, %r1979, 4;
	add.s64 	%rd344, %rd342, %rd343;
	ld.global.u32 	%r1701, [%rd344+-64];
	setp.eq.s32 	%p788, %r1701, %r653;
	@%p788 bra 	$L__BB0_738;
$L__BB0_829:
	@%p749 bra 	$L__BB0_831;
	ld.param.u64 	%rd487, [_ZN32_INTERNAL_95dc019c_4_k_cu_boards18SplitNegaMaxSearchEP10ChessboardP6Searchi_param_0];
	cvta.to.global.u64 	%rd345, %rd487;
	mul.wide.s32 	%rd346, %r1979, 4;
	add.s64 	%rd347, %rd345, %rd346;
	ld.global.u32 	%r1702, [%rd347+-68];
	setp.eq.s32 	%p790, %r1702, %r653;
	@%p790 bra 	$L__BB0_738;
$L__BB0_831:
	ld.param.u32 	%r1817, [_ZN32_INTERNAL_95dc019c_4_k_cu_boards18SplitNegaMaxSearchEP10ChessboardP6Searchi_param_2];
	ld.param.u64 	%rd491, [_ZN32_INTERNAL_95dc019c_4_k_cu_boards18SplitNegaMaxSearchEP10ChessboardP6Searchi_param_1];
	ld.param.u64 	%rd488, [_ZN32_INTERNAL_95dc019c_4_k_cu_boards18SplitNegaMaxSearchEP10ChessboardP6Searchi_param_0];
	add.s32 	%r2125, %r2125, 1;
	add.s32 	%r1703, %r1817, -1;
	{ // callseq 0, 0
	.param .b64 param0;
	st.param.b64 	[param0], %rd488;
	.param .b64 param1;
	st.param.b64 	[param1], %rd491;
	.param .b32 param2;
	st.param.b32 	[param2], %r1703;
	.param .b32 retval0;
	call.uni (retval0), 
	_ZN32_INTERNAL_95dc019c_4_k_cu_boards18SplitNegaMaxSearchEP10ChessboardP6Searchi, 
	(
	param0, 
	param1, 
	param2
	);
	ld.param.b32 	%r1704, [retval0];
	} // callseq 0
	neg.s32 	%r1706, %r1704;
	cvta.to.global.u64 	%rd348, %rd488;
	st.global.u32 	[%rd348+8], %r1837;
	st.global.u32 	[%rd348+4], %r1836;
	st.global.u32 	[%rd348], %r1835;
	st.global.u32 	[%rd348+12], %r1838;
	st.global.u32 	[%rd348+16], %r1839;
	st.global.u32 	[%rd348+20], %r1840;
	st.global.u32 	[%rd348+24], %r1841;
	st.global.u32 	[%rd348+28], %r1842;
	st.global.u32 	[%rd348+32], %r1843;
	st.global.u32 	[%rd348+36], %r1844;
	st.global.u32 	[%rd348+40], %r1845;
	st.global.u32 	[%rd348+44], %r1846;
	st.global.u32 	[%rd348+48], %r1847;
	st.global.u32 	[%rd348+52], %r1848;
	st.global.u32 	[%rd348+56], %r1849;
	st.global.u32 	[%rd348+60], %r1850;
	st.global.u32 	[%rd348+64], %r1851;
	st.global.u32 	[%rd348+68], %r1852;
	st.global.u32 	[%rd348+72], %r1853;
	st.global.u32 	[%rd348+76], %r1854;
	st.global.u32 	[%rd348+80], %r1855;
	st.global.u32 	[%rd348+84], %r1856;
	st.global.u32 	[%rd348+88], %r1857;
	st.global.u32 	[%rd348+92], %r1858;
	st.global.u32 	[%rd348+96], %r1859;
	st.global.u32 	[%rd348+100], %r1860;
	st.global.u32 	[%rd348+104], %r1861;
	st.global.u32 	[%rd348+108], %r1862;
	st.global.u32 	[%rd348+112], %r1863;
	st.global.u32 	[%rd348+116], %r1864;
	st.global.u32 	[%rd348+120], %r1865;
	st.global.u32 	[%rd348+124], %r1866;
	st.global.u32 	[%rd348+128], %r1867;
	st.global.u32 	[%rd348+132], %r1868;
	st.global.u32 	[%rd348+136], %r1869;
	st.global.u32 	[%rd348+140], %r1870;
	st.global.u32 	[%rd348+144], %r1871;
	st.global.u32 	[%rd348+148], %r1872;
	st.global.u32 	[%rd348+152], %r1873;
	st.global.u32 	[%rd348+156], %r1874;
	st.global.u32 	[%rd348+160], %r1875;
	st.global.u32 	[%rd348+164], %r1876;
	st.global.u32 	[%rd348+168], %r1877;
	st.global.u32 	[%rd348+172], %r1878;
	st.global.u32 	[%rd348+176], %r1879;
	st.global.u32 	[%rd348+180], %r1880;
	st.global.u32 	[%rd348+184], %r1881;
	st.global.u32 	[%rd348+188], %r1882;
	st.global.u32 	[%rd348+192], %r1883;
	st.global.u32 	[%rd348+196], %r1884;
	st.global.u32 	[%rd348+200], %r1885;
	st.global.u32 	[%rd348+204], %r1886;
	st.global.u32 	[%rd348+208], %r1887;
	st.global.u32 	[%rd348+212], %r1888;
	st.global.u32 	[%rd348+216], %r1889;
	st.global.u32 	[%rd348+220], %r1890;
	st.global.u32 	[%rd348+224], %r1891;
	st.global.u32 	[%rd348+228], %r1892;
	st.global.u32 	[%rd348+232], %r1893;
	st.global.u32 	[%rd348+236], %r1894;
	st.global.u32 	[%rd348+240], %r1895;
	st.global.u32 	[%rd348+244], %r1896;
	st.global.u32 	[%rd348+248], %r1897;
	st.global.u32 	[%rd348+252], %r1898;
	st.global.u32 	[%rd348+256], %r1899;
	st.global.u32 	[%rd348+260], %r1900;
	st.global.u32 	[%rd348+264], %r1901;
	st.global.u32 	[%rd348+268], %r1902;
	st.global.u32 	[%rd348+272], %r1903;
	st.global.u32 	[%rd348+276], %r1904;
	st.global.u32 	[%rd348+280], %r1905;
	st.global.u32 	[%rd348+284], %r1906;
	st.global.u32 	[%rd348+288], %r1907;
	st.global.u32 	[%rd348+292], %r1908;
	st.global.u32 	[%rd348+296], %r1909;
	st.global.u32 	[%rd348+300], %r1910;
	st.global.u32 	[%rd348+304], %r1911;
	st.global.u32 	[%rd348+308], %r1912;
	st.global.u32 	[%rd348+312], %r1913;
	st.global.u32 	[%rd348+316], %r1914;
	st.global.u32 	[%rd348+320], %r1915;
	st.global.u32 	[%rd348+324], %r1916;
	st.global.u32 	[%rd348+328], %r1917;
	st.global.u32 	[%rd348+332], %r1918;
	st.global.u32 	[%rd348+336], %r1919;
	st.global.u32 	[%rd348+340], %r1920;
	st.global.u32 	[%rd348+344], %r1921;
	st.global.u32 	[%rd348+348], %r1922;
	st.global.u32 	[%rd348+352], %r1923;
	st.global.u32 	[%rd348+356], %r1924;
	st.global.u32 	[%rd348+360], %r1925;
	st.global.u32 	[%rd348+364], %r1926;
	st.global.u32 	[%rd348+368], %r1927;
	st.global.u32 	[%rd348+372], %r1928;
	st.global.u32 	[%rd348+376], %r1929;
	st.global.u32 	[%rd348+380], %r1930;
	st.global.u32 	[%rd348+384], %r1931;
	st.global.u32 	[%rd348+388], %r1932;
	st.global.u32 	[%rd348+392], %r1933;
	st.global.u32 	[%rd348+396], %r1934;
	st.global.u32 	[%rd348+400], %r1935;
	st.global.u32 	[%rd348+404], %r1936;
	st.global.u32 	[%rd348+408], %r1937;
	st.global.u32 	[%rd348+412], %r1938;
	st.global.u32 	[%rd348+416], %r1939;
	st.global.u32 	[%rd348+420], %r1940;
	st.global.u32 	[%rd348+424], %r1941;
	st.global.u32 	[%rd348+428], %r1942;
	st.global.u32 	[%rd348+432], %r1943;
	st.global.u32 	[%rd348+436], %r1944;
	st.global.u32 	[%rd348+440], %r1945;
	st.global.u32 	[%rd348+444], %r1946;
	st.global.u32 	[%rd348+448], %r1947;
	st.global.u32 	[%rd348+452], %r1948;
	st.global.u32 	[%rd348+456], %r1949;
	st.global.u32 	[%rd348+460], %r1950;
	st.global.u32 	[%rd348+464], %r1951;
	st.global.u32 	[%rd348+468], %r1952;
	st.global.u32 	[%rd348+472], %r1953;
	st.global.u32 	[%rd348+476], %r1954;
	st.global.u32 	[%rd348+480], %r1955;
	st.global.u32 	[%rd348+484], %r1956;
	st.global.u32 	[%rd348+488], %r1957;
	st.global.u32 	[%rd348+492], %r1958;
	st.global.u32 	[%rd348+496], %r1959;
	st.global.u32 	[%rd348+500], %r1960;
	st.global.u32 	[%rd348+504], %r1961;
	st.global.u32 	[%rd348+508], %r1962;
	st.global.u32 	[%rd348+512], %r1963;
	st.global.u32 	[%rd348+516], %r1964;
	st.global.u32 	[%rd348+520], %r1965;
	st.global.u32 	[%rd348+524], %r1966;
	st.global.u32 	[%rd348+528], %r1967;
	st.global.u32 	[%rd348+532], %r1968;
	setp.lt.s32 	%p791, %r2124, %r1706;
	selp.b32 	%r2123, %r484, %r2123, %p791;
	max.s32 	%r2124, %r2124, %r1706;
$L__BB0_832:
	setp.lt.s32 	%p792, %r473, %r1976;
	mov.u32 	%r1969, %r473;
	@%p792 bra 	$L__BB0_56;
	setp.eq.s32 	%p919, %r2125, 0;
$L__BB0_834:
	not.pred 	%p793, %p919;
	@%p793 bra 	$L__BB0_932;
	ld.param.u64 	%rd490, [_ZN32_INTERNAL_95dc019c_4_k_cu_boards18SplitNegaMaxSearchEP10ChessboardP6Searchi_param_0];
	cvta.to.global.u64 	%rd7, %rd490;
	ld.global.u32 	%r796, [%rd7+512];
	setp.eq.s32 	%p795, %r796, 0;
	@%p795 bra 	$L__BB0_837;
	ld.global.u32 	%r2128, [%rd7+528];
	bra.uni 	$L__BB0_838;
$L__BB0_837:
	ld.global.u32 	%r2128, [%rd7+524];
$L__BB0_838:
	setp.ne.s32 	%p796, %r796, 1;
	@%p796 bra 	$L__BB0_843;
	add.s32 	%r1716, %r2128, 241;
	and.b32  	%r1717, %r1716, 136;
	setp.ne.s32 	%p801, %r1717, 0;
	mul.wide.s32 	%rd352, %r2128, 4;
	add.s64 	%rd8, %rd7, %rd352;
	@%p801 bra 	$L__BB0_841;
	ld.global.u32 	%r1718, [%rd8+-60];
	setp.eq.s32 	%p802, %r1718, 1;
	@%p802 bra 	$L__BB0_931;
$L__BB0_841:
	add.s32 	%r1720, %r2128, 239;
	and.b32  	%r1721, %r1720, 136;
	setp.ne.s32 	%p803, %r1721, 0;
	mov.b32 	%r2129, 2;
	@%p803 bra 	$L__BB0_847;
	ld.global.u32 	%r1723, [%rd8+-68];
	setp.eq.s32 	%p804, %r1723, 1;
	@%p804 bra 	$L__BB0_931;
	bra.uni 	$L__BB0_847;
$L__BB0_843:
	add.s32 	%r1708, %r2128, 15;
	and.b32  	%r1709, %r1708, 136;
	setp.ne.s32 	%p797, %r1709, 0;
	mul.wide.s32 	%rd351, %r2128, 4;
	add.s64 	%rd9, %rd7, %rd351;
	@%p797 bra 	$L__BB0_845;
	ld.global.u32 	%r1710, [%rd9+60];
	setp.eq.s32 	%p798, %r1710, 9;
	@%p798 bra 	$L__BB0_931;
$L__BB0_845:
	add.s32 	%r1712, %r2128, 17;
	and.b32  	%r1713, %r1712, 136;
	setp.ne.s32 	%p799, %r1713, 0;
	mov.b32 	%r2129, 10;
	@%p799 bra 	$L__BB0_847;
	ld.global.u32 	%r1715, [%rd9+68];
	setp.eq.s32 	%p800, %r1715, 9;
	@%p800 bra 	$L__BB0_931;
$L__BB0_847:
	add.s32 	%r1724, %r2128, 31;
	mul.wide.s32 	%rd353, %r2128, 4;
	add.s64 	%rd10, %rd7, %rd353;
	and.b32  	%r1725, %r1724, 136;
	setp.ne.s32 	%p805, %r1725, 0;
	@%p805 bra 	$L__BB0_849;
	ld.global.u32 	%r1726, [%rd10+124];
	setp.eq.s32 	%p806, %r1726, %r2129;
	@%p806 bra 	$L__BB0_931;
$L__BB0_849:
	add.s32 	%r1727, %r2128, 33;
	and.b32  	%r1728, %r1727, 136;
	setp.ne.s32 	%p807, %r1728, 0;
	@%p807 bra 	$L__BB0_851;
	ld.global.u32 	%r1729, [%rd10+132];
	setp.eq.s32 	%p808, %r1729, %r2129;
	@%p808 bra 	$L__BB0_931;
$L__BB0_851:
	add.s32 	%r1730, %r2128, 14;
	and.b32  	%r1731, %r1730, 136;
	setp.ne.s32 	%p809, %r1731, 0;
	@%p809 bra 	$L__BB0_853;
	ld.global.u32 	%r1732, [%rd10+56];
	setp.eq.s32 	%p810, %r1732, %r2129;
	@%p810 bra 	$L__BB0_931;
$L__BB0_853:
	add.s32 	%r1733, %r2128, 18;
	and.b32  	%r1734, %r1733, 136;
	setp.ne.s32 	%p811, %r1734, 0;
	@%p811 bra 	$L__BB0_855;
	ld.global.u32 	%r1735, [%rd10+72];
	setp.eq.s32 	%p812, %r1735, %r2129;
	@%p812 bra 	$L__BB0_931;
$L__BB0_855:
	add.s32 	%r1736, %r2128, 225;
	and.b32  	%r1737, %r1736, 136;
	setp.ne.s32 	%p813, %r1737, 0;
	@%p813 bra 	$L__BB0_857;
	ld.global.u32 	%r1738, [%rd10+-124];
	setp.eq.s32 	%p814, %r1738, %r2129;
	@%p814 bra 	$L__BB0_931;
$L__BB0_857:
	add.s32 	%r1739, %r2128, 223;
	and.b32  	%r1740, %r1739, 136;
	setp.ne.s32 	%p815, %r1740, 0;
	@%p815 bra 	$L__BB0_859;
	ld.global.u32 	%r1741, [%rd10+-132];
	setp.eq.s32 	%p816, %r1741, %r2129;
	@%p816 bra 	$L__BB0_931;
$L__BB0_859:
	add.s32 	%r1742, %r2128, 242;
	and.b32  	%r1743, %r1742, 136;
	setp.ne.s32 	%p817, %r1743, 0;
	@%p817 bra 	$L__BB0_861;
	ld.global.u32 	%r1744, [%rd10+-56];
	setp.eq.s32 	%p818, %r1744, %r2129;
	@%p818 bra 	$L__BB0_931;
$L__BB0_861:
	add.s32 	%r1745, %r2128, 238;
	and.b32  	%r1746, %r1745, 136;
	setp.ne.s32 	%p819, %r1746, 0;
	@%p819 bra 	$L__BB0_863;
	ld.global.u32 	%r1747, [%rd10+-72];
	setp.eq.s32 	%p820, %r1747, %r2129;
	@%p820 bra 	$L__BB0_931;
$L__BB0_863:
	add.s32 	%r803, %r2128, 15;
	and.b32  	%r802, %r803, 136;
	setp.ne.s32 	%p821, %r802, 0;
	@%p821 bra 	$L__BB0_872;
$L__BB0_864:
	setp.eq.s32 	%p822, %r796, 1;
	mul.wide.s32 	%rd354, %r803, 4;
	add.s64 	%rd355, %rd7, %rd354;
	ld.global.u32 	%r804, [%rd355];
	@%p822 bra 	$L__BB0_868;
	setp.eq.s32 	%p823, %r804, 0;
	@%p823 bra 	$L__BB0_871;
	setp.eq.s32 	%p824, %r804, 11;
	@%p824 bra 	$L__BB0_931;
	setp.eq.s32 	%p825, %r804, 13;
	@%p825 bra 	$L__BB0_931;
	bra.uni 	$L__BB0_872;
$L__BB0_868:
	setp.eq.s32 	%p826, %r804, 0;
	@%p826 bra 	$L__BB0_871;
	setp.eq.s32 	%p827, %r804, 3;
	@%p827 bra 	$L__BB0_931;
	setp.eq.s32 	%p828, %r804, 5;
	@%p828 bra 	$L__BB0_931;
	bra.uni 	$L__BB0_872;
$L__BB0_871:
	add.s32 	%r803, %r803, 15;
	and.b32  	%r1748, %r803, 136;
	setp.eq.s32 	%p829, %r1748, 0;
	@%p829 bra 	$L__BB0_864;
$L__BB0_872:
	add.s32 	%r808, %r2128, 17;
	and.b32  	%r807, %r808, 136;
	setp.ne.s32 	%p830, %r807, 0;
	@%p830 bra 	$L__BB0_881;
$L__BB0_873:
	setp.eq.s32 	%p831, %r796, 1;
	mul.wide.s32 	%rd356, %r808, 4;
	add.s64 	%rd357, %rd7, %rd356;
	ld.global.u32 	%r809, [%rd357];
	@%p831 bra 	$L__BB0_877;
	setp.eq.s32 	%p832, %r809, 0;
	@%p832 bra 	$L__BB0_880;
	setp.eq.s32 	%p833, %r809, 11;
	@%p833 bra 	$L__BB0_931;
	setp.eq.s32 	%p834, %r809, 13;
	@%p834 bra 	$L__BB0_931;
	bra.uni 	$L__BB0_881;
$L__BB0_877:
	setp.eq.s32 	%p835, %r809, 0;
	@%p835 bra 	$L__BB0_880;
	setp.eq.s32 	%p836, %r809, 3;
	@%p836 bra 	$L__BB0_931;
	setp.eq.s32 	%p837, %r809, 5;
	@%p837 bra 	$L__BB0_931;
	bra.uni 	$L__BB0_881;
$L__BB0_880:
	add.s32 	%r808, %r808, 17;
	and.b32  	%r1749, %r808, 136;
	setp.eq.s32 	%p838, %r1749, 0;
	@%p838 bra 	$L__BB0_873;
$L__BB0_881:
	add.s32 	%r813, %r2128, -15;
	and.b32  	%r812, %r813, 136;
	setp.ne.s32 	%p839, %r812, 0;
	@%p839 bra 	$L__BB0_890;
$L__BB0_882:
	setp.eq.s32 	%p840, %r796, 1;
	mul.wide.s32 	%rd358, %r813, 4;
	add.s64 	%rd359, %rd7, %rd358;
	ld.global.u32 	%r814, [%rd359];
	@%p840 bra 	$L__BB0_886;
	setp.eq.s32 	%p841, %r814, 0;
	@%p841 bra 	$L__BB0_889;
	setp.eq.s32 	%p842, %r814, 11;
	@%p842 bra 	$L__BB0_931;
	setp.eq.s32 	%p843, %r814, 13;
	@%p843 bra 	$L__BB0_931;
	bra.uni 	$L__BB0_890;
$L__BB0_886:
	setp.eq.s32 	%p844, %r814, 0;
	@%p844 bra 	$L__BB0_889;
	setp.eq.s32 	%p845, %r814, 3;
	@%p845 bra 	$L__BB0_931;
	setp.eq.s32 	%p846, %r814, 5;
	@%p846 bra 	$L__BB0_931;
	bra.uni 	$L__BB0_890;
$L__BB0_889:
	add.s32 	%r813, %r813, -15;
	and.b32  	%r1750, %r813, 136;
	setp.eq.s32 	%p847, %r1750, 0;
	@%p847 bra 	$L__BB0_882;
$L__BB0_890:
	add.s32 	%r818, %r2128, -17;
	and.b32  	%r817, %r818, 136;
	setp.ne.s32 	%p848, %r817, 0;
	@%p848 bra 	$L__BB0_899;
$L__BB0_891:
	setp.eq.s32 	%p849, %r796, 1;
	mul.wide.s32 	%rd360, %r818, 4;
	add.s64 	%rd361, %rd7, %rd360;
	ld.global.u32 	%r819, [%rd361];
	@%p849 bra 	$L__BB0_895;
	setp.eq.s32 	%p850, %r819, 0;
	@%p850 bra 	$L__BB0_898;
	setp.eq.s32 	%p851, %r819, 11;
	@%p851 bra 	$L__BB0_931;
	setp.eq.s32 	%p852, %r819, 13;
	@%p852 bra 	$L__BB0_931;
	bra.uni 	$L__BB0_899;
$L__BB0_895:
	setp.eq.s32 	%p853, %r819, 0;
	@%p853 bra 	$L__BB0_898;
	setp.eq.s32 	%p854, %r819, 3;
	@%p854 bra 	$L__BB0_931;
	setp.eq.s32 	%p855, %r819, 5;
	@%p855 bra 	$L__BB0_931;
	bra.uni 	$L__BB0_899;
$L__BB0_898:
	add.s32 	%r818, %r818, -17;
	and.b32  	%r1751, %r818, 136;
	setp.eq.s32 	%p856, %r1751, 0;
	@%p856 bra 	$L__BB0_891;
$L__BB0_899:
	setp.eq.s32 	%p857, %r796, 1;
	selp.b32 	%r821, 4, 12, %p857;
	mov.u32 	%r2134, %r2128;
$L__BB0_900:
	add.s32 	%r823, %r2134, 1;
	and.b32  	%r1752, %r823, 136;
	setp.ne.s32 	%p858, %r1752, 0;
	@%p858 bra 	$L__BB0_903;
	mul.wide.s32 	%rd362, %r2134, 4;
	add.s64 	%rd363, %rd7, %rd362;
	ld.global.u32 	%r824, [%rd363+4];
	and.b32  	%r1753, %r824, -2;
	setp.eq.s32 	%p859, %r1753, %r821;
	@%p859 bra 	$L__BB0_931;
	setp.eq.s32 	%p860, %r824, 0;
	mov.u32 	%r2134, %r823;
	@%p860 bra 	$L__BB0_900;
$L__BB0_903:
	mov.u32 	%r2135, %r2128;
$L__BB0_904:
	add.s32 	%r826, %r2135, 16;
	and.b32  	%r1754, %r826, 136;
	setp.ne.s32 	%p861, %r1754, 0;
	@%p861 bra 	$L__BB0_907;
	mul.wide.s32 	%rd364, %r2135, 4;
	add.s64 	%rd365, %rd7, %rd364;
	ld.global.u32 	%r827, [%rd365+64];
	and.b32  	%r1755, %r827, -2;
	setp.eq.s32 	%p862, %r1755, %r821;
	@%p862 bra 	$L__BB0_931;
	setp.eq.s32 	%p863, %r827, 0;
	mov.u32 	%r2135, %r826;
	@%p863 bra 	$L__BB0_904;
$L__BB0_907:
	mov.u32 	%r2136, %r2128;
$L__BB0_908:
	add.s32 	%r829, %r2136, -1;
	and.b32  	%r1756, %r829, 136;
	setp.ne.s32 	%p864, %r1756, 0;
	@%p864 bra 	$L__BB0_911;
	mul.wide.s32 	%rd366, %r2136, 4;
	add.s64 	%rd367, %rd7, %rd366;
	ld.global.u32 	%r830, [%rd367+-4];
	and.b32  	%r1757, %r830, -2;
	setp.eq.s32 	%p865, %r1757, %r821;
	@%p865 bra 	$L__BB0_931;
	setp.eq.s32 	%p866, %r830, 0;
	mov.u32 	%r2136, %r829;
	@%p866 bra 	$L__BB0_908;
$L__BB0_911:
	mov.u32 	%r2137, %r2128;
$L__BB0_912:
	add.s32 	%r832, %r2137, -16;
	and.b32  	%r1758, %r832, 136;
	setp.ne.s32 	%p867, %r1758, 0;
	@%p867 bra 	$L__BB0_915;
	mul.wide.s32 	%rd368, %r2137, 4;
	add.s64 	%rd369, %rd7, %rd368;
	ld.global.u32 	%r833, [%rd369+-64];
	and.b32  	%r1759, %r833, -2;
	setp.eq.s32 	%p868, %r1759, %r821;
	@%p868 bra 	$L__BB0_931;
	setp.eq.s32 	%p869, %r833, 0;
	mov.u32 	%r2137, %r832;
	@%p869 bra 	$L__BB0_912;
$L__BB0_915:
	setp.eq.s32 	%p870, %r796, 1;
	selp.b32 	%r834, 6, 14, %p870;
	add.s32 	%r1760, %r2128, 1;
	and.b32  	%r1761, %r1760, 136;
	setp.ne.s32 	%p871, %r1761, 0;
	@%p871 bra 	$L__BB0_917;
	ld.global.u32 	%r1762, [%rd10+4];
	setp.eq.s32 	%p872, %r1762, %r834;
	@%p872 bra 	$L__BB0_931;
$L__BB0_917:
	setp.ne.s32 	%p873, %r802, 0;
	@%p873 bra 	$L__BB0_919;
	ld.global.u32 	%r1763, [%rd10+60];
	setp.eq.s32 	%p874, %r1763, %r834;
	@%p874 bra 	$L__BB0_931;
$L__BB0_919:
	add.s32 	%r1764, %r2128, 16;
	and.b32  	%r1765, %r1764, 136;
	setp.ne.s32 	%p875, %r1765, 0;
	@%p875 bra 	$L__BB0_921;
	ld.global.u32 	%r1766, [%rd10+64];
	setp.eq.s32 	%p876, %r1766, %r834;
	@%p876 bra 	$L__BB0_931;
$L__BB0_921:
	setp.ne.s32 	%p877, %r807, 0;
	@%p877 bra 	$L__BB0_923;
	ld.global.u32 	%r1767, [%rd10+68];
	setp.eq.s32 	%p878, %r1767, %r834;
	@%p878 bra 	$L__BB0_931;
$L__BB0_923:
	add.s32 	%r1768, %r2128, -1;
	and.b32  	%r1769, %r1768, 136;
	setp.ne.s32 	%p879, %r1769, 0;
	@%p879 bra 	$L__BB0_925;
	ld.global.u32 	%r1770, [%rd10+-4];
	setp.eq.s32 	%p880, %r1770, %r834;
	@%p880 bra 	$L__BB0_931;
$L__BB0_925:
	setp.ne.s32 	%p881, %r812, 0;
	@%p881 bra 	$L__BB0_927;
	ld.global.u32 	%r1771, [%rd10+-60];
	setp.eq.s32 	%p882, %r1771, %r834;
	@%p882 bra 	$L__BB0_931;
$L__BB0_927:
	add.s32 	%r1772, %r2128, 240;
	and.b32  	%r1773, %r1772, 136;
	setp.ne.s32 	%p883, %r1773, 0;
	@%p883 bra 	$L__BB0_929;
	ld.global.u32 	%r1774, [%rd10+-64];
	setp.eq.s32 	%p884, %r1774, %r834;
	@%p884 bra 	$L__BB0_931;
$L__BB0_929:
	setp.ne.s32 	%p885, %r817, 0;
	mov.b32 	%r2138, 0;
	@%p885 bra 	$L__BB0_934;
	ld.global.u32 	%r1777, [%rd10+-68];
	setp.ne.s32 	%p886, %r1777, %r834;
	@%p886 bra 	$L__BB0_934;
$L__BB0_931:
	ld.global.u32 	%r1778, [%rd7+532];
	add.s32 	%r2138, %r1778, -49000;
	bra.uni 	$L__BB0_934;
$L__BB0_932:
	setp.eq.s32 	%p794, %r2124, -50000;
	mov.b32 	%r2138, -50000;
	@%p794 bra 	$L__BB0_934;
	ld.param.u64 	%rd492, [_ZN32_INTERNAL_95dc019c_4_k_cu_boards18SplitNegaMaxSearchEP10ChessboardP6Searchi_param_1];
	cvta.to.global.u64 	%rd350, %rd492;
	st.global.v2.u32 	[%rd350+24], {%r2123, %r2124};
	mov.u32 	%r2138, %r2124;
$L__BB0_934:
	st.param.b32 	[func_retval0], %r2138;
	ret;
$L__BB0_935:
	shl.b32 	%r1223, %r268, 7;
	add.s32 	%r1224, %r1223, %r1822;
	ld.local.u32 	%r1225, [%rd2+2048];
	mul.wide.s32 	%rd104, %r1225, 8;
	add.s64 	%rd105, %rd2, %rd104;
	st.local.u32 	[%rd105], %r1224;
	ld.local.u32 	%r1226, [%rd2+2048];
	add.s32 	%r1227, %r1226, 1;
	st.local.u32 	[%rd2+2048], %r1227;
	bra.uni 	$L__BB0_495;
$L__BB0_936:
	shl.b32 	%r1465, %r317, 7;
	add.s32 	%r1466, %r1465, %r1822;
	ld.local.u32 	%r1467, [%rd2+2048];
	mul.wide.s32 	%rd184, %r1467, 8;
	add.s64 	%rd185, %rd2, %rd184;
	st.local.u32 	[%rd185], %r1466;
	ld.local.u32 	%r1468, [%rd2+2048];
	add.s32 	%r1469, %r1468, 1;
	st.local.u32 	[%rd2+2048], %r1469;
	bra.uni 	$L__BB0_657;
$L__BB0_937:
	ld.param.u64 	%rd454, [_ZN32_INTERNAL_95dc019c_4_k_cu_boards18SplitNegaMaxSearchEP10ChessboardP6Searchi_param_0];
	cvta.to.global.u64 	%rd248, %rd454;
	ld.global.u32 	%r1603, [%rd248];
	st.global.u32 	[%rd248+12], %r1603;
	mov.b32 	%r1604, 0;
	st.global.u32 	[%rd248], %r1604;
	bra.uni 	$L__BB0_728;

}
.entry _Z12kernelSearchP10ChessboardP6SearchPiS3_(
	.param .u64 .ptr .align 1 _Z12kernelSearchP10ChessboardP6SearchPiS3__param_0,
	.param .u64 .ptr .align 1 _Z12kernelSearchP10ChessboardP6SearchPiS3__param_1,
	.param .u64 .ptr .align 1 _Z12kernelSearchP10ChessboardP6SearchPiS3__param_2,
	.param .u64 .ptr .align 1 _Z12kernelSearchP10ChessboardP6SearchPiS3__param_3
)
{
	.reg .pred 	%p<2>;
	.reg .b32 	%r<9>;
	.reg .b64 	%rd<11>;

	ld.param.u64 	%rd1, [_Z12kernelSearchP10ChessboardP6SearchPiS3__param_0];
	ld.param.u64 	%rd2, [_Z12kernelSearchP10ChessboardP6SearchPiS3__param_1];
	ld.param.u64 	%rd4, [_Z12kernelSearchP10ChessboardP6SearchPiS3__param_2];
	ld.param.u64 	%rd3, [_Z12kernelSearchP10ChessboardP6SearchPiS3__param_3];
	cvta.to.global.u64 	%rd5, %rd4;
	mov.u32 	%r2, %ctaid.x;
	shl.b32 	%r3, %r2, 8;
	mov.u32 	%r4, %tid.x;
	add.s32 	%r1, %r3, %r4;
	ld.global.u32 	%r5, [%rd5];
	setp.ge.s32 	%p1, %r1, %r5;
	@%p1 bra 	$L__BB1_2;
	cvta.to.global.u64 	%rd6, %rd3;
	ld.global.u32 	%r6, [%rd6];
	mul.wide.s32 	%rd7, %r1, 536;
	add.s64 	%rd8, %rd1, %rd7;
	mul.wide.s32 	%rd9, %r1, 32;
	add.s64 	%rd10, %rd2, %rd9;
	{ // callseq 1, 0
	.param .b64 param0;
	st.param.b64 	[param0], %rd8;
	.param .b64 param1;
	st.param.b64 	[param1], %rd10;
	.param .b32 param2;
	st.param.b32 	[param2], %r6;
	.param .b32 retval0;
	call.uni (retval0), 
	_ZN32_INTERNAL_95dc019c_4_k_cu_boards18SplitNegaMaxSearchEP10ChessboardP6Searchi, 
	(
	param0, 
	param1, 
	param2
	);
	ld.param.b32 	%r7, [retval0];
	} // callseq 1
$L__BB1_2:
	ret;

}
	// .globl	_ZN3cub18CUB_300001_SM_10006detail11EmptyKernelIvEEvv
.visible .entry _ZN3cub18CUB_300001_SM_10006detail11EmptyKernelIvEEvv()
{


	ret;

}


// ===== COMPILED SASS (sm_100) =====

	.target	sm_100

	.elftype	@"ET_EXEC"


//--------------------- .note.nv.tkinfo           --------------------------
	.section	.note.nv.tkinfo,"",@"SHT_NOTE"
	.sectionflags	@"SHF_NOTE_NV_TKINFO"
	.tkinfo
        /*0018*/ 	.word	0x00000002
        /*0030*/ 	.string	""
        /*0030*/ 	.string	"ptxas"
        /*0030*/ 	.string	"Cuda compilation tools, release 13.0, V13.0.88"
        /*0030*/ 	.string	"Build cuda_13.0.r13.0/compiler.36424714_0"
        /*0030*/ 	.string	"-arch sm_100 -m 64 "



//--------------------- .note.nv.cuinfo           --------------------------
	.section	.note.nv.cuinfo,"",@"SHT_NOTE"
	.sectionflags	@"SHF_NOTE_NV_CUINFO"
        /*0018*/ 	.short	0x0002
        /*001a*/ 	.short	0x0064
        /*001c*/ 	.short	0x0082
	.zero		2


//--------------------- .nv.info                  --------------------------
	.section	.nv.info,"",@"SHT_CUDA_INFO"
	.align	4


	//----- nvinfo : EIATTR_REGCOUNT
	.align		4
        /*0000*/ 	.byte	0x04, 0x2f
        /*0002*/ 	.short	(.L_57 - .L_56)
	.align		4
.L_56:
        /*0004*/ 	.word	index@(_Z12kernelSearchP10ChessboardP6SearchPiS3_)
        /*0008*/ 	.word	0x000000ff


	//----- nvinfo : EIATTR_FRAME_SIZE
	.align		4
.L_57:
        /*000c*/ 	.byte	0x04, 0x11
        /*000e*/ 	.short	(.L_59 - .L_58)
	.align		4
.L_58:
        /*0010*/ 	.word	index@($_Z12kernelSearchP10ChessboardP6SearchPiS3_$_ZN32_INTERNAL_95dc019c_4_k_cu_boards18SplitNegaMaxSearchEP10ChessboardP6Searchi)
        /*0014*/ 	.word	0x00000000


	//----- nvinfo : EIATTR_FRAME_SIZE
	.align		4
.L_59:
        /*0018*/ 	.byte	0x04, 0x11
        /*001a*/ 	.short	(.L_61 - .L_60)
	.align		4
.L_60:
        /*001c*/ 	.word	index@(_Z12kernelSearchP10ChessboardP6SearchPiS3_)
        /*0020*/ 	.word	0x00000000


	//----- nvinfo : EIATTR_REGCOUNT
	.align		4
.L_61:
        /*0024*/ 	.byte	0x04, 0x2f
        /*0026*/ 	.short	(.L_63 - .L_62)
	.align		4
.L_62:
        /*0028*/ 	.word	index@(_ZN3cub18CUB_300001_SM_10006detail11EmptyKernelIvEEvv)
        /*002c*/ 	.word	0x00000004


	//----- nvinfo : EIATTR_FRAME_SIZE
	.align		4
.L_63:
        /*0030*/ 	.byte	0x04, 0x11
        /*0032*/ 	.short	(.L_65 - .L_64)
	.align		4
.L_64:
        /*0034*/ 	.word	index@(_ZN3cub18CUB_300001_SM_10006detail11EmptyKernelIvEEvv)
        /*0038*/ 	.word	0x00000000


	//----- nvinfo : EIATTR_MIN_STACK_SIZE
	.align		4
.L_65:
        /*003c*/ 	.byte	0x04, 0x12
        /*003e*/ 	.short	(.L_67 - .L_66)
	.align		4
.L_66:
        /*0040*/ 	.word	index@(_Z12kernelSearchP10ChessboardP6SearchPiS3_)
        /*0044*/ 	.word	0x00000000


	//----- nvinfo : EIATTR_MIN_STACK_SIZE
	.align		4
.L_67:
        /*0048*/ 	.byte	0x04, 0x12
        /*004a*/ 	.short	(.L_69 - .L_68)
	.align		4
.L_68:
        /*004c*/ 	.word	index@(_ZN3cub18CUB_300001_SM_10006detail11EmptyKernelIvEEvv)
        /*0050*/ 	.word	0x00000000
.L_69:


//--------------------- .nv.compat                --------------------------
	.section	.nv.compat,"",@"SHT_CUDA_COMPAT_INFO"
	.align	4
        /*0000*/ 	.byte	0x02, 0x09, 0x00, 0x00, 0x02, 0x02, 0x01, 0x00, 0x02, 0x05, 0x05, 0x00, 0x03, 0x07, 0x01, 0x01
        /*0010*/ 	.byte	0x02, 0x03, 0x00, 0x00, 0x02, 0x06, 0x01, 0x00, 0x04, 0x0b, 0x08, 0x00, 0x09, 0x00, 0x00, 0x00
        /*0020*/ 	.byte	0x00, 0x00, 0x00, 0x00


//--------------------- .nv.info._ZN3cub18CUB_300001_SM_10006detail11EmptyKernelIvEEvv --------------------------
	.section	.nv.info._ZN3cub18CUB_300001_SM_10006detail11EmptyKernelIvEEvv,"",@"SHT_CUDA_INFO"
	.sectionflags	@""
	.align	4


	//----- nvinfo : EIATTR_CUDA_API_VERSION
	.align		4
        /*0000*/ 	.byte	0x04, 0x37
        /*0002*/ 	.short	(.L_71 - .L_70)
.L_70:
        /*0004*/ 	.word	0x00000082


	//----- nvinfo : EIATTR_SPARSE_MMA_MASK
	.align		4
.L_71:
        /*0008*/ 	.byte	0x03, 0x50
        /*000a*/ 	.short	0x0000


	//----- nvinfo : EIATTR_MAXREG_COUNT
	.align		4
        /*000c*/ 	.byte	0x03, 0x1b
        /*000e*/ 	.short	0x00ff


	//----- nvinfo : EIATTR_MERCURY_ISA_VERSION
	.align		4
        /*0010*/ 	.byte	0x03, 0x5f
        /*0012*/ 	.short	0x0101


	//----- nvinfo : EIATTR_VRC_CTA_INIT_COUNT
	.align		4
        /*0014*/ 	.byte	0x02, 0x4a
	.zero		1
	.zero		1


	//----- nvinfo : EIATTR_EXIT_INSTR_OFFSETS
	.align		4
        /*0018*/ 	.byte	0x04, 0x1c
        /*001a*/ 	.short	(.L_73 - .L_72)


	//   ....[0]....
.L_72:
        /*001c*/ 	.word	0x00000010


	//----- nvinfo : EIATTR_SW_WAR
	.align		4
.L_73:
        /*0020*/ 	.byte	0x04, 0x36
        /*0022*/ 	.short	(.L_75 - .L_74)
.L_74:
        /*0024*/ 	.word	0x00000008
.L_75:


//--------------------- .nv.info._Z12kernelSearchP10ChessboardP6SearchPiS3_ --------------------------
	.section	.nv.info._Z12kernelSearchP10ChessboardP6SearchPiS3_,"",@"SHT_CUDA_INFO"
	.sectionflags	@""
	.align	4


	//----- nvinfo : EIATTR_CUDA_API_VERSION
	.align		4
        /*0000*/ 	.byte	0x04, 0x37
        /*0002*/ 	.short	(.L_77 - .L_76)
.L_76:
        /*0004*/ 	.word	0x00000082


	//----- nvinfo : EIATTR_KPARAM_INFO
	.align		4
.L_77:
        /*0008*/ 	.byte	0x04, 0x17
        /*000a*/ 	.short	(.L_79 - .L_78)
.L_78:
        /*000c*/ 	.word	0x00000000
        /*0010*/ 	.short	0x0003
        /*0012*/ 	.short	0x0018
        /*0014*/ 	.byte	0x00, 0xf5, 0x21, 0x00


	//----- nvinfo : EIATTR_KPARAM_INFO
	.align		4
.L_79:
        /*0018*/ 	.byte	0x04, 0x17
        /*001a*/ 	.short	(.L_81 - .L_80)
.L_80:
        /*001c*/ 	.word	0x00000000
        /*0020*/ 	.short	0x0002
        /*0022*/ 	.short	0x0010
        /*0024*/ 	.byte	0x00, 0xf5, 0x21, 0x00


	//----- nvinfo : EIATTR_KPARAM_INFO
	.align		4
.L_81:
        /*0028*/ 	.byte	0x04, 0x17
        /*002a*/ 	.short	(.L_83 - .L_82)
.L_82:
        /*002c*/ 	.word	0x00000000
        /*0030*/ 	.short	0x0001
        /*0032*/ 	.short	0x0008
        /*0034*/ 	.byte	0x00, 0xf5, 0x21, 0x00


	//----- nvinfo : EIATTR_KPARAM_INFO
	.align		4
.L_83:
        /*0038*/ 	.byte	0x04, 0x17
        /*003a*/ 	.short	(.L_85 - .L_84)
.L_84:
        /*003c*/ 	.word	0x00000000
        /*0040*/ 	.short	0x0000
        /*0042*/ 	.short	0x0000
        /*0044*/ 	.byte	0x00, 0xf5, 0x21, 0x00


	//----- nvinfo : EIATTR_SPARSE_MMA_MASK
	.align		4
.L_85:
        /*0048*/ 	.byte	0x03, 0x50
        /*004a*/ 	.short	0x0000


	//----- nvinfo : EIATTR_MAXREG_COUNT
	.align		4
        /*004c*/ 	.byte	0x03, 0x1b
        /*004e*/ 	.short	0x00ff


	//----- nvinfo : EIATTR_ANNOTATIONS
	.align		4
        /*0050*/ 	.byte	0x04, 0x55
        /*0052*/ 	.short	(.L_87 - .L_86)


	//   ....[0]....
.L_86:
        /*0054*/ 	.word	0x00000001
        /* <DEDUP_REMOVED lines=142> */


	//----- nvinfo : EIATTR_MERCURY_ISA_VERSION
	.align		4
.L_87:
        /*092c*/ 	.byte	0x03, 0x5f
        /*092e*/ 	.short	0x0101


	//----- nvinfo : EIATTR_VRC_CTA_INIT_COUNT
	.align		4
        /*0930*/ 	.byte	0x02, 0x4a
	.zero		1
	.zero		1


	//----- nvinfo : EIATTR_EXIT_INSTR_OFFSETS
	.align		4
        /*0934*/ 	.byte	0x04, 0x1c
        /*0936*/ 	.short	(.L_89 - .L_88)


	//   ....[0]....
.L_88:
        /*0938*/ 	.word	0x00000080


	//   ....[1]....
        /*093c*/ 	.word	0x00000120


	//----- nvinfo : EIATTR_INDIRECT_BRANCH_TARGETS
	.align		4
.L_89:
        /*0940*/ 	.byte	0x04, 0x34
        /*0942*/ 	.short	(.L_91 - .L_90)


	//   ....[0]....
.L_90:
        /*0944*/ 	.word	.L_x_457@srel
        /*0948*/ 	.short	0x0
        /*094a*/ 	.short	0x0
        /*094c*/ 	.word	0x3
        /*0950*/ 	.word	.L_x_458@srel
        /*0954*/ 	.word	.L_x_459@srel
        /*0958*/ 	.word	.L_x_4@srel


	//   ....[1]....
        /*095c*/ 	.word	.L_x_461@srel
        /*0960*/ 	.short	0x0
        /*0962*/ 	.short	0x0
        /*0964*/ 	.word	0x5
        /*0968*/ 	.word	.L_x_462@srel
        /*096c*/ 	.word	.L_x_463@srel
        /*0970*/ 	.word	.L_x_4@srel
        /*0974*/ 	.word	.L_x_465@srel
        /*0978*/ 	.word	.L_x_4@srel


	//   ....[2]....
        /*097c*/ 	.word	.L_x_467@srel
        /*0980*/ 	.short	0x0
        /*0982*/ 	.short	0x0
        /*0984*/ 	.word	0x3
        /*0988*/ 	.word	.L_x_468@srel
        /*098c*/ 	.word	.L_x_469@srel
        /*0990*/ 	.word	.L_x_4@srel


	//   ....[3]....
        /* <DEDUP_REMOVED lines=9> */


	//   ....[4]....
        /*09b4*/ 	.word	.L_x_477@srel
        /*09b8*/ 	.short	0x0
        /*09ba*/ 	.short	0x0
        /*09bc*/ 	.word	0x3
        /*09c0*/ 	.word	.L_x_478@srel
        /*09c4*/ 	.word	.L_x_479@srel
        /*09c8*/ 	.word	.L_x_9@srel


	//   ....[5]....
        /* <DEDUP_REMOVED lines=9> */


	//   ....[6]....
        /*09ec*/ 	.word	.L_x_487@srel
        /*09f0*/ 	.short	0x0
        /*09f2*/ 	.short	0x0
        /*09f4*/ 	.word	0x3
        /*09f8*/ 	.word	.L_x_488@srel
        /*09fc*/ 	.word	.L_x_489@srel
        /*0a00*/ 	.word	.L_x_9@srel


	//   ....[7]....
        /*0a04*/ 	.word	.L_x_491@srel
        /*0a08*/ 	.short	0x0
        /*0a0a*/ 	.short	0x0
        /*0a0c*/ 	.word	0x3
        /*0a10*/ 	.word	.L_x_492@srel
        /*0a14*/ 	.word	.L_x_493@srel
        /*0a18*/ 	.word	.L_x_494@srel


	//   ....[8]....
        /* <DEDUP_REMOVED lines=8> */


	//   ....[9]....
        /* <DEDUP_REMOVED lines=8> */


	//   ....[10]....
        /* <DEDUP_REMOVED lines=8> */


	//   ....[11]....
        /* <DEDUP_REMOVED lines=8> */


	//   ....[12]....
        /* <DEDUP_REMOVED lines=8> */


	//   ....[13]....
        /* <DEDUP_REMOVED lines=8> */


	//   ....[14]....
        /* <DEDUP_REMOVED lines=8> */


	//   ....[15]....
        /* <DEDUP_REMOVED lines=8> */


	//   ....[16]....
        /* <DEDUP_REMOVED lines=8> */


	//   ....[17]....
        /* <DEDUP_REMOVED lines=8> */


	//   ....[18]....
        /* <DEDUP_REMOVED lines=8> */


	//   ....[19]....
        /* <DEDUP_REMOVED lines=8> */


	//   ....[20]....
        /* <DEDUP_REMOVED lines=8> */


	//   ....[21]....
        /* <DEDUP_REMOVED lines=8> */


	//   ....[22]....
        /* <DEDUP_REMOVED lines=8> */


	//   ....[23]....
        /* <DEDUP_REMOVED lines=8> */


	//   ....[24]....
        /* <DEDUP_REMOVED lines=8> */


	//   ....[25]....
        /* <DEDUP_REMOVED lines=9> */
        /*0c18*/ 	.word	.L_x_325@srel


	//   ....[26]....
        /* <DEDUP_REMOVED lines=10> */


	//   ....[27]....
        /* <DEDUP_REMOVED lines=19> */


	//   ....[28]....
        /* <DEDUP_REMOVED lines=11> */


	//   ....[29]....
        /* <DEDUP_REMOVED lines=19> */


	//   ....[30]....
        /* <DEDUP_REMOVED lines=11> */


	//   ....[31]....
        /* <DEDUP_REMOVED lines=19> */


	//   ....[32]....
        /* <DEDUP_REMOVED lines=11> */


	//   ....[33]....
        /* <DEDUP_REMOVED lines=19> */


	//   ....[34]....
        /* <DEDUP_REMOVED lines=11> */


	//   ....[35]....
        /* <DEDUP_REMOVED lines=19> */


	//   ....[36]....
        /* <DEDUP_REMOVED lines=11> */


	//   ....[37]....
        /* <DEDUP_REMOVED lines=19> */


	//   ....[38]....
        /* <DEDUP_REMOVED lines=11> */


	//   ....[39]....
        /* <DEDUP_REMOVED lines=19> */


	//   ....[40]....
        /* <DEDUP_REMOVED lines=11> */


	//   ....[41]....
        /* <DEDUP_REMOVED lines=19> */


	//   ....[42]....
        /* <DEDUP_REMOVED lines=11> */


	//----- nvinfo : EIATTR_CRS_STACK_SIZE
	.align		4
.L_91:
        /*0fc0*/ 	.byte	0x04, 0x1e
        /*0fc2*/ 	.short	(.L_93 - .L_92)
.L_92:
        /*0fc4*/ 	.word	0x00000000


	//----- nvinfo : EIATTR_CBANK_PARAM_SIZE
	.align		4
.L_93:
        /*0fc8*/ 	.byte	0x03, 0x19
        /*0fca*/ 	.short	0x0020


	//----- nvinfo : EIATTR_PARAM_CBANK
	.align		4
        /*0fcc*/ 	.byte	0x04, 0x0a
        /*0fce*/ 	.short	(.L_95 - .L_94)
	.align		4
.L_94:
        /*0fd0*/ 	.word	index@(.nv.constant0._Z12kernelSearchP10ChessboardP6SearchPiS3_)
        /*0fd4*/ 	.short	0x0380
        /*0fd6*/ 	.short	0x0020


	//----- nvinfo : EIATTR_SW_WAR
	.align		4
.L_95:
        /*0fd8*/ 	.byte	0x04, 0x36
        /*0fda*/ 	.short	(.L_97 - .L_96)
.L_96:
        /*0fdc*/ 	.word	0x00000008
.L_97:


//--------------------- .nv.callgraph             --------------------------
	.section	.nv.callgraph,"",@"SHT_CUDA_CALLGRAPH"
	.align	4
	.sectionentsize	8
	.align		4
        /*0000*/ 	.word	0x00000000
	.align		4
        /*0004*/ 	.word	0xffffffff
	.align		4
        /*0008*/ 	.word	0x00000000
	.align		4
        /*000c*/ 	.word	0xfffffffe
	.align		4
        /*0010*/ 	.word	0x00000000
	.align		4
        /*0014*/ 	.word	0xfffffffd
	.align		4
        /*0018*/ 	.word	0x00000000
	.align		4
        /*001c*/ 	.word	0xfffffffc


//--------------------- .nv.constant4             --------------------------
	.section	.nv.constant4,"a",@progbits
	.align	8
	.align		8
.nv.constant4:
        /*0000*/ 	.dword	dev_pawnAttacks
	.align		8
        /*0008*/ 	.dword	dev_knightAttacks
	.align		8
        /*0010*/ 	.dword	dev_kingAttacks
	.align		8
        /*0018*/ 	.dword	dev_bishopAttacks
	.align		8
        /*0020*/ 	.dword	dev_rookAttacks
	.align		8
        /*0028*/ 	.dword	dev_castling
	.align		8
        /*0030*/ 	.dword	dev_materialWeight
	.align		8
        /*0038*/ 	.dword	dev_Pawns
	.align		8
        /*0040*/ 	.dword	dev_Knights
	.align		8
        /*0048*/ 	.dword	dev_Bishops
	.align		8
        /*0050*/ 	.dword	dev_Rooks
	.align		8
        /*0058*/ 	.dword	dev_Kings
	.align		8
        /*0060*/ 	.dword	dev_Mirror
	.align		8
        /*0068*/ 	.dword	_ZN32_INTERNAL_95dc019c_4_k_cu_boards4cuda3std3__45__cpo5beginE
	.align		8
        /*0070*/ 	.dword	_ZN32_INTERNAL_95dc019c_4_k_cu_boards4cuda3std3__45__cpo3endE
	.align		8
        /*0078*/ 	.dword	_ZN32_INTERNAL_95dc019c_4_k_cu_boards4cuda3std3__45__cpo6cbeginE
	.align		8
        /*0080*/ 	.dword	_ZN32_INTERNAL_95dc019c_4_k_cu_boards4cuda3std3__45__cpo4cendE
	.align		8
        /*0088*/ 	.dword	_ZN32_INTERNAL_95dc019c_4_k_cu_boards4cuda3std3__45__cpo6rbeginE
	.align		8
        /*0090*/ 	.dword	_ZN32_INTERNAL_95dc019c_4_k_cu_boards4cuda3std3__45__cpo4rendE
	.align		8
        /*0098*/ 	.dword	_ZN32_INTERNAL_95dc019c_4_k_cu_boards4cuda3std3__45__cpo7crbeginE
	.align		8
        /*00a0*/ 	.dword	_ZN32_INTERNAL_95dc019c_4_k_cu_boards4cuda3std3__45__cpo5crendE
	.align		8
        /*00a8*/ 	.dword	_ZN32_INTERNAL_95dc019c_4_k_cu_boards4cuda3std3__434_GLOBAL__N__95dc019c_4_k_cu_boards6ignoreE
	.align		8
        /*00b0*/ 	.dword	_ZN32_INTERNAL_95dc019c_4_k_cu_boards4cuda3std3__419piecewise_constructE
	.align		8
        /*00b8*/ 	.dword	_ZN32_INTERNAL_95dc019c_4_k_cu_boards4cuda3std3__48in_placeE
	.align		8
        /*00c0*/ 	.dword	_ZN32_INTERNAL_95dc019c_4_k_cu_boards4cuda3std3__420unreachable_sentinelE
	.align		8
        /*00c8*/ 	.dword	_ZN32_INTERNAL_95dc019c_4_k_cu_boards4cuda3std3__47nulloptE
	.align		8
        /*00d0*/ 	.dword	_ZN32_INTERNAL_95dc019c_4_k_cu_boards4cuda3std3__48unexpectE
	.align		8
        /*00d8*/ 	.dword	_ZN32_INTERNAL_95dc019c_4_k_cu_boards4cuda3std6ranges3__45__cpo4swapE
	.align		8
        /*00e0*/ 	.dword	_ZN32_INTERNAL_95dc019c_4_k_cu_boards4cuda3std6ranges3__45__cpo9iter_moveE
	.align		8
        /*00e8*/ 	.dword	_ZN32_INTERNAL_95dc019c_4_k_cu_boards4cuda3std6ranges3__45__cpo5beginE
	.align		8
        /*00f0*/ 	.dword	_ZN32_INTERNAL_95dc019c_4_k_cu_boards4cuda3std6ranges3__45__cpo3endE
	.align		8
        /*00f8*/ 	.dword	_ZN32_INTERNAL_95dc019c_4_k_cu_boards4cuda3std6ranges3__45__cpo6cbeginE
	.align		8
        /*0100*/ 	.dword	_ZN32_INTERNAL_95dc019c_4_k_cu_boards4cuda3std6ranges3__45__cpo4cendE
	.align		8
        /*0108*/ 	.dword	_ZN32_INTERNAL_95dc019c_4_k_cu_boards4cuda3std6ranges3__45__cpo7advanceE
	.align		8
        /*0110*/ 	.dword	_ZN32_INTERNAL_95dc019c_4_k_cu_boards4cuda3std6ranges3__45__cpo9iter_swapE
	.align		8
        /*0118*/ 	.dword	_ZN32_INTERNAL_95dc019c_4_k_cu_boards4cuda3std6ranges3__45__cpo4nextE
	.align		8
        /*0120*/ 	.dword	_ZN32_INTERNAL_95dc019c_4_k_cu_boards4cuda3std6ranges3__45__cpo4prevE
	.align		8
        /*0128*/ 	.dword	_ZN32_INTERNAL_95dc019c_4_k_cu_boards4cuda3std6ranges3__45__cpo4dataE
	.align		8
        /*0130*/ 	.dword	_ZN32_INTERNAL_95dc019c_4_k_cu_boards4cuda3std6ranges3__45__cpo5cdataE
	.align		8
        /*0138*/ 	.dword	_ZN32_INTERNAL_95dc019c_4_k_cu_boards4cuda3std6ranges3__45__cpo4sizeE
	.align		8
        /*0140*/ 	.dword	_ZN32_INTERNAL_95dc019c_4_k_cu_boards4cuda3std6ranges3__45__cpo5ssizeE
	.align		8
        /*0148*/ 	.dword	_ZN32_INTERNAL_95dc019c_4_k_cu_boards4cuda3std6ranges3__45__cpo8distanceE
	.align		8
        /*0150*/ 	.dword	_ZN32_INTERNAL_95dc019c_4_k_cu_boards6thrust24THRUST_300001_SM_1000_NS8cuda_cub3parE
	.align		8
        /*0158*/ 	.dword	_ZN32_INTERNAL_95dc019c_4_k_cu_boards6thrust24THRUST_300001_SM_1000_NS8cuda_cub10par_nosyncE
	.align		8
        /*0160*/ 	.dword	_ZN32_INTERNAL_95dc019c_4_k_cu_boards6thrust24THRUST_300001_SM_1000_NS6system6detail10sequential3seqE
	.align		8
        /*0168*/ 	.dword	_ZN32_INTERNAL_95dc019c_4_k_cu_boards6thrust24THRUST_300001_SM_1000_NS12placeholders2_1E
	.align		8
        /*0170*/ 	.dword	_ZN32_INTERNAL_95dc019c_4_k_cu_boards6thrust24THRUST_300001_SM_1000_NS12placeholders2_2E
	.align		8
        /*0178*/ 	.dword	_ZN32_INTERNAL_95dc019c_4_k_cu_boards6thrust24THRUST_300001_SM_1000_NS12placeholders2_3E
	.align		8
        /*0180*/ 	.dword	_ZN32_INTERNAL_95dc019c_4_k_cu_boards6thrust24THRUST_300001_SM_1000_NS12placeholders2_4E
	.align		8
        /*0188*/ 	.dword	_ZN32_INTERNAL_95dc019c_4_k_cu_boards6thrust24THRUST_300001_SM_1000_NS12placeholders2_5E
	.align		8
        /*0190*/ 	.dword	_ZN32_INTERNAL_95dc019c_4_k_cu_boards6thrust24THRUST_300001_SM_1000_NS12placeholders2_6E
	.align		8
        /*0198*/ 	.dword	_ZN32_INTERNAL_95dc019c_4_k_cu_boards6thrust24THRUST_300001_SM_1000_NS12placeholders2_7E
	.align		8
        /*01a0*/ 	.dword	_ZN32_INTERNAL_95dc019c_4_k_cu_boards6thrust24THRUST_300001_SM_1000_NS12placeholders2_8E
	.align		8
        /*01a8*/ 	.dword	_ZN32_INTERNAL_95dc019c_4_k_cu_boards6thrust24THRUST_300001_SM_1000_NS12placeholders2_9E
	.align		8
        /*01b0*/ 	.dword	_ZN32_INTERNAL_95dc019c_4_k_cu_boards6thrust24THRUST_300001_SM_1000_NS12placeholders3_10E
	.align		8
        /*01b8*/ 	.dword	_ZN32_INTERNAL_95dc019c_4_k_cu_boards6thrust24THRUST_300001_SM_1000_NS3seqE


//--------------------- .nv.constant2._Z12kernelSearchP10ChessboardP6SearchPiS3_ --------------------------
	.section	.nv.constant2._Z12kernelSearchP10ChessboardP6SearchPiS3_,"a",@progbits
	.sectionflags	@""
	.align	4
.nv.constant2._Z12kernelSearchP10ChessboardP6SearchPiS3_:
        /* <DEDUP_REMOVED lines=71> */
        /*0470*/ 	.byte	0x80, 0x7b, 0x01, 0x00, 0x70, 0x71, 0x01, 0x00


//--------------------- .text._ZN3cub18CUB_300001_SM_10006detail11EmptyKernelIvEEvv --------------------------
	.section	.text._ZN3cub18CUB_300001_SM_10006detail11EmptyKernelIvEEvv,"ax",@progbits
	.align	128
        .global         _ZN3cub18CUB_300001_SM_10006detail11EmptyKernelIvEEvv
        .type           _ZN3cub18CUB_300001_SM_10006detail11EmptyKernelIvEEvv,@function
        .size           _ZN3cub18CUB_300001_SM_10006detail11EmptyKernelIvEEvv,(.L_x_788 - _ZN3cub18CUB_300001_SM_10006detail11EmptyKernelIvEEvv)
        .other          _ZN3cub18CUB_300001_SM_10006detail11EmptyKernelIvEEvv,@"STO_CUDA_ENTRY STV_DEFAULT"
_ZN3cub18CUB_300001_SM_10006detail11EmptyKernelIvEEvv:
.text._ZN3cub18CUB_300001_SM_10006detail11EmptyKernelIvEEvv:
[----:B------:R-:W-:Y:S01]  /*0000*/  LDC R1, c[0x0][0x37c] ;  /* 0x0000df00ff017b82 */ /* 0x000fe20000000800 */
[----:B------:R-:W-:Y:S05]  /*0010*/  EXIT ;  /* 0x000000000000794d */ /* 0x000fea0003800000 */
.L_x_0:
[----:B------:R-:W-:-:S00]  /*0020*/  BRA `(.L_x_0) ;  /* 0xfffffffc00fc7947 */ /* 0x000fc0000383ffff */
[----:B------:R-:W-:-:S00]  /*0030*/  NOP ;  /* 0x0000000000007918 */ /* 0x000fc00000000000 */
        /* <DEDUP_REMOVED lines=12> */
.L_x_788:


//--------------------- .text._Z12kernelSearchP10ChessboardP6SearchPiS3_ --------------------------
	.section	.text._Z12kernelSearchP10ChessboardP6SearchPiS3_,"ax",@progbits
	.align	128
.text._Z12kernelSearchP10ChessboardP6SearchPiS3_:
        .type           _Z12kernelSearchP10ChessboardP6SearchPiS3_,@function
        .size           _Z12kernelSearchP10ChessboardP6SearchPiS3_,(.L_x_786 - _Z12kernelSearchP10ChessboardP6SearchPiS3_)
        .other          _Z12kernelSearchP10ChessboardP6SearchPiS3_,@"STO_CUDA_ENTRY STV_DEFAULT"
_Z12kernelSearchP10ChessboardP6SearchPiS3_:
[----:B------:R-:W0:Y:S08]  /*0000*/  LDC R1, c[0x0][0x37c] ;  /* 0x0000df00ff017b82 */ /* 0x000e300000000800 */
[----:B------:R-:W1:Y:S01]  /*0010*/  LDC.64 R2, c[0x0][0x390] ;  /* 0x0000e400ff027b82 */ /* 0x000e620000000a00 */
[----:B------:R-:W1:Y:S02]  /*0020*/  LDCU.64 UR4, c[0x0][0x358] ;  /* 0x00006b00ff0477ac */ /* 0x000e640008000a00 */
[----:B-1----:R-:W2:Y:S01]  /*0030*/  LDG.E R2, desc[UR4][R2.64] ;  /* 0x0000000402027981 */ /* 0x002ea2000c1e1900 */
[----:B------:R-:W1:Y:S01]  /*0040*/  S2R R11, SR_CTAID.X ;  /* 0x00000000000b7919 */ /* 0x000e620000002500 */
[----:B------:R-:W1:Y:S02]  /*0050*/  S2R R0, SR_TID.X ;  /* 0x0000000000007919 */ /* 0x000e640000002100 */
[----:B-1----:R-:W-:-:S05]  /*0060*/  IMAD R11, R11, 0x100, R0 ;  /* 0x000001000b0b7824 */ /* 0x002fca00078e0200 */
[----:B--2---:R-:W-:-:S13]  /*0070*/  ISETP.GE.AND P0, PT, R11, R2, PT ;  /* 0x000000020b00720c */ /* 0x004fda0003f06270 */
[----:B0-----:R-:W-:Y:S05]  /*0080*/  @P0 EXIT ;  /* 0x000000000000094d */ /* 0x001fea0003800000 */
[----:B------:R-:W0:Y:S08]  /*0090*/  LDC.64 R8, c[0x0][0x398] ;  /* 0x0000e600ff087b82 */ /* 0x000e300000000a00 */
[----:B------:R-:W1:Y:S08]  /*00a0*/  LDC.64 R4, c[0x0][0x380] ;  /* 0x0000e000ff047b82 */ /* 0x000e700000000a00 */
[----:B------:R-:W2:Y:S01]  /*00b0*/  LDC.64 R6, c[0x0][0x388] ;  /* 0x0000e200ff067b82 */ /* 0x000ea20000000a00 */
[----:B0-----:R0:W5:Y:S01]  /*00c0*/  LDG.E R8, desc[UR4][R8.64] ;  /* 0x0000000408087981 */ /* 0x001162000c1e1900 */
[----:B------:R-:W-:Y:S01]  /*00d0*/  MOV R20, 0x120 ;  /* 0x0000012000147802 */ /* 0x000fe20000000f00 */
[----:B------:R-:W-:-:S02]  /*00e0*/  IMAD.MOV.U32 R21, RZ, RZ, 0x0 ;  /* 0x00000000ff157424 */ /* 0x000fc400078e00ff */
[----:B-1----:R-:W-:-:S04]  /*00f0*/  IMAD.WIDE R4, R11, 0x218, R4 ;  /* 0x000002180b047825 */ /* 0x002fc800078e0204 */
[----:B0-2---:R-:W-:-:S07]  /*0100*/  IMAD.WIDE R6, R11, 0x20, R6 ;  /* 0x000000200b067825 */ /* 0x005fce00078e0206 */
[----:B-----5:R-:W-:Y:S05]  /*0110*/  CALL.REL.NOINC `($_Z12kernelSearchP10ChessboardP6SearchPiS3_$_ZN32_INTERNAL_95dc019c_4_k_cu_boards18SplitNegaMaxSearchEP10ChessboardP6Searchi) ;  /* 0x0000000000047944 */ /* 0x020fea0003c00000 */
[----:B------:R-:W-:Y:S05]  /*0120*/  EXIT ;  /* 0x000000000000794d */ /* 0x000fea0003800000 */
        .type           $_Z12kernelSearchP10ChessboardP6SearchPiS3_$_ZN32_INTERNAL_95dc019c_4_k_cu_boards18SplitNegaMaxSearchEP10ChessboardP6Searchi,@function
        .size           $_Z12kernelSearchP10ChessboardP6SearchPiS3_$_ZN32_INTERNAL_95dc019c_4_k_cu_boards18SplitNegaMaxSearchEP10ChessboardP6Searchi,(.L_x_786 - $_Z12kernelSearchP10ChessboardP6SearchPiS3_$_ZN32_INTERNAL_95dc019c_4_k_cu_boards18SplitNegaMaxSearchEP10ChessboardP6Searchi)
$_Z12kernelSearchP10ChessboardP6SearchPiS3_$_ZN32_INTERNAL_95dc019c_4_k_cu_boards18SplitNegaMaxSearchEP10ChessboardP6Searchi:
[----:B------:R-:W-:Y:S01]  /*0130*/  VIADD R1, R1, 0xfffff478 ;  /* 0xfffff47801017836 */ /* 0x000fe20000000000 */
[----:B------:R-:W0:Y:S05]  /*0140*/  BMOV.32.CLEAR R0, B11 ;  /* 0x000000000b007355 */ /* 0x000e2a0000100000 */
[----:B------:R1:W-:Y:S01]  /*0150*/  STL [R1+0x98c], R2 ;  /* 0x00098c0201007387 */ /* 0x0003e20000100800 */
[----:B------:R-:W2:Y:S05]  /*0160*/  BMOV.32.CLEAR R3, B10 ;  /* 0x000000000a037355 */ /* 0x000eaa0000100000 */
[----:B0-----:R0:W-:Y:S01]  /*0170*/  STL [R1+0x988], R0 ;  /* 0x0009880001007387 */ /* 0x0011e20000100800 */
[----:B-1----:R-:W1:Y:S05]  /*0180*/  BMOV.32.CLEAR R2, B9 ;  /* 0x0000000009027355 */ /* 0x002e6a0000100000 */
[----:B--2---:R2:W-:Y:S01]  /*0190*/  STL [R1+0x984], R3 ;  /* 0x0009840301007387 */ /* 0x0045e20000100800 */
[----:B0-----:R-:W0:Y:S05]  /*01a0*/  BMOV.32.CLEAR R0, B8 ;  /* 0x0000000008007355 */ /* 0x001e2a0000100000 */
[----:B-1----:R1:W-:Y:S01]  /*01b0*/  STL [R1+0x980], R2 ;  /* 0x0009800201007387 */ /* 0x0023e20000100800 */
[----:B--2---:R-:W2:Y:S05]  /*01c0*/  BMOV.32.CLEAR R3, B7 ;  /* 0x0000000007037355 */ /* 0x004eaa0000100000 */
[----:B0-----:R0:W-:Y:S01]  /*01d0*/  STL [R1+0x97c], R0 ;  /* 0x00097c0001007387 */ /* 0x0011e20000100800 */
[----:B-1----:R-:W1:Y:S05]  /*01e0*/  BMOV.32.CLEAR R2, B6 ;  /* 0x0000000006027355 */ /* 0x002e6a0000100000 */
[----:B------:R-:W-:Y:S01]  /*01f0*/  STL [R1+0xb80], R252 ;  /* 0x000b80fc01007387 */ /* 0x000fe20000100800 */
[----:B0-----:R-:W-:-:S03]  /*0200*/  IMAD.MOV.U32 R0, RZ, RZ, R8 ;  /* 0x000000ffff007224 */ /* 0x001fc600078e0008 */
[----:B------:R-:W-:Y:S04]  /*0210*/  STL [R1+0xb7c], R247 ;  /* 0x000b7cf701007387 */ /* 0x000fe80000100800 */
        /* <DEDUP_REMOVED lines=119> */
[----:B--2---:R-:W-:Y:S04]  /*0990*/  STL [R1+0x978], R3 ;  /* 0x0009780301007387 */ /* 0x004fe80000100800 */
[----:B-1----:R-:W-:Y:S04]  /*09a0*/  STL [R1+0x974], R2 ;  /* 0x0009740201007387 */ /* 0x002fe80000100800 */
[----:B------:R-:W-:Y:S04]  /*09b0*/  STL [R1+0x96c], R0 ;  /* 0x00096c0001007387 */ /* 0x000fe80000100800 */
[----:B------:R0:W-:Y:S04]  /*09c0*/  STL [R1+0xac4], R157 ;  /* 0x000ac49d01007387 */ /* 0x0001e80000100800 */
[----:B------:R1:W-:Y:S04]  /*09d0*/  STL [R1+0xac0], R156 ;  /* 0x000ac09c01007387 */ /* 0x0003e80000100800 */
[----:B------:R2:W-:Y:S01]  /*09e0*/  STL [R1+0x994], R17 ;  /* 0x0009941101007387 */ /* 0x0005e20000100800 */
[----:B0-----:R-:W-:-:S03]  /*09f0*/  IMAD.MOV.U32 R157, RZ, RZ, R7 ;  /* 0x000000ffff9d7224 */ /* 0x001fc600078e0007 */
[----:B------:R0:W-:Y:S01]  /*0a00*/  STL [R1+0x990], R16 ;  /* 0x0009901001007387 */ /* 0x0001e20000100800 */
[----:B-1----:R-:W-:Y:S02]  /*0a10*/  IMAD.MOV.U32 R156, RZ, RZ, R6 ;  /* 0x000000ffff9c7224 */ /* 0x002fe400078e0006 */
[----:B--2---:R-:W-:Y:S02]  /*0a20*/  IMAD.MOV.U32 R17, RZ, RZ, R5 ;  /* 0x000000ffff117224 */ /* 0x004fe400078e0005 */
[----:B0-----:R-:W-:Y:S01]  /*0a30*/  IMAD.MOV.U32 R16, RZ, RZ, R4 ;  /* 0x000000ffff107224 */ /* 0x001fe200078e0004 */
[----:B------:R-:W0:Y:S02]  /*0a40*/  LDC.64 R18, c[0x0][0x358] ;  /* 0x0000d600ff127b82 */ /* 0x000e240000000a00 */
[----:B0-----:R-:W-:Y:S02]  /*0a50*/  R2UR UR4, R18 ;  /* 0x00000000120472ca */ /* 0x001fe400000e0000 */
[----:B------:R-:W-:-:S13]  /*0a60*/  R2UR UR5, R19 ;  /* 0x00000000130572ca */ /* 0x000fda00000e0000 */
[----:B------:R-:W2:Y:S01]  /*0a70*/  LDG.E.64 R2, desc[UR4][R156.64] ;  /* 0x000000049c027981 */ /* 0x000ea2000c1e1b00 */
[----:B------:R-:W-:Y:S01]  /*0a80*/  BSSY.RECONVERGENT B10, `(.L_x_1) ;  /* 0x000171c0000a7945 */ /* 0x000fe20003800200 */
[----:B--2---:R-:W-:-:S05]  /*0a90*/  IADD3 R2, P0, PT, R2, 0x1, RZ ;  /* 0x0000000102027810 */ /* 0x004fca0007f1e0ff */
[----:B------:R-:W-:Y:S01]  /*0aa0*/  IMAD.X R3, RZ, RZ, R3, P0 ;  /* 0x000000ffff037224 */ /* 0x000fe200000e0603 */
[----:B------:R-:W-:-:S04]  /*0ab0*/  ISETP.NE.AND P0, PT, R0, RZ, PT ;  /* 0x000000ff0000720c */ /* 0x000fc80003f05270 */
[----:B------:R0:W-:Y:S09]  /*0ac0*/  STG.E.64 desc[UR4][R156.64], R2 ;  /* 0x000000029c007986 */ /* 0x0001f2000c101b04 */
[----:B------:R-:W-:Y:S05]  /*0ad0*/  @P0 BRA `(.L_x_2) ;  /* 0x0000000c00c40947 */ /* 0x000fea0003800000 */
[----:B------:R-:W1:Y:S01]  /*0ae0*/  LDC.64 R8, c[0x4][0x40] ;  /* 0x01001000ff087b82 */ /* 0x000e620000000a00 */
[----:B------:R-:W-:Y:S02]  /*0af0*/  IMAD.MOV.U32 R27, RZ, RZ, RZ ;  /* 0x000000ffff1b7224 */ /* 0x000fe400078e00ff */
[----:B------:R-:W-:-:S05]  /*0b00*/  IMAD.MOV.U32 R0, RZ, RZ, RZ ;  /* 0x000000ffff007224 */ /* 0x000fca00078e00ff */
[----:B------:R-:W2:Y:S08]  /*0b10*/  LDC.64 R10, c[0x4][0x38] ;  /* 0x01000e00ff0a7b82 */ /* 0x000eb00000000a00 */
[----:B------:R-:W3:Y:S08]  /*0b20*/  LDC.64 R12, c[0x4][0x58] ;  /* 0x01001600ff0c7b82 */ /* 0x000ef00000000a00 */
[----:B------:R-:W4:Y:S08]  /*0b30*/  LDC.64 R14, c[0x4][0x48] ;  /* 0x01001200ff0e7b82 */ /* 0x000f300000000a00 */
[----:B------:R-:W0:Y:S08]  /*0b40*/  LDC.64 R22, c[0x4][0x50] ;  /* 0x01001400ff167b82 */ /* 0x000e300000000a00 */
[----:B------:R-:W0:Y:S08]  /*0b50*/  LDC.64 R6, c[0x4][0x30] ;  /* 0x01000c00ff067b82 */ /* 0x000e300000000a00 */
[----:B-1----:R-:W0:Y:S02]  /*0b60*/  LDC.64 R4, c[0x4][0x60] ;  /* 0x01001800ff047b82 */ /* 0x002e240000000a00 */
.L_x_13:
[C---:B------:R-:W-:Y:S01]  /*0b70*/  LOP3.LUT P0, RZ, R27.reuse, 0x8, RZ, 0xc0, !PT ;  /* 0x000000081bff7812 */ /* 0x040fe2000780c0ff */
[----:B0-----:R-:W-:-:S12]  /*0b80*/  IMAD.WIDE.U32 R24, R27, 0x4, R4 ;  /* 0x000000041b187825 */ /* 0x001fd800078e0004 */
[----:B------:R-:W-:Y:S05]  /*0b90*/  @P0 BRA `(.L_x_3) ;  /* 0x0000000400ac0947 */ /* 0x000fea0003800000 */
[----:B------:R-:W-:Y:S01]  /*0ba0*/  R2UR UR4, R18 ;  /* 0x00000000120472ca */ /* 0x000fe200000e0000 */
[----:B------:R-:W-:Y:S01]  /*0bb0*/  IMAD.WIDE.U32 R2, R27, 0x4, R16 ;  /* 0x000000041b027825 */ /* 0x000fe200078e0010 */
[----:B------:R-:W-:-:S13]  /*0bc0*/  R2UR UR5, R19 ;  /* 0x00000000130572ca */ /* 0x000fda00000e0000 */
[----:B------:R-:W5:Y:S01]  /*0bd0*/  LDG.E R29, desc[UR4][R2.64] ;  /* 0x00000004021d7981 */ /* 0x000f62000c1e1900 */
[----:B------:R-:W-:Y:S01]  /*0be0*/  BSSY.RECONVERGENT B0, `(.L_x_3) ;  /* 0x0000066000007945 */ /* 0x000fe20003800200 */
[----:B-----5:R-:W-:-:S13]  /*0bf0*/  ISETP.NE.AND P0, PT, R29, RZ, PT ;  /* 0x000000ff1d00720c */ /* 0x020fda0003f05270 */
[----:B------:R-:W-:Y:S05]  /*0c00*/  @!P0 BRA `(.L_x_4) ;  /* 0x00000004008c8947 */ /* 0x000fea0003800000 */
[----:B------:R-:W-:Y:S01]  /*0c10*/  R2UR UR4, R18 ;  /* 0x00000000120472ca */ /* 0x000fe200000e0000 */
[----:B------:R-:W-:Y:S01]  /*0c20*/  IMAD.WIDE R2, R29, 0x4, R6 ;  /* 0x000000041d027825 */ /* 0x000fe200078e0206 */
[----:B------:R-:W-:-:S13]  /*0c30*/  R2UR UR5, R19 ;  /* 0x00000000130572ca */ /* 0x000fda00000e0000 */
[----:B------:R-:W5:Y:S01]  /*0c40*/  LDG.E.CONSTANT R3, desc[UR4][R2.64] ;  /* 0x0000000402037981 */ /* 0x000f62000c1e9900 */
[----:B------:R-:W-:Y:S01]  /*0c50*/  ISETP.GT.AND P0, PT, R29, 0x8, PT ;  /* 0x000000081d00780c */ /* 0x000fe20003f04270 */
[----:B-----5:R-:W-:-:S12]  /*0c60*/  IMAD.IADD R0, R0, 0x1, R3 ;  /* 0x0000000100007824 */ /* 0x020fd800078e0203 */
[----:B------:R-:W-:Y:S05]  /*0c70*/  @P0 BRA `(.L_x_5) ;  /* 0x0000000000b00947 */ /* 0x000fea0003800000 */
[----:B------:R-:W-:-:S13]  /*0c80*/  ISETP.GT.AND P0, PT, R29, 0x2, PT ;  /* 0x000000021d00780c */ /* 0x000fda0003f04270 */
[----:B------:R-:W-:Y:S05]  /*0c90*/  @P0 BRA `(.L_x_6) ;  /* 0x0000000000480947 */ /* 0x000fea0003800000 */
[----:B------:R-:W-:-:S05]  /*0ca0*/  IMAD.MOV.U32 R2, RZ, RZ, -0x1 ;  /* 0xffffffffff027424 */ /* 0x000fca00078e00ff */
[----:B------:R-:W-:-:S05]  /*0cb0*/  VIADDMNMX.U32 R2, R29, R2, 0x2, PT ;  /* 0x000000021d027446 */ /* 0x000fca0003800002 */
[----:B------:R-:W-:-:S04]  /*0cc0*/  IMAD.SHL.U32 R26, R2, 0x4, RZ ;  /* 0x00000004021a7824 */ /* 0x000fc800078e00ff */
[----:B------:R-:W0:Y:S02]  /*0cd0*/  LDC R2, c[0x2][R26] ;  /* 0x008000001a027b82 */ /* 0x000e240000000800 */
[----:B0-----:R-:W-:-:S04]  /*0ce0*/  SHF.R.S32.HI R3, RZ, 0x1f, R2 ;  /* 0x0000001fff037819 */ /* 0x001fc80000011402 */
.L_x_457:
[----:B------:R-:W-:Y:S05]  /*0cf0*/  BRX R2 -0xd00                                                                                                                                    (*"BRANCH_TARGETS .L_x_458,.L_x_459,.L_x_4"*) ;  /* 0xfffffff002c07949 */ /* 0x000fea000383ffff */
.L_x_459:
[----:B------:R-:W-:Y:S01]  /*0d00*/  R2UR UR4, R18 ;  /* 0x00000000120472ca */ /* 0x000fe200000e0000 */
[----:B------:R-:W-:Y:S01]  /*0d10*/  IMAD.WIDE.U32 R2, R27, 0x4, R8 ;  /* 0x000000041b027825 */ /* 0x000fe200078e0008 */
[----:B------:R-:W-:-:S13]  /*0d20*/  R2UR UR5, R19 ;  /* 0x00000000130572ca */ /* 0x000fda00000e0000 */
[----:B------:R-:W5:Y:S02]  /*0d30*/  LDG.E.CONSTANT R3, desc[UR4][R2.64] ;  /* 0x0000000402037981 */ /* 0x000f64000c1e9900 */
[----:B-----5:R-:W-:Y:S01]  /*0d40*/  IMAD.IADD R0, R0, 0x1, R3 ;  /* 0x0000000100007824 */ /* 0x020fe200078e0203 */
[----:B------:R-:W-:Y:S06]  /*0d50*/  BRA `(.L_x_4) ;  /* 0x0000000400387947 */ /* 0x000fec0003800000 */
.L_x_458:
[----:B------:R-:W-:Y:S01]  /*0d60*/  R2UR UR4, R18 ;  /* 0x00000000120472ca */ /* 0x000fe200000e0000 */
[----:B--2---:R-:W-:Y:S01]  /*0d70*/  IMAD.WIDE.U32 R2, R27, 0x4, R10 ;  /* 0x000000041b027825 */ /* 0x004fe200078e000a */
[----:B------:R-:W-:-:S13]  /*0d80*/  R2UR UR5, R19 ;  /* 0x00000000130572ca */ /* 0x000fda00000e0000 */
[----:B------:R-:W2:Y:S02]  /*0d90*/  LDG.E.CONSTANT R3, desc[UR4][R2.64] ;  /* 0x0000000402037981 */ /* 0x000ea4000c1e9900 */
[----:B--2---:R-:W-:Y:S01]  /*0da0*/  IMAD.IADD R0, R0, 0x1, R3 ;  /* 0x0000000100007824 */ /* 0x004fe200078e0203 */
[----:B------:R-:W-:Y:S06]  /*0db0*/  BRA `(.L_x_4) ;  /* 0x0000000400207947 */ /* 0x000fec0003800000 */
.L_x_6:
[----:B------:R-:W-:-:S05]  /*0dc0*/  IMAD.MOV.U32 R2, RZ, RZ, 0x4 ;  /* 0x00000004ff027424 */ /* 0x000fca00078e00ff */
[----:B------:R-:W-:-:S05]  /*0dd0*/  VIADDMNMX.U32 R2, R29, 0xfffffffd, R2, PT ;  /* 0xfffffffd1d027846 */ /* 0x000fca0003800002 */
[----:B------:R-:W-:-:S04]  /*0de0*/  IMAD.SHL.U32 R26, R2, 0x4, RZ ;  /* 0x00000004021a7824 */ /* 0x000fc800078e00ff */
[----:B------:R-:W0:Y:S02]  /*0df0*/  LDC R2, c[0x2][R26+0xc] ;  /* 0x008003001a027b82 */ /* 0x000e240000000800 */
[----:B0-----:R-:W-:-:S04]  /*0e00*/  SHF.R.S32.HI R3, RZ, 0x1f, R2 ;  /* 0x0000001fff037819 */ /* 0x001fc80000011402 */
.L_x_461:
[----:B------:R-:W-:Y:S05]  /*0e10*/  BRX R2 -0xe20                                                                                                                                    (*"BRANCH_TARGETS .L_x_462,.L_x_463,.L_x_4,.L_x_465"*) ;  /* 0xfffffff002787949 */ /* 0x000fea000383ffff */
.L_x_465:
[----:B------:R-:W-:Y:S01]  /*0e20*/  R2UR UR4, R18 ;  /* 0x00000000120472ca */ /* 0x000fe200000e0000 */
[----:B---3--:R-:W-:Y:S01]  /*0e30*/  IMAD.WIDE.U32 R2, R27, 0x4, R12 ;  /* 0x000000041b027825 */ /* 0x008fe200078e000c */
[----:B------:R-:W-:-:S13]  /*0e40*/  R2UR UR5, R19 ;  /* 0x00000000130572ca */ /* 0x000fda00000e0000 */
[----:B------:R-:W3:Y:S02]  /*0e50*/  LDG.E.CONSTANT R3, desc[UR4][R2.64] ;  /* 0x0000000402037981 */ /* 0x000ee4000c1e9900 */
[----:B---3--:R-:W-:Y:S01]  /*0e60*/  IMAD.IADD R0, R0, 0x1, R3 ;  /* 0x0000000100007824 */ /* 0x008fe200078e0203 */
[----:B------:R-:W-:Y:S06]  /*0e70*/  BRA `(.L_x_4) ;  /* 0x0000000000f07947 */ /* 0x000fec0003800000 */
.L_x_462:
[----:B------:R-:W-:Y:S01]  /*0e80*/  R2UR UR4, R18 ;  /* 0x00000000120472ca */ /* 0x000fe200000e0000 */
[----:B----4-:R-:W-:Y:S01]  /*0e90*/  IMAD.WIDE.U32 R2, R27, 0x4, R14 ;  /* 0x000000041b027825 */ /* 0x010fe200078e000e */
[----:B------:R-:W-:-:S13]  /*0ea0*/  R2UR UR5, R19 ;  /* 0x00000000130572ca */ /* 0x000fda00000e0000 */
[----:B------:R-:W4:Y:S02]  /*0eb0*/  LDG.E.CONSTANT R3, desc[UR4][R2.64] ;  /* 0x0000000402037981 */ /* 0x000f24000c1e9900 */
[----:B----4-:R-:W-:Y:S01]  /*0ec0*/  IMAD.IADD R0, R0, 0x1, R3 ;  /* 0x0000000100007824 */ /* 0x010fe200078e0203 */
[----:B------:R-:W-:Y:S06]  /*0ed0*/  BRA `(.L_x_4) ;  /* 0x0000000000d87947 */ /* 0x000fec0003800000 */
.L_x_463:
[----:B------:R-:W-:Y:S01]  /*0ee0*/  R2UR UR4, R18 ;  /* 0x00000000120472ca */ /* 0x000fe200000e0000 */
[----:B------:R-:W-:Y:S01]  /*0ef0*/  IMAD.WIDE.U32 R2, R27, 0x4, R22 ;  /* 0x000000041b027825 */ /* 0x000fe200078e0016 */
[----:B------:R-:W-:-:S13]  /*0f00*/  R2UR UR5, R19 ;  /* 0x00000000130572ca */ /* 0x000fda00000e0000 */
[----:B------:R-:W5:Y:S02]  /*0f10*/  LDG.E.CONSTANT R3, desc[UR4][R2.64] ;  /* 0x0000000402037981 */ /* 0x000f64000c1e9900 */
[----:B-----5:R-:W-:Y:S01]  /*0f20*/  IMAD.IADD R0, R0, 0x1, R3 ;  /* 0x0000000100007824 */ /* 0x020fe200078e0203 */
[----:B------:R-:W-:Y:S06]  /*0f30*/  BRA `(.L_x_4) ;  /* 0x0000000000c07947 */ /* 0x000fec0003800000 */
.L_x_5:
[----:B------:R-:W-:-:S13]  /*0f40*/  ISETP.GT.AND P0, PT, R29, 0xa, PT ;  /* 0x0000000a1d00780c */ /* 0x000fda0003f04270 */
[----:B------:R-:W-:Y:S05]  /*0f50*/  @P0 BRA `(.L_x_7) ;  /* 0x0000000000500947 */ /* 0x000fea0003800000 */
[----:B------:R-:W-:-:S05]  /*0f60*/  IMAD.MOV.U32 R2, RZ, RZ, -0x9 ;  /* 0xfffffff7ff027424 */ /* 0x000fca00078e00ff */
[----:B------:R-:W-:-:S05]  /*0f70*/  VIADDMNMX.U32 R2, R29, R2, 0x2, PT ;  /* 0x000000021d027446 */ /* 0x000fca0003800002 */
[----:B------:R-:W-:-:S04]  /*0f80*/  IMAD.SHL.U32 R26, R2, 0x4, RZ ;  /* 0x00000004021a7824 */ /* 0x000fc800078e00ff */
[----:B------:R-:W0:Y:S02]  /*0f90*/  LDC R2, c[0x2][R26+0x20] ;  /* 0x008008001a027b82 */ /* 0x000e240000000800 */
[----:B0-----:R-:W-:-:S04]  /*0fa0*/  SHF.R.S32.HI R3, RZ, 0x1f, R2 ;  /* 0x0000001fff037819 */ /* 0x001fc80000011402 */
.L_x_467:
[----:B------:R-:W-:Y:S05]  /*0fb0*/  BRX R2 -0xfc0                                                                                                                                    (*"BRANCH_TARGETS .L_x_468,.L_x_469,.L_x_4"*) ;  /* 0xfffffff002107949 */ /* 0x000fea000383ffff */
.L_x_469:
[----:B------:R-:W-:Y:S02]  /*0fc0*/  R2UR UR4, R18 ;  /* 0x00000000120472ca */ /* 0x000fe400000e0000 */
[----:B------:R-:W-:-:S13]  /*0fd0*/  R2UR UR5, R19 ;  /* 0x00000000130572ca */ /* 0x000fda00000e0000 */
[----:B------:R-:W5:Y:S02]  /*0fe0*/  LDG.E.CONSTANT R3, desc[UR4][R24.64] ;  /* 0x0000000418037981 */ /* 0x000f64000c1e9900 */
[----:B-----5:R-:W-:-:S06]  /*0ff0*/  IMAD.WIDE R2, R3, 0x4, R8 ;  /* 0x0000000403027825 */ /* 0x020fcc00078e0208 */
[----:B------:R-:W5:Y:S02]  /*1000*/  LDG.E.CONSTANT R3, desc[UR4][R2.64] ;  /* 0x0000000402037981 */ /* 0x000f64000c1e9900 */
[----:B-----5:R-:W-:Y:S01]  /*1010*/  IMAD.IADD R0, R0, 0x1, -R3 ;  /* 0x0000000100007824 */ /* 0x020fe200078e0a03 */
[----:B------:R-:W-:Y:S06]  /*1020*/  BRA `(.L_x_4) ;  /* 0x0000000000847947 */ /* 0x000fec0003800000 */
.L_x_468:
[----:B------:R-:W-:Y:S02]  /*1030*/  R2UR UR4, R18 ;  /* 0x00000000120472ca */ /* 0x000fe400000e0000 */
[----:B------:R-:W-:-:S13]  /*1040*/  R2UR UR5, R19 ;  /* 0x00000000130572ca */ /* 0x000fda00000e0000 */
[----:B------:R-:W2:Y:S02]  /*1050*/  LDG.E.CONSTANT R3, desc[UR4][R24.64] ;  /* 0x0000000418037981 */ /* 0x000ea4000c1e9900 */
[----:B--2---:R-:W-:-:S06]  /*1060*/  IMAD.WIDE R2, R3, 0x4, R10 ;  /* 0x0000000403027825 */ /* 0x004fcc00078e020a */
[----:B------:R-:W2:Y:S02]  /*1070*/  LDG.E.CONSTANT R3, desc[UR4][R2.64] ;  /* 0x0000000402037981 */ /* 0x000ea4000c1e9900 */
[----:B--2---:R-:W-:Y:S01]  /*1080*/  IMAD.IADD R0, R0, 0x1, -R3 ;  /* 0x0000000100007824 */ /* 0x004fe200078e0a03 */
[----:B------:R-:W-:Y:S06]  /*1090*/  BRA `(.L_x_4) ;  /* 0x0000000000687947 */ /* 0x000fec0003800000 */
.L_x_7:
[----:B------:R-:W-:-:S05]  /*10a0*/  IMAD.MOV.U32 R2, RZ, RZ, 0x4 ;  /* 0x00000004ff027424 */ /* 0x000fca00078e00ff */
[----:B------:R-:W-:-:S05]  /*10b0*/  VIADDMNMX.U32 R2, R29, 0xfffffff5, R2, PT ;  /* 0xfffffff51d027846 */ /* 0x000fca0003800002 */
[----:B------:R-:W-:-:S04]  /*10c0*/  IMAD.SHL.U32 R26, R2, 0x4, RZ ;  /* 0x00000004021a7824 */ /* 0x000fc800078e00ff */
[----:B------:R-:W0:Y:S02]  /*10d0*/  LDC R2, c[0x2][R26+0x2c] ;  /* 0x00800b001a027b82 */ /* 0x000e240000000800 */
[----:B0-----:R-:W-:-:S04]  /*10e0*/  SHF.R.S32.HI R3, RZ, 0x1f, R2 ;  /* 0x0000001fff037819 */ /* 0x001fc80000011402 */
.L_x_471:
[----:B------:R-:W-:Y:S05]  /*10f0*/  BRX R2 -0x1100                                                                                                                                   (*"BRANCH_TARGETS .L_x_472,.L_x_473,.L_x_4,.L_x_475"*) ;  /* 0xffffffec02c07949 */ /* 0x000fea000383ffff */
.L_x_475:
[----:B------:R-:W-:Y:S02]  /*1100*/  R2UR UR4, R18 ;  /* 0x00000000120472ca */ /* 0x000fe400000e0000 */
[----:B------:R-:W-:-:S13]  /*1110*/  R2UR UR5, R19 ;  /* 0x00000000130572ca */ /* 0x000fda00000e0000 */
[----:B------:R-:W3:Y:S02]  /*1120*/  LDG.E.CONSTANT R3, desc[UR4][R24.64] ;  /* 0x0000000418037981 */ /* 0x000ee4000c1e9900 */
[----:B---3--:R-:W-:-:S06]  /*1130*/  IMAD.WIDE R2, R3, 0x4, R12 ;  /* 0x0000000403027825 */ /* 0x008fcc00078e020c */
[----:B------:R-:W3:Y:S02]  /*1140*/  LDG.E.CONSTANT R3, desc[UR4][R2.64] ;  /* 0x0000000402037981 */ /* 0x000ee4000c1e9900 */
[----:B---3--:R-:W-:Y:S01]  /*1150*/  IMAD.IADD R0, R0, 0x1, -R3 ;  /* 0x0000000100007824 */ /* 0x008fe200078e0a03 */
[----:B------:R-:W-:Y:S06]  /*1160*/  BRA `(.L_x_4) ;  /* 0x0000000000347947 */ /* 0x000fec0003800000 */
.L_x_472:
[----:B------:R-:W-:Y:S02]  /*1170*/  R2UR UR4, R18 ;  /* 0x00000000120472ca */ /* 0x000fe400000e0000 */
[----:B------:R-:W-:-:S13]  /*1180*/  R2UR UR5, R19 ;  /* 0x00000000130572ca */ /* 0x000fda00000e0000 */
[----:B------:R-:W4:Y:S02]  /*1190*/  LDG.E.CONSTANT R3, desc[UR4][R24.64] ;  /* 0x0000000418037981 */ /* 0x000f24000c1e9900 */
[----:B----4-:R-:W-:-:S06]  /*11a0*/  IMAD.WIDE R2, R3, 0x4, R14 ;  /* 0x0000000403027825 */ /* 0x010fcc00078e020e */
[----:B------:R-:W4:Y:S02]  /*11b0*/  LDG.E.CONSTANT R3, desc[UR4][R2.64] ;  /* 0x0000000402037981 */ /* 0x000f24000c1e9900 */
[----:B----4-:R-:W-:Y:S01]  /*11c0*/  IMAD.IADD R0, R0, 0x1, -R3 ;  /* 0x0000000100007824 */ /* 0x010fe200078e0a03 */
[----:B------:R-:W-:Y:S06]  /*11d0*/  BRA `(.L_x_4) ;  /* 0x0000000000187947 */ /* 0x000fec0003800000 */
.L_x_473:
[----:B------:R-:W-:Y:S02]  /*11e0*/  R2UR UR4, R18 ;  /* 0x00000000120472ca */ /* 0x000fe400000e0000 */
[----:B------:R-:W-:-:S13]  /*11f0*/  R2UR UR5, R19 ;  /* 0x00000000130572ca */ /* 0x000fda00000e0000 */
[----:B------:R-:W5:Y:S02]  /*1200*/  LDG.E.CONSTANT R3, desc[UR4][R24.64] ;  /* 0x0000000418037981 */ /* 0x000f64000c1e9900 */
[----:B-----5:R-:W-:-:S06]  /*1210*/  IMAD.WIDE R2, R3, 0x4, R22 ;  /* 0x0000000403027825 */ /* 0x020fcc00078e0216 */
[----:B------:R-:W5:Y:S02]  /*1220*/  LDG.E.CONSTANT R3, desc[UR4][R2.64] ;  /* 0x0000000402037981 */ /* 0x000f64000c1e9900 */
[----:B-----5:R-:W-:-:S07]  /*1230*/  IMAD.IADD R0, R0, 0x1, -R3 ;  /* 0x0000000100007824 */ /* 0x020fce00078e0a03 */
.L_x_4:
[----:B------:R-:W-:Y:S05]  /*1240*/  BSYNC.RECONVERGENT B0 ;  /* 0x0000000000007941 */ /* 0x000fea0003800200 */
.L_x_3:
[----:B------:R-:W-:-:S05]  /*1250*/  VIADD R2, R27, 0x1 ;  /* 0x000000011b027836 */ /* 0x000fca0000000000 */
[----:B------:R-:W-:-:S13]  /*1260*/  LOP3.LUT P0, RZ, R2, 0x8, RZ, 0xc0, !PT ;  /* 0x0000000802ff7812 */ /* 0x000fda000780c0ff */
        /* <DEDUP_REMOVED lines=22> */
.L_x_477:
[----:B------:R-:W-:Y:S05]  /*13d0*/  BRX R2 -0x13e0                                                                                                                                   (*"BRANCH_TARGETS .L_x_478,.L_x_479,.L_x_9"*) ;  /* 0xffffffec02087949 */ /* 0x000fea000383ffff */
.L_x_479:
[----:B------:R-:W-:Y:S01]  /*13e0*/  R2UR UR4, R18 ;  /* 0x00000000120472ca */ /* 0x000fe200000e0000 */
[----:B------:R-:W-:Y:S01]  /*13f0*/  IMAD.WIDE.U32 R2, R27, 0x4, R8 ;  /* 0x000000041b027825 */ /* 0x000fe200078e0008 */
[----:B------:R-:W-:-:S13]  /*1400*/  R2UR UR5, R19 ;  /* 0x00000000130572ca */ /* 0x000fda00000e0000 */
[----:B------:R-:W5:Y:S02]  /*1410*/  LDG.E.CONSTANT R3, desc[UR4][R2.64+0x4] ;  /* 0x0000040402037981 */ /* 0x000f64000c1e9900 */
[----:B-----5:R-:W-:Y:S01]  /*1420*/  IMAD.IADD R0, R0, 0x1, R3 ;  /* 0x0000000100007824 */ /* 0x020fe200078e0203 */
[----:B------:R-:W-:Y:S06]  /*1430*/  BRA `(.L_x_9) ;  /* 0x0000000400407947 */ /* 0x000fec0003800000 */
.L_x_478:
[----:B------:R-:W-:Y:S01]  /*1440*/  R2UR UR4, R18 ;  /* 0x00000000120472ca */ /* 0x000fe200000e0000 */
[----:B--2---:R-:W-:Y:S01]  /*1450*/  IMAD.WIDE.U32 R2, R27, 0x4, R10 ;  /* 0x000000041b027825 */ /* 0x004fe200078e000a */
[----:B------:R-:W-:-:S13]  /*1460*/  R2UR UR5, R19 ;  /* 0x00000000130572ca */ /* 0x000fda00000e0000 */
[----:B------:R-:W2:Y:S02]  /*1470*/  LDG.E.CONSTANT R3, desc[UR4][R2.64+0x4] ;  /* 0x0000040402037981 */ /* 0x000ea4000c1e9900 */
[----:B--2---:R-:W-:Y:S01]  /*1480*/  IMAD.IADD R0, R0, 0x1, R3 ;  /* 0x0000000100007824 */ /* 0x004fe200078e0203 */
[----:B------:R-:W-:Y:S06]  /*1490*/  BRA `(.L_x_9) ;  /* 0x0000000400287947 */ /* 0x000fec0003800000 */
.L_x_11:
[----:B------:R-:W-:-:S05]  /*14a0*/  IMAD.MOV.U32 R2, RZ, RZ, 0x4 ;  /* 0x00000004ff027424 */ /* 0x000fca00078e00ff */
[----:B------:R-:W-:-:S05]  /*14b0*/  VIADDMNMX.U32 R2, R29, 0xfffffffd, R2, PT ;  /* 0xfffffffd1d027846 */ /* 0x000fca0003800002 */
[----:B------:R-:W-:-:S04]  /*14c0*/  IMAD.SHL.U32 R24, R2, 0x4, RZ ;  /* 0x0000000402187824 */ /* 0x000fc800078e00ff */
[----:B------:R-:W0:Y:S02]  /*14d0*/  LDC R2, c[0x2][R24+0x4c] ;  /* 0x0080130018027b82 */ /* 0x000e240000000800 */
[----:B0-----:R-:W-:-:S04]  /*14e0*/  SHF.R.S32.HI R3, RZ, 0x1f, R2 ;  /* 0x0000001fff037819 */ /* 0x001fc80000011402 */
.L_x_481:
[----:B------:R-:W-:Y:S05]  /*14f0*/  BRX R2 -0x1500                                                                                                                                   (*"BRANCH_TARGETS .L_x_482,.L_x_483,.L_x_9,.L_x_485"*) ;  /* 0xffffffe802c07949 */ /* 0x000fea000383ffff */
.L_x_485:
[----:B------:R-:W-:Y:S01]  /*1500*/  R2UR UR4, R18 ;  /* 0x00000000120472ca */ /* 0x000fe200000e0000 */
[----:B---3--:R-:W-:Y:S01]  /*1510*/  IMAD.WIDE.U32 R2, R27, 0x4, R12 ;  /* 0x000000041b027825 */ /* 0x008fe200078e000c */
[----:B------:R-:W-:-:S13]  /*1520*/  R2UR UR5, R19 ;  /* 0x00000000130572ca */ /* 0x000fda00000e0000 */
[----:B------:R-:W3:Y:S02]  /*1530*/  LDG.E.CONSTANT R3, desc[UR4][R2.64+0x4] ;  /* 0x0000040402037981 */ /* 0x000ee4000c1e9900 */
[----:B---3--:R-:W-:Y:S01]  /*1540*/  IMAD.IADD R0, R0, 0x1, R3 ;  /* 0x0000000100007824 */ /* 0x008fe200078e0203 */
[----:B------:R-:W-:Y:S06]  /*1550*/  BRA `(.L_x_9) ;  /* 0x0000000000f87947 */ /* 0x000fec0003800000 */
.L_x_483:
[----:B------:R-:W-:Y:S01]  /*1560*/  R2UR UR4, R18 ;  /* 0x00000000120472ca */ /* 0x000fe200000e0000 */
[----:B------:R-:W-:Y:S01]  /*1570*/  IMAD.WIDE.U32 R2, R27, 0x4, R22 ;  /* 0x000000041b027825 */ /* 0x000fe200078e0016 */
[----:B------:R-:W-:-:S13]  /*1580*/  R2UR UR5, R19 ;  /* 0x00000000130572ca */ /* 0x000fda00000e0000 */
[----:B------:R-:W5:Y:S02]  /*1590*/  LDG.E.CONSTANT R3, desc[UR4][R2.64+0x4] ;  /* 0x0000040402037981 */ /* 0x000f64000c1e9900 */
[----:B-----5:R-:W-:Y:S01]  /*15a0*/  IMAD.IADD R0, R0, 0x1, R3 ;  /* 0x0000000100007824 */ /* 0x020fe200078e0203 */
[----:B------:R-:W-:Y:S06]  /*15b0*/  BRA `(.L_x_9) ;  /* 0x0000000000e07947 */ /* 0x000fec0003800000 */
.L_x_482:
[----:B------:R-:W-:Y:S01]  /*15c0*/  R2UR UR4, R18 ;  /* 0x00000000120472ca */ /* 0x000fe200000e0000 */
[----:B----4-:R-:W-:Y:S01]  /*15d0*/  IMAD.WIDE.U32 R2, R27, 0x4, R14 ;  /* 0x000000041b027825 */ /* 0x010fe200078e000e */
[----:B------:R-:W-:-:S13]  /*15e0*/  R2UR UR5, R19 ;  /* 0x00000000130572ca */ /* 0x000fda00000e0000 */
[----:B------:R-:W4:Y:S02]  /*15f0*/  LDG.E.CONSTANT R3, desc[UR4][R2.64+0x4] ;  /* 0x0000040402037981 */ /* 0x000f24000c1e9900 */
[----:B----4-:R-:W-:Y:S01]  /*1600*/  IMAD.IADD R0, R0, 0x1, R3 ;  /* 0x0000000100007824 */ /* 0x010fe200078e0203 */
[----:B------:R-:W-:Y:S06]  /*1610*/  BRA `(.L_x_9) ;  /* 0x0000000000c87947 */ /* 0x000fec0003800000 */
.L_x_10:
[----:B------:R-:W-:-:S13]  /*1620*/  ISETP.GT.AND P0, PT, R29, 0xa, PT ;  /* 0x0000000a1d00780c */ /* 0x000fda0003f04270 */
[----:B------:R-:W-:Y:S05]  /*1630*/  @P0 BRA `(.L_x_12) ;  /* 0x0000000000500947 */ /* 0x000fea0003800000 */
[----:B------:R-:W-:-:S05]  /*1640*/  IMAD.MOV.U32 R2, RZ, RZ, -0x9 ;  /* 0xfffffff7ff027424 */ /* 0x000fca00078e00ff */
[----:B------:R-:W-:-:S05]  /*1650*/  VIADDMNMX.U32 R2, R29, R2, 0x2, PT ;  /* 0x000000021d027446 */ /* 0x000fca0003800002 */
[----:B------:R-:W-:-:S04]  /*1660*/  IMAD.SHL.U32 R26, R2, 0x4, RZ ;  /* 0x00000004021a7824 */ /* 0x000fc800078e00ff */
[----:B------:R-:W0:Y:S02]  /*1670*/  LDC R2, c[0x2][R26+0x60] ;  /* 0x008018001a027b82 */ /* 0x000e240000000800 */
[----:B0-----:R-:W-:-:S04]  /*1680*/  SHF.R.S32.HI R3, RZ, 0x1f, R2 ;  /* 0x0000001fff037819 */ /* 0x001fc80000011402 */
.L_x_487:
[----:B------:R-:W-:Y:S05]  /*1690*/  BRX R2 -0x16a0                                                                                                                                   (*"BRANCH_TARGETS .L_x_488,.L_x_489,.L_x_9"*) ;  /* 0xffffffe802587949 */ /* 0x000fea000383ffff */
.L_x_489:
[----:B------:R-:W-:Y:S02]  /*16a0*/  R2UR UR4, R18 ;  /* 0x00000000120472ca */ /* 0x000fe400000e0000 */
[----:B------:R-:W-:-:S13]  /*16b0*/  R2UR UR5, R19 ;  /* 0x00000000130572ca */ /* 0x000fda00000e0000 */
[----:B------:R-:W5:Y:S02]  /*16c0*/  LDG.E.CONSTANT R3, desc[UR4][R24.64+0x4] ;  /* 0x0000040418037981 */ /* 0x000f64000c1e9900 */
[----:B-----5:R-:W-:-:S06]  /*16d0*/  IMAD.WIDE R2, R3, 0x4, R8 ;  /* 0x0000000403027825 */ /* 0x020fcc00078e0208 */
[----:B------:R-:W5:Y:S02]  /*16e0*/  LDG.E.CONSTANT R3, desc[UR4][R2.64] ;  /* 0x0000000402037981 */ /* 0x000f64000c1e9900 */
[----:B-----5:R-:W-:Y:S01]  /*16f0*/  IMAD.IADD R0, R0, 0x1, -R3 ;  /* 0x0000000100007824 */ /* 0x020fe200078e0a03 */
[----:B------:R-:W-:Y:S06]  /*1700*/  BRA `(.L_x_9) ;  /* 0x00000000008c7947 */ /* 0x000fec0003800000 */
.L_x_488:
[----:B------:R-:W-:Y:S02]  /*1710*/  R2UR UR4, R18 ;  /* 0x00000000120472ca */ /* 0x000fe400000e0000 */
[----:B------:R-:W-:-:S13]  /*1720*/  R2UR UR5, R19 ;  /* 0x00000000130572ca */ /* 0x000fda00000e0000 */
[----:B------:R-:W2:Y:S02]  /*1730*/  LDG.E.CONSTANT R3, desc[UR4][R24.64+0x4] ;  /* 0x0000040418037981 */ /* 0x000ea4000c1e9900 */
[----:B--2---:R-:W-:-:S06]  /*1740*/  IMAD.WIDE R2, R3, 0x4, R10 ;  /* 0x0000000403027825 */ /* 0x004fcc00078e020a */
[----:B------:R-:W2:Y:S02]  /*1750*/  LDG.E.CONSTANT R3, desc[UR4][R2.64] ;  /* 0x0000000402037981 */ /* 0x000ea4000c1e9900 */
[----:B--2---:R-:W-:Y:S01]  /*1760*/  IMAD.IADD R0, R0, 0x1, -R3 ;  /* 0x0000000100007824 */ /* 0x004fe200078e0a03 */
[----:B------:R-:W-:Y:S06]  /*1770*/  BRA `(.L_x_9) ;  /* 0x0000000000707947 */ /* 0x000fec0003800000 */
.L_x_12:
[----:B------:R-:W-:-:S05]  /*1780*/  IMAD.MOV.U32 R2, RZ, RZ, -0xb ;  /* 0xfffffff5ff027424 */ /* 0x000fca00078e00ff */
[----:B------:R-:W-:-:S05]  /*1790*/  VIADDMNMX.U32 R2, R29, R2, 0x2, PT ;  /* 0x000000021d027446 */ /* 0x000fca0003800002 */
[----:B------:R-:W-:-:S04]  /*17a0*/  IMAD.SHL.U32 R26, R2, 0x4, RZ ;  /* 0x00000004021a7824 */ /* 0x000fc800078e00ff */
[----:B------:R-:W0:Y:S02]  /*17b0*/  LDC R2, c[0x2][R26+0x6c] ;  /* 0x00801b001a027b82 */ /* 0x000e240000000800 */
[----:B0-----:R-:W-:-:S04]  /*17c0*/  SHF.R.S32.HI R3, RZ, 0x1f, R2 ;  /* 0x0000001fff037819 */ /* 0x001fc80000011402 */
.L_x_491:
[----:B------:R-:W-:Y:S05]  /*17d0*/  BRX R2 -0x17e0                                                                                                                                   (*"BRANCH_TARGETS .L_x_492,.L_x_493,.L_x_494"*) ;  /* 0xffffffe802087949 */ /* 0x000fea000383ffff */
.L_x_494:
[----:B------:R-:W-:-:S13]  /*17e0*/  ISETP.NE.AND P0, PT, R29, 0xe, PT ;  /* 0x0000000e1d00780c */ /* 0x000fda0003f05270 */
[----:B------:R-:W-:Y:S05]  /*17f0*/  @P0 BRA `(.L_x_9) ;  /* 0x0000000000500947 */ /* 0x000fea0003800000 */
[----:B------:R-:W-:Y:S02]  /*1800*/  R2UR UR4, R18 ;  /* 0x00000000120472ca */ /* 0x000fe400000e0000 */
[----:B------:R-:W-:-:S13]  /*1810*/  R2UR UR5, R19 ;  /* 0x00000000130572ca */ /* 0x000fda00000e0000 */
[----:B------:R-:W3:Y:S02]  /*1820*/  LDG.E.CONSTANT R3, desc[UR4][R24.64+0x4] ;  /* 0x0000040418037981 */ /* 0x000ee4000c1e9900 */
[----:B---3--:R-:W-:-:S06]  /*1830*/  IMAD.WIDE R2, R3, 0x4, R12 ;  /* 0x0000000403027825 */ /* 0x008fcc00078e020c */
[----:B------:R-:W3:Y:S02]  /*1840*/  LDG.E.CONSTANT R3, desc[UR4][R2.64] ;  /* 0x0000000402037981 */ /* 0x000ee4000c1e9900 */
[----:B---3--:R-:W-:Y:S01]  /*1850*/  IMAD.IADD R0, R0, 0x1, -R3 ;  /* 0x0000000100007824 */ /* 0x008fe200078e0a03 */
[----:B------:R-:W-:Y:S06]  /*1860*/  BRA `(.L_x_9) ;  /* 0x0000000000347947 */ /* 0x000fec0003800000 */
.L_x_493:
[----:B------:R-:W-:Y:S02]  /*1870*/  R2UR UR4, R18 ;  /* 0x00000000120472ca */ /* 0x000fe400000e0000 */
[----:B------:R-:W-:-:S13]  /*1880*/  R2UR UR5, R19 ;  /* 0x00000000130572ca */ /* 0x000fda00000e0000 */
[----:B------:R-:W5:Y:S02]  /*1890*/  LDG.E.CONSTANT R3, desc[UR4][R24.64+0x4] ;  /* 0x0000040418037981 */ /* 0x000f64000c1e9900 */
[----:B-----5:R-:W-:-:S06]  /*18a0*/  IMAD.WIDE R2, R3, 0x4, R22 ;  /* 0x0000000403027825 */ /* 0x020fcc00078e0216 */
[----:B------:R-:W5:Y:S02]  /*18b0*/  LDG.E.CONSTANT R3, desc[UR4][R2.64] ;  /* 0x0000000402037981 */ /* 0x000f64000c1e9900 */
[----:B-----5:R-:W-:Y:S01]  /*18c0*/  IMAD.IADD R0, R0, 0x1, -R3 ;  /* 0x0000000100007824 */ /* 0x020fe200078e0a03 */
[----:B------:R-:W-:Y:S06]  /*18d0*/  BRA `(.L_x_9) ;  /* 0x0000000000187947 */ /* 0x000fec0003800000 */
.L_x_492:
[----:B------:R-:W-:Y:S02]  /*18e0*/  R2UR UR4, R18 ;  /* 0x00000000120472ca */ /* 0x000fe400000e0000 */
[----:B------:R-:W-:-:S13]  /*18f0*/  R2UR UR5, R19 ;  /* 0x00000000130572ca */ /* 0x000fda00000e0000 */
[----:B------:R-:W4:Y:S02]  /*1900*/  LDG.E.CONSTANT R3, desc[UR4][R24.64+0x4] ;  /* 0x0000040418037981 */ /* 0x000f24000c1e9900 */
[----:B----4-:R-:W-:-:S06]  /*1910*/  IMAD.WIDE R2, R3, 0x4, R14 ;  /* 0x0000000403027825 */ /* 0x010fcc00078e020e */
[----:B------:R-:W4:Y:S02]  /*1920*/  LDG.E.CONSTANT R3, desc[UR4][R2.64] ;  /* 0x0000000402037981 */ /* 0x000f24000c1e9900 */
[----:B----4-:R-:W-:-:S07]  /*1930*/  IMAD.IADD R0, R0, 0x1, -R3 ;  /* 0x0000000100007824 */ /* 0x010fce00078e0a03 */
.L_x_9:
[----:B------:R-:W-:Y:S05]  /*1940*/  BSYNC.RECONVERGENT B0 ;  /* 0x0000000000007941 */ /* 0x000fea0003800200 */
.L_x_8:
[----:B------:R-:W-:-:S05]  /*1950*/  VIADD R27, R27, 0x2 ;  /* 0x000000021b1b7836 */ /* 0x000fca0000000000 */
[----:B------:R-:W-:-:S13]  /*1960*/  ISETP.NE.AND P0, PT, R27, 0x80, PT ;  /* 0x000000801b00780c */ /* 0x000fda0003f05270 */
[----:B------:R-:W-:Y:S05]  /*1970*/  @P0 BRA `(.L_x_13) ;  /* 0xfffffff0007c0947 */ /* 0x000fea000383ffff */
[----:B------:R-:W-:Y:S02]  /*1980*/  R2UR UR4, R18 ;  /* 0x00000000120472ca */ /* 0x000fe400000e0000 */
[----:B------:R-:W-:-:S13]  /*1990*/  R2UR UR5, R19 ;  /* 0x00000000130572ca */ /* 0x000fda00000e0000 */
[----:B------:R-:W5:Y:S01]  /*19a0*/  LDG.E R16, desc[UR4][R16.64+0x200] ;  /* 0x0002000410107981 */ /* 0x000f62000c1e1900 */
[----:B------:R-:W-:Y:S01]  /*19b0*/  IMAD.MOV R3, RZ, RZ, -R0 ;  /* 0x000000ffff037224 */ /* 0x000fe200078e0a00 */
[----:B-----5:R-:W-:-:S04]  /*19c0*/  ISETP.NE.AND P0, PT, R16, RZ, PT ;  /* 0x000000ff1000720c */ /* 0x020fc80003f05270 */
[----:B------:R-:W-:Y:S01]  /*19d0*/  SEL R4, R0, R3, !P0 ;  /* 0x0000000300047207 */ /* 0x000fe20004000000 */
[----:B------:R-:W-:Y:S08]  /*19e0*/  BRA `(.L_x_14) ;  /* 0x0000016000947947 */ /* 0x000ff00003800000 */
.L_x_2:
[----:B------:R1:W-:Y:S01]  /*19f0*/  STL [R1+0x800], RZ ;  /* 0x000800ff01007387 */ /* 0x0003e20000100800 */
[----:B0-----:R-:W-:-:S07]  /*1a00*/  IMAD.MOV.U32 R3, RZ, RZ, RZ ;  /* 0x000000ffff037224 */ /* 0x001fce00078e00ff */
.L_x_311:
[----:B------:R-:W-:-:S13]  /*1a10*/  LOP3.LUT P0, RZ, R3, 0x8, RZ, 0xc0, !PT ;  /* 0x0000000803ff7812 */ /* 0x000fda000780c0ff */
[----:B0-234-:R-:W-:Y:S05]  /*1a20*/  @P0 BRA `(.L_x_15) ;  /* 0x000000c000ac0947 */ /* 0x01dfea0003800000 */
[----:B------:R-:W-:Y:S01]  /*1a30*/  R2UR UR4, R18 ;  /* 0x00000000120472ca */ /* 0x000fe200000e0000 */
[----:B------:R-:W-:Y:S01]  /*1a40*/  IMAD.WIDE.U32 R12, R3, 0x4, R16 ;  /* 0x00000004030c7825 */ /* 0x000fe200078e0010 */
[----:B------:R-:W-:-:S13]  /*1a50*/  R2UR UR5, R19 ;  /* 0x00000000130572ca */ /* 0x000fda00000e0000 */
[----:B------:R-:W2:Y:S01]  /*1a60*/  LDG.E R11, desc[UR4][R12.64] ;  /* 0x000000040c0b7981 */ /* 0x000ea2000c1e1900 */
[----:B------:R-:W-:Y:S01]  /*1a70*/  BSSY.RECONVERGENT B0, `(.L_x_15) ;  /* 0x0000c26000007945 */ /* 0x000fe20003800200 */
[----:B--2---:R-:W-:-:S13]  /*1a80*/  ISETP.NE.AND P0, PT, R11, RZ, PT ;  /* 0x000000ff0b00720c */ /* 0x004fda0003f05270 */
[----:B------:R-:W-:Y:S05]  /*1a90*/  @!P0 BRA `(.L_x_16) ;  /* 0x000000c0008c8947 */ /* 0x000fea0003800000 */
[----:B------:R-:W-:Y:S02]  /*1aa0*/  R2UR UR4, R18 ;  /* 0x00000000120472ca */ /* 0x000fe400000e0000 */
[----:B------:R-:W-:-:S13]  /*1ab0*/  R2UR UR5, R19 ;  /* 0x00000000130572ca */ /* 0x000fda00000e0000 */
[----:B------:R-:W2:Y:S01]  /*1ac0*/  LDG.E R14, desc[UR4][R16.64+0x200] ;  /* 0x00020004100e7981 */ /* 0x000ea2000c1e1900 */
[----:B------:R-:W-:Y:S01]  /*1ad0*/  BSSY.RECONVERGENT B1, `(.L_x_17) ;  /* 0x000078c000017945 */ /* 0x000fe20003800200 */
[----:B--2---:R-:W-:-:S13]  /*1ae0*/  ISETP.NE.AND P0, PT, R14, RZ, PT ;  /* 0x000000ff0e00720c */ /* 0x004fda0003f05270 */
[----:B------:R-:W-:Y:S05]  /*1af0*/  @P0 BRA `(.L_x_18) ;  /* 0x0000003800e40947 */ /* 0x000fea0003800000 */
[----:B------:R-:W-:-:S13]  /*1b00*/  ISETP.NE.AND P0, PT, R11, 0x6, PT ;  /* 0x000000060b00780c */ /* 0x000fda0003f05270 */
[----:B------:R-:W-:Y:S05]  /*1b10*/  @!P0 BRA `(.L_x_19) ;  /* 0x0000000800c48947 */ /* 0x000fea0003800000 */
[----:B------:R-:W-:-:S13]  /*1b20*/  ISETP.NE.AND P0, PT, R11, 0x1, PT ;  /* 0x000000010b00780c */ /* 0x000fda0003f05270 */
[----:B------:R-:W-:Y:S05]  /*1b30*/  @P0 BRA `(.L_x_20) ;  /* 0x0000007800140947 */ /* 0x000fea0003800000 */
[----:B------:R-:W-:-:S05]  /*1b40*/  VIADD R0, R3, 0x10 ;  /* 0x0000001003007836 */ /* 0x000fca0000000000 */
[----:B------:R-:W-:-:S13]  /*1b50*/  LOP3.LUT P0, RZ, R0, 0x80, RZ, 0xc0, !PT ;  /* 0x0000008000ff7812 */ /* 0x000fda000780c0ff */
[----:B------:R-:W-:Y:S05]  /*1b60*/  @P0 BRA `(.L_x_21) ;  /* 0x0000000000e40947 */ /* 0x000fea0003800000 */
[----:B------:R-:W-:Y:S02]  /*1b70*/  R2UR UR4, R18 ;  /* 0x00000000120472ca */ /* 0x000fe400000e0000 */
[----:B------:R-:W-:-:S13]  /*1b80*/  R2UR UR5, R19 ;  /* 0x00000000130572ca */ /* 0x000fda00000e0000 */
[----:B------:R-:W2:Y:S01]  /*1b90*/  LDG.E R2, desc[UR4][R12.64+0x40] ;  /* 0x000040040c027981 */ /* 0x000ea2000c1e1900 */
[----:B------:R-:W-:Y:S01]  /*1ba0*/  BSSY.RECONVERGENT B2, `(.L_x_21) ;  /* 0x0000035000027945 */ /* 0x000fe20003800200 */
[----:B--2---:R-:W-:-:S13]  /*1bb0*/  ISETP.NE.AND P0, PT, R2, RZ, PT ;  /* 0x000000ff0200720c */ /* 0x004fda0003f05270 */
[----:B------:R-:W-:Y:S05]  /*1bc0*/  @P0 BRA `(.L_x_22) ;  /* 0x0000000000c80947 */ /* 0x000fea0003800000 */
[----:B------:R-:W-:-:S04]  /*1bd0*/  LOP3.LUT R6, R3, 0x70, RZ, 0xc0, !PT ;  /* 0x0000007003067812 */ /* 0x000fc800078ec0ff */
[----:B------:R-:W-:-:S13]  /*1be0*/  ISETP.NE.AND P0, PT, R6, 0x60, PT ;  /* 0x000000600600780c */ /* 0x000fda0003f05270 */
[----:B------:R-:W-:Y:S05]  /*1bf0*/  @P0 BRA `(.L_x_23) ;  /* 0x00000000006c0947 */ /* 0x000fea0003800000 */
[----:B------:R-:W2:Y:S01]  /*1c00*/  LDL R4, [R1+0x800] ;  /* 0x0008000001047983 */ /* 0x000ea20000100800 */
[----:B------:R-:W-:-:S05]  /*1c10*/  IMAD R0, R0, 0x80, R3 ;  /* 0x0000008000007824 */ /* 0x000fca00078e0203 */
[----:B------:R-:W-:Y:S01]  /*1c20*/  LOP3.LUT R2, R0, 0x8000, RZ, 0xfc, !PT ;  /* 0x0000800000027812 */ /* 0x000fe200078efcff */
[----:B--2---:R-:W-:-:S05]  /*1c30*/  IMAD R5, R4, 0x8, R1 ;  /* 0x0000000804057824 */ /* 0x004fca00078e0201 */
[----:B------:R0:W-:Y:S04]  /*1c40*/  STL [R5], R2 ;  /* 0x0000000205007387 */ /* 0x0001e80000100800 */
[----:B------:R-:W2:Y:S01]  /*1c50*/  LDL R4, [R1+0x800] ;  /* 0x0008000001047983 */ /* 0x000ea20000100800 */
[----:B------:R-:W-:Y:S01]  /*1c60*/  LOP3.LUT R7, R0, 0xc000, RZ, 0xfc, !PT ;  /* 0x0000c00000077812 */ /* 0x000fe200078efcff */
[C---:B--2---:R-:W-:Y:S02]  /*1c70*/  VIADD R6, R4.reuse, 0x1 ;  /* 0x0000000104067836 */ /* 0x044fe40000000000 */
[----:B------:R-:W-:-:S03]  /*1c80*/  IMAD R4, R4, 0x8, R1 ;  /* 0x0000000804047824 */ /* 0x000fc600078e0201 */
[----:B------:R-:W-:Y:S04]  /*1c90*/  STL [R1+0x800], R6 ;  /* 0x0008000601007387 */ /* 0x000fe80000100800 */
[----:B------:R2:W-:Y:S04]  /*1ca0*/  STL [R4+0x8], R7 ;  /* 0x0000080704007387 */ /* 0x0005e80000100800 */
[----:B------:R-:W3:Y:S01]  /*1cb0*/  LDL R8, [R1+0x800] ;  /* 0x0008000001087983 */ /* 0x000ee20000100800 */
[----:B------:R-:W-:Y:S01]  /*1cc0*/  LOP3.LUT R9, R0, 0x10000, RZ, 0xfc, !PT ;  /* 0x0001000000097812 */ /* 0x000fe200078efcff */
[----:B---3--:R-:W-:-:S02]  /*1cd0*/  VIADD R10, R8, 0x1 ;  /* 0x00000001080a7836 */ /* 0x008fc40000000000 */
[----:B------:R-:W-:-:S03]  /*1ce0*/  IMAD R8, R8, 0x8, R1 ;  /* 0x0000000808087824 */ /* 0x000fc600078e0201 */
[----:B------:R3:W-:Y:S04]  /*1cf0*/  STL [R1+0x800], R10 ;  /* 0x0008000a01007387 */ /* 0x0007e80000100800 */
[----:B------:R3:W-:Y:S04]  /*1d00*/  STL [R8+0x8], R9 ;  /* 0x0000080908007387 */ /* 0x0007e80000100800 */
[----:B0-----:R-:W4:Y:S01]  /*1d10*/  LDL R2, [R1+0x800] ;  /* 0x0008000001027983 */ /* 0x001f220000100800 */
[----:B------:R-:W-:Y:S01]  /*1d20*/  LOP3.LUT R5, R0, 0x14000, RZ, 0xfc, !PT ;  /* 0x0001400000057812 */ /* 0x000fe200078efcff */
[----:B----4-:R-:W-:-:S02]  /*1d30*/  VIADD R0, R2, 0x1 ;  /* 0x0000000102007836 */ /* 0x010fc40000000000 */
[----:B------:R-:W-:-:S03]  /*1d40*/  IMAD R2, R2, 0x8, R1 ;  /* 0x0000000802027824 */ /* 0x000fc600078e0201 */
[----:B------:R3:W-:Y:S04]  /*1d50*/  STL [R1+0x800], R0 ;  /* 0x0008000001007387 */ /* 0x0007e80000100800 */
[----:B------:R3:W-:Y:S04]  /*1d60*/  STL [R2+0x8], R5 ;  /* 0x0000080502007387 */ /* 0x0007e80000100800 */
[----:B--2---:R-:W2:Y:S02]  /*1d70*/  LDL R4, [R1+0x800] ;  /* 0x0008000001047983 */ /* 0x004ea40000100800 */
[----:B--2---:R-:W-:-:S05]  /*1d80*/  VIADD R4, R4, 0x1 ;  /* 0x0000000104047836 */ /* 0x004fca0000000000 */
[----:B------:R3:W-:Y:S01]  /*1d90*/  STL [R1+0x800], R4 ;  /* 0x0008000401007387 */ /* 0x0007e20000100800 */
[----:B------:R-:W-:Y:S05]  /*1da0*/  BRA `(.L_x_22) ;  /* 0x0000000000507947 */ /* 0x000fea0003800000 */
.L_x_23:
[----:B------:R-:W2:Y:S01]  /*1db0*/  LDL R2, [R1+0x800] ;  /* 0x0008000001027983 */ /* 0x000ea20000100800 */
[----:B------:R-:W-:Y:S02]  /*1dc0*/  IMAD R5, R0, 0x80, R3 ;  /* 0x0000008000057824 */ /* 0x000fe400078e0203 */
[----:B--2---:R-:W-:-:S05]  /*1dd0*/  IMAD R0, R2, 0x8, R1 ;  /* 0x0000000802007824 */ /* 0x004fca00078e0201 */
[----:B------:R0:W-:Y:S04]  /*1de0*/  STL [R0], R5 ;  /* 0x0000000500007387 */ /* 0x0001e80000100800 */
[----:B------:R-:W2:Y:S01]  /*1df0*/  LDL R2, [R1+0x800] ;  /* 0x0008000001027983 */ /* 0x000ea20000100800 */
[----:B------:R-:W-:Y:S01]  /*1e00*/  ISETP.NE.AND P0, PT, R6, 0x10, PT ;  /* 0x000000100600780c */ /* 0x000fe20003f05270 */
[----:B--2---:R-:W-:-:S05]  /*1e10*/  VIADD R4, R2, 0x1 ;  /* 0x0000000102047836 */ /* 0x004fca0000000000 */
[----:B------:R0:W-:Y:S07]  /*1e20*/  STL [R1+0x800], R4 ;  /* 0x0008000401007387 */ /* 0x0001ee0000100800 */
[----:B------:R-:W-:Y:S05]  /*1e30*/  @P0 BRA `(.L_x_22) ;  /* 0x00000000002c0947 */ /* 0x000fea0003800000 */
[----:B------:R-:W-:Y:S02]  /*1e40*/  R2UR UR4, R18 ;  /* 0x00000000120472ca */ /* 0x000fe400000e0000 */
[----:B------:R-:W-:-:S13]  /*1e50*/  R2UR UR5, R19 ;  /* 0x00000000130572ca */ /* 0x000fda00000e0000 */
[----:B0-----:R-:W2:Y:S02]  /*1e60*/  LDG.E R0, desc[UR4][R12.64+0x80] ;  /* 0x000080040c007981 */ /* 0x001ea4000c1e1900 */
[----:B--2---:R-:W-:-:S13]  /*1e70*/  ISETP.NE.AND P0, PT, R0, RZ, PT ;  /* 0x000000ff0000720c */ /* 0x004fda0003f05270 */
[----:B------:R-:W-:Y:S05]  /*1e80*/  @P0 BRA `(.L_x_22) ;  /* 0x0000000000180947 */ /* 0x000fea0003800000 */
[----:B------:R-:W-:Y:S02]  /*1e90*/  VIADD R5, R5, 0x80800 ;  /* 0x0008080005057836 */ /* 0x000fe40000000000 */
[----:B------:R-:W-:-:S05]  /*1ea0*/  IMAD R2, R2, 0x8, R1 ;  /* 0x0000000802027824 */ /* 0x000fca00078e0201 */
[----:B------:R2:W-:Y:S04]  /*1eb0*/  STL [R2+0x8], R5 ;  /* 0x0000080502007387 */ /* 0x0005e80000100800 */
[----:B------:R-:W3:Y:S02]  /*1ec0*/  LDL R0, [R1+0x800] ;  /* 0x0008000001007983 */ /* 0x000ee40000100800 */
[----:B---3--:R-:W-:-:S05]  /*1ed0*/  VIADD R0, R0, 0x1 ;  /* 0x0000000100007836 */ /* 0x008fca0000000000 */
[----:B------:R2:W-:Y:S02]  /*1ee0*/  STL [R1+0x800], R0 ;  /* 0x0008000001007387 */ /* 0x0005e40000100800 */
.L_x_22:
[----:B------:R-:W-:Y:S05]  /*1ef0*/  BSYNC.RECONVERGENT B2 ;  /* 0x0000000000027941 */ /* 0x000fea0003800200 */
.L_x_21:
[C---:B---3--:R-:W-:Y:S01]  /*1f00*/  VIADD R10, R3.reuse, 0xf ;  /* 0x0000000f030a7836 */ /* 0x048fe20000000000 */
[----:B------:R-:W-:-:S04]  /*1f10*/  LOP3.LUT R15, R3, 0x70, RZ, 0xc0, !PT ;  /* 0x00000070030f7812 */ /* 0x000fc800078ec0ff */
[----:B------:R-:W-:-:S13]  /*1f20*/  LOP3.LUT P0, RZ, R10, 0x88, RZ, 0xc0, !PT ;  /* 0x000000880aff7812 */ /* 0x000fda000780c0ff */
[----:B------:R-:W-:Y:S05]  /*1f30*/  @P0 BRA `(.L_x_24) ;  /* 0x0000000000dc0947 */ /* 0x000fea0003800000 */
[----:B------:R-:W-:Y:S02]  /*1f40*/  R2UR UR4, R18 ;  /* 0x00000000120472ca */ /* 0x000fe400000e0000 */
[----:B------:R-:W-:-:S13]  /*1f50*/  R2UR UR5, R19 ;  /* 0x00000000130572ca */ /* 0x000fda00000e0000 */
[----:B0-2---:R-:W2:Y:S04]  /*1f60*/  LDG.E R0, desc[UR4][R16.64+0x204] ;  /* 0x0002040410007981 */ /* 0x005ea8000c1e1900 */
[----:B------:R-:W3:Y:S01]  /*1f70*/  LDG.E R4, desc[UR4][R12.64+0x3c] ;  /* 0x00003c040c047981 */ /* 0x000ee2000c1e1900 */
[----:B--2---:R-:W-:-:S13]  /*1f80*/  ISETP.NE.AND P0, PT, R10, R0, PT ;  /* 0x000000000a00720c */ /* 0x004fda0003f05270 */
[----:B------:R-:W2:Y:S01]  /*1f90*/  @!P0 LDL R2, [R1+0x800] ;  /* 0x0008000001028983 */ /* 0x000ea20000100800 */
[----:B------:R-:W-:-:S05]  /*1fa0*/  @!P0 IMAD R0, R10, 0x80, R3 ;  /* 0x000000800a008824 */ /* 0x000fca00078e0203 */
[----:B------:R-:W-:Y:S01]  /*1fb0*/  @!P0 LOP3.LUT R0, R0, 0x140000, RZ, 0xfc, !PT ;  /* 0x0014000000008812 */ /* 0x000fe200078efcff */
[----:B--2---:R-:W-:-:S05]  /*1fc0*/  @!P0 IMAD R5, R2, 0x8, R1 ;  /* 0x0000000802058824 */ /* 0x004fca00078e0201 */
[----:B------:R0:W-:Y:S04]  /*1fd0*/  @!P0 STL [R5], R0 ;  /* 0x0000000005008387 */ /* 0x0001e80000100800 */
[----:B------:R-:W2:Y:S01]  /*1fe0*/  @!P0 LDL R2, [R1+0x800] ;  /* 0x0008000001028983 */ /* 0x000ea20000100800 */
[----:B---3--:R-:W-:Y:S01]  /*1ff0*/  VIADD R4, R4, 0xfffffff7 ;  /* 0xfffffff704047836 */ /* 0x008fe20000000000 */
[----:B------:R-:W-:Y:S01]  /*2000*/  BSSY.RECONVERGENT B2, `(.L_x_24) ;  /* 0x000002a000027945 */ /* 0x000fe20003800200 */
[----:B--2---:R-:W-:-:S05]  /*2010*/  @!P0 VIADD R2, R2, 0x1 ;  /* 0x0000000102028836 */ /* 0x004fca0000000000 */
[----:B------:R0:W-:Y:S01]  /*2020*/  @!P0 STL [R1+0x800], R2 ;  /* 0x0008000201008387 */ /* 0x0001e20000100800 */
[----:B------:R-:W-:-:S13]  /*2030*/  ISETP.GT.U32.AND P0, PT, R4, 0x5, PT ;  /* 0x000000050400780c */ /* 0x000fda0003f04070 */
[----:B0-----:R-:W-:Y:S05]  /*2040*/  @P0 BRA `(.L_x_25) ;  /* 0x0000000000940947 */ /* 0x001fea0003800000 */
        /* <DEDUP_REMOVED lines=11> */
[----:B------:R2:W-:Y:S04]  /*2100*/  STL [R1+0x800], R4 ;  /* 0x0008000401007387 */ /* 0x0005e80000100800 */
[----:B------:R3:W-:Y:S04]  /*2110*/  STL [R7+0x8], R6 ;  /* 0x0000080607007387 */ /* 0x0007e80000100800 */
[----:B------:R-:W4:Y:S01]  /*2120*/  LDL R2, [R1+0x800] ;  /* 0x0008000001027983 */ /* 0x000f220000100800 */
[----:B------:R-:W-:Y:S01]  /*2130*/  LOP3.LUT R9, R10, 0x50000, RZ, 0xfc, !PT ;  /* 0x000500000a097812 */ /* 0x000fe200078efcff */
[----:B----4-:R-:W-:-:S02]  /*2140*/  VIADD R8, R2, 0x1 ;  /* 0x0000000102087836 */ /* 0x010fc40000000000 */
        /* <DEDUP_REMOVED lines=13> */
.L_x_26:
[----:B------:R-:W2:Y:S01]  /*2220*/  LDL R2, [R1+0x800] ;  /* 0x0008000001027983 */ /* 0x000ea20000100800 */
[----:B------:R-:W-:-:S05]  /*2230*/  IMAD R0, R10, 0x80, R3 ;  /* 0x000000800a007824 */ /* 0x000fca00078e0203 */
[----:B------:R-:W-:Y:S01]  /*2240*/  LOP3.LUT R0, R0, 0x40000, RZ, 0xfc, !PT ;  /* 0x0004000000007812 */ /* 0x000fe200078efcff */
[----:B--2---:R-:W-:-:S05]  /*2250*/  IMAD R5, R2, 0x8, R1 ;  /* 0x0000000802057824 */ /* 0x004fca00078e0201 */
[----:B------:R0:W-:Y:S04]  /*2260*/  STL [R5], R0 ;  /* 0x0000000005007387 */ /* 0x0001e80000100800 */
[----:B------:R-:W2:Y:S02]  /*2270*/  LDL R2, [R1+0x800] ;  /* 0x0008000001027983 */ /* 0x000ea40000100800 */
[----:B--2---:R-:W-:-:S05]  /*2280*/  VIADD R2, R2, 0x1 ;  /* 0x0000000102027836 */ /* 0x004fca0000000000 */
[----:B------:R0:W-:Y:S02]  /*2290*/  STL [R1+0x800], R2 ;  /* 0x0008000201007387 */ /* 0x0001e40000100800 */
.L_x_25:
[----:B------:R-:W-:Y:S05]  /*22a0*/  BSYNC.RECONVERGENT B2 ;  /* 0x0000000000027941 */ /* 0x000fea0003800200 */
.L_x_24:
[----:B---3--:R-:W-:-:S05]  /*22b0*/  VIADD R10, R3, 0x11 ;  /* 0x00000011030a7836 */ /* 0x008fca0000000000 */
        /* <DEDUP_REMOVED lines=13> */
[----:B---3--:R-:W-:Y:S02]  /*2390*/  VIADD R4, R4, 0xfffffff7 ;  /* 0xfffffff704047836 */ /* 0x008fe40000000000 */
[----:B--2---:R-:W-:-:S05]  /*23a0*/  @!P0 VIADD R2, R2, 0x1 ;  /* 0x0000000102028836 */ /* 0x004fca0000000000 */
[----:B------:R0:W-:Y:S01]  /*23b0*/  @!P0 STL [R1+0x800], R2 ;  /* 0x0008000201008387 */ /* 0x0001e20000100800 */
[----:B------:R-:W-:-:S13]  /*23c0*/  ISETP.GT.U32.AND P0, PT, R4, 0x5, PT ;  /* 0x000000050400780c */ /* 0x000fda0003f04070 */
[----:B0-----:R-:W-:Y:S05]  /*23d0*/  @P0 BRA `(.L_x_20) ;  /* 0x0000006c00ec0947 */ /* 0x001fea0003800000 */
[----:B------:R-:W-:-:S13]  /*23e0*/  ISETP.NE.AND P0, PT, R15, 0x60, PT ;  /* 0x000000600f00780c */ /* 0x000fda0003f05270 */
[----:B------:R-:W2:Y:S01]  /*23f0*/  @P0 LDL R2, [R1+0x800] ;  /* 0x0008000001020983 */ /* 0x000ea20000100800 */
[----:B------:R-:W-:-:S05]  /*2400*/  @P0 IMAD R0, R10, 0x80, R3 ;  /* 0x000000800a000824 */ /* 0x000fca00078e0203 */
[----:B------:R-:W-:Y:S01]  /*2410*/  @P0 LOP3.LUT R0, R0, 0x40000, RZ, 0xfc, !PT ;  /* 0x0004000000000812 */ /* 0x000fe200078efcff */
[----:B--2---:R-:W-:-:S05]  /*2420*/  @P0 IMAD R5, R2, 0x8, R1 ;  /* 0x0000000802050824 */ /* 0x004fca00078e0201 */
[----:B------:R0:W-:Y:S04]  /*2430*/  @P0 STL [R5], R0 ;  /* 0x0000000005000387 */ /* 0x0001e80000100800 */
[----:B------:R-:W2:Y:S02]  /*2440*/  @P0 LDL R2, [R1+0x800] ;  /* 0x0008000001020983 */ /* 0x000ea40000100800 */
[----:B--2---:R-:W-:-:S05]  /*2450*/  @P0 VIADD R2, R2, 0x1 ;  /* 0x0000000102020836 */ /* 0x004fca0000000000 */
[----:B------:R0:W-:Y:S01]  /*2460*/  @P0 STL [R1+0x800], R2 ;  /* 0x0008000201000387 */ /* 0x0001e20000100800 */
[----:B------:R-:W-:Y:S05]  /*2470*/  @P0 BRA `(.L_x_20) ;  /* 0x0000006c00c40947 */ /* 0x000fea0003800000 */
[----:B0-----:R-:W2:Y:S01]  /*2480*/  LDL R2, [R1+0x800] ;  /* 0x0008000001027983 */ /* 0x001ea20000100800 */
        /* <DEDUP_REMOVED lines=26> */
.L_x_19:
[----:B------:R-:W-:Y:S02]  /*2630*/  R2UR UR4, R18 ;  /* 0x00000000120472ca */ /* 0x000fe400000e0000 */
[----:B------:R-:W-:-:S13]  /*2640*/  R2UR UR5, R19 ;  /* 0x00000000130572ca */ /* 0x000fda00000e0000 */
[----:B------:R-:W2:Y:S01]  /*2650*/  LDG.E R10, desc[UR4][R16.64+0x208] ;  /* 0x00020804100a7981 */ /* 0x000ea2000c1e1900 */
[----:B------:R-:W-:Y:S01]  /*2660*/  BSSY.RECONVERGENT B2, `(.L_x_27) ;  /* 0x000018b000027945 */ /* 0x000fe20003800200 */
[----:B--2---:R-:W-:-:S04]  /*2670*/  LOP3.LUT R0, R10, 0x1, RZ, 0xc0, !PT ;  /* 0x000000010a007812 */ /* 0x004fc800078ec0ff */
[----:B------:R-:W-:-:S13]  /*2680*/  ISETP.NE.U32.AND P0, PT, R0, 0x1, PT ;  /* 0x000000010000780c */ /* 0x000fda0003f05070 */
[----:B------:R-:W-:Y:S05]  /*2690*/  @P0 BRA `(.L_x_28) ;  /* 0x00000018001c0947 */ /* 0x000fea0003800000 */
[----:B------:R-:W-:Y:S02]  /*26a0*/  R2UR UR4, R18 ;  /* 0x00000000120472ca */ /* 0x000fe400000e0000 */
[----:B------:R-:W-:-:S13]  /*26b0*/  R2UR UR5, R19 ;  /* 0x00000000130572ca */ /* 0x000fda00000e0000 */
[----:B------:R-:W2:Y:S02]  /*26c0*/  LDG.E R0, desc[UR4][R16.64+0x14] ;  /* 0x0000140410007981 */ /* 0x000ea4000c1e1900 */
[----:B--2---:R-:W-:-:S13]  /*26d0*/  ISETP.NE.AND P0, PT, R0, RZ, PT ;  /* 0x000000ff0000720c */ /* 0x004fda0003f05270 */
        /* <DEDUP_REMOVED lines=9> */
[----:B--2---:R-:W-:-:S13]  /*2770*/  ISETP.NE.AND P0, PT, R2, 0x9, PT ;  /* 0x000000090200780c */ /* 0x004fda0003f05270 */
[----:B------:R-:W-:Y:S05]  /*2780*/  @!P0 BRA `(.L_x_28) ;  /* 0x0000001400e08947 */ /* 0x000fea0003800000 */
        /* <DEDUP_REMOVED lines=25> */
[----:B------:R-:W-:-:S05]  /*2920*/  IMAD.MOV.U32 R15, RZ, RZ, -0xb ;  /* 0xfffffff5ff0f7424 */ /* 0x000fca00078e00ff */
[----:B------:R-:W-:-:S05]  /*2930*/  VIADDMNMX.U32 R0, R2, R15, 0x3, PT ;  /* 0x0000000302007446 */ /* 0x000fca000380000f */
[----:B------:R-:W-:-:S04]  /*2940*/  IMAD.SHL.U32 R0, R0, 0x4, RZ ;  /* 0x0000000400007824 */ /* 0x000fc800078e00ff */
[----:B------:R-:W0:Y:S02]  /*2950*/  LDC R4, c[0x2][R0+0x78] ;  /* 0x00801e0000047b82 */ /* 0x000e240000000800 */
[----:B0-----:R-:W-:-:S04]  /*2960*/  SHF.R.S32.HI R5, RZ, 0x1f, R4 ;  /* 0x0000001fff057819 */ /* 0x001fc80000011404 */
.L_x_495:
[----:B------:R-:W-:Y:S05]  /*2970*/  BRX R4 -0x2980                                                                                                                                   (*"BRANCH_TARGETS .L_x_28,.L_x_497"*) ;  /* 0xffffffd404a07949 */ /* 0x000fea000383ffff */
.L_x_497:
[----:B------:R-:W-:Y:S01]  /*2980*/  ISETP.NE.AND P0, PT, R2, RZ, PT ;  /* 0x000000ff0200720c */ /* 0x000fe20003f05270 */
[----:B------:R-:W-:-:S12]  /*2990*/  BSSY.RELIABLE B3, `(.L_x_29) ;  /* 0x000001b000037945 */ /* 0x000fd80003800100 */
[----:B------:R-:W-:Y:S05]  /*29a0*/  @P0 BRA `(.L_x_30) ;  /* 0x0000000000640947 */ /* 0x000fea0003800000 */
[----:B------:R-:W-:Y:S02]  /*29b0*/  R2UR UR4, R18 ;  /* 0x00000000120472ca */ /* 0x000fe400000e0000 */
[----:B------:R-:W-:-:S13]  /*29c0*/  R2UR UR5, R19 ;  /* 0x00000000130572ca */ /* 0x000fda00000e0000 */
[----:B------:R-:W2:Y:S02]  /*29d0*/  LDG.E R0, desc[UR4][R16.64+0x88] ;  /* 0x0000880410007981 */ /* 0x000ea4000c1e1900 */
[----:B--2---:R-:W-:-:S04]  /*29e0*/  ISETP.NE.AND P0, PT, R0, 0xb, PT ;  /* 0x0000000b0000780c */ /* 0x004fc80003f05270 */
[----:B------:R-:W-:-:S13]  /*29f0*/  ISETP.EQ.OR P0, PT, R0, 0xd, !P0 ;  /* 0x0000000d0000780c */ /* 0x000fda0004702670 */
[----:B------:R-:W-:Y:S05]  /*2a00*/  @P0 BREAK.RELIABLE B3 ;  /* 0x0000000000030942 */ /* 0x000fea0003800100 */
[----:B------:R-:W-:Y:S05]  /*2a10*/  @P0 BRA `(.L_x_28) ;  /* 0x00000014003c0947 */ /* 0x000fea0003800000 */
[----:B------:R-:W-:-:S13]  /*2a20*/  ISETP.NE.AND P0, PT, R0, RZ, PT ;  /* 0x000000ff0000720c */ /* 0x000fda0003f05270 */
        /* <DEDUP_REMOVED lines=17> */
.L_x_30:
[----:B------:R-:W-:Y:S05]  /*2b40*/  BSYNC.RELIABLE B3 ;  /* 0x0000000000037941 */ /* 0x000fea0003800100 */
.L_x_29:
[----:B------:R-:W-:-:S05]  /*2b50*/  VIADDMNMX.U32 R0, R6, R15, 0x3, PT ;  /* 0x0000000306007446 */ /* 0x000fca000380000f */
[----:B------:R-:W-:-:S04]  /*2b60*/  IMAD.SHL.U32 R0, R0, 0x4, RZ ;  /* 0x0000000400007824 */ /* 0x000fc800078e00ff */
[----:B------:R-:W0:Y:S02]  /*2b70*/  LDC R4, c[0x2][R0+0x88] ;  /* 0x0080220000047b82 */ /* 0x000e240000000800 */
[----:B0-----:R-:W-:-:S04]  /*2b80*/  SHF.R.S32.HI R5, RZ, 0x1f, R4 ;  /* 0x0000001fff057819 */ /* 0x001fc80000011404 */
.L_x_500:
[----:B------:R-:W-:Y:S05]  /*2b90*/  BRX R4 -0x2ba0                                                                                                                                   (*"BRANCH_TARGETS .L_x_28,.L_x_502"*) ;  /* 0xffffffd404187949 */ /* 0x000fea000383ffff */
.L_x_502:
        /* <DEDUP_REMOVED lines=19> */
.L_x_32:
[----:B------:R-:W-:Y:S05]  /*2cd0*/  BSYNC.RELIABLE B3 ;  /* 0x0000000000037941 */ /* 0x000fea0003800100 */
.L_x_31:
[----:B------:R-:W-:Y:S02]  /*2ce0*/  R2UR UR4, R18 ;  /* 0x00000000120472ca */ /* 0x000fe400000e0000 */
[----:B------:R-:W-:-:S13]  /*2cf0*/  R2UR UR5, R19 ;  /* 0x00000000130572ca */ /* 0x000fda00000e0000 */
[----:B------:R-:W2:Y:S02]  /*2d00*/  LDG.E R0, desc[UR4][R16.64+0x1c] ;  /* 0x00001c0410007981 */ /* 0x000ea4000c1e1900 */
[----:B--2---:R-:W-:-:S04]  /*2d10*/  LOP3.LUT R0, R0, 0xfffffffe, RZ, 0xc0, !PT ;  /* 0xfffffffe00007812 */ /* 0x004fc800078ec0ff */
[----:B------:R-:W-:-:S13]  /*2d20*/  ISETP.NE.AND P0, PT, R0, 0xc, PT ;  /* 0x0000000c0000780c */ /* 0x000fda0003f05270 */
[----:B------:R-:W-:Y:S05]  /*2d30*/  @!P0 BRA `(.L_x_28) ;  /* 0x0000001000748947 */ /* 0x000fea0003800000 */
[----:B------:R-:W-:Y:S02]  /*2d40*/  R2UR UR4, R18 ;  /* 0x00000000120472ca */ /* 0x000fe400000e0000 */
[----:B------:R-:W-:-:S13]  /*2d50*/  R2UR UR5, R19 ;  /* 0x00000000130572ca */ /* 0x000fda00000e0000 */
[----:B------:R-:W2:Y:S02]  /*2d60*/  LDG.E R4, desc[UR4][R16.64+0x50] ;  /* 0x0000500410047981 */ /* 0x000ea4000c1e1900 */
[----:B--2---:R-:W-:-:S04]  /*2d70*/  LOP3.LUT R0, R4, 0xfffffffe, RZ, 0xc0, !PT ;  /* 0xfffffffe04007812 */ /* 0x004fc800078ec0ff */
[----:B------:R-:W-:-:S13]  /*2d80*/  ISETP.NE.AND P0, PT, R0, 0xc, PT ;  /* 0x0000000c0000780c */ /* 0x000fda0003f05270 */
[----:B------:R-:W-:Y:S05]  /*2d90*/  @!P0 BRA `(.L_x_28) ;  /* 0x00000010005c8947 */ /* 0x000fea0003800000 */
[----:B------:R-:W-:Y:S01]  /*2da0*/  ISETP.NE.AND P2, PT, R4, RZ, PT ;  /* 0x000000ff0400720c */ /* 0x000fe20003f45270 */
[----:B------:R-:W-:-:S12]  /*2db0*/  BSSY.RELIABLE B3, `(.L_x_33) ;  /* 0x0000036000037945 */ /* 0x000fd80003800100 */
[----:B------:R-:W-:Y:S05]  /*2dc0*/  @P2 BRA `(.L_x_34) ;  /* 0x0000000000d02947 */ /* 0x000fea0003800000 */
[----:B------:R-:W-:Y:S02]  /*2dd0*/  R2UR UR4, R18 ;  /* 0x00000000120472ca */ /* 0x000fe400000e0000 */
[----:B------:R-:W-:-:S13]  /*2de0*/  R2UR UR5, R19 ;  /* 0x00000000130572ca */ /* 0x000fda00000e0000 */
[----:B------:R-:W2:Y:S02]  /*2df0*/  LDG.E R5, desc[UR4][R16.64+0x90] ;  /* 0x0000900410057981 */ /* 0x000ea4000c1e1900 */
[----:B--2---:R-:W-:-:S04]  /*2e00*/  LOP3.LUT R0, R5, 0xfffffffe, RZ, 0xc0, !PT ;  /* 0xfffffffe05007812 */ /* 0x004fc800078ec0ff */
[----:B------:R-:W-:-:S13]  /*2e10*/  ISETP.NE.AND P0, PT, R0, 0xc, PT ;  /* 0x0000000c0000780c */ /* 0x000fda0003f05270 */
[----:B------:R-:W-:Y:S05]  /*2e20*/  @!P0 BREAK.RELIABLE B3 ;  /* 0x0000000000038942 */ /* 0x000fea0003800100 */
[----:B------:R-:W-:Y:S05]  /*2e30*/  @!P0 BRA `(.L_x_28) ;  /* 0x0000001000348947 */ /* 0x000fea0003800000 */
[----:B------:R-:W-:-:S13]  /*2e40*/  ISETP.NE.AND P0, PT, R5, RZ, PT ;  /* 0x000000ff0500720c */ /* 0x000fda0003f05270 */
        /* <DEDUP_REMOVED lines=44> */
.L_x_34:
[----:B------:R-:W-:Y:S05]  /*3110*/  BSYNC.RELIABLE B3 ;  /* 0x0000000000037941 */ /* 0x000fea0003800100 */
.L_x_33:
        /* <DEDUP_REMOVED lines=29> */
[----:B------:R-:W2:Y:S01]  /*32f0*/  LDG.E R0, desc[UR4][R16.64] ;  /* 0x0000000410007981 */ /* 0x000ea2000c1e1900 */
[----:B------:R-:W-:Y:S02]  /*3300*/  ISETP.NE.AND P0, PT, R2, 0xe, PT ;  /* 0x0000000e0200780c */ /* 0x000fe40003f05270 */
[----:B--2---:R-:W-:-:S04]  /*3310*/  LOP3.LUT R0, R0, 0xfffffffe, RZ, 0xc0, !PT ;  /* 0xfffffffe00007812 */ /* 0x004fc800078ec0ff */
[----:B------:R-:W-:-:S04]  /*3320*/  ISETP.EQ.OR P0, PT, R0, 0xc, !P0 ;  /* 0x0000000c0000780c */ /* 0x000fc80004702670 */
[----:B------:R-:W-:-:S04]  /*3330*/  ISETP.EQ.OR P0, PT, R4, 0xe, P0 ;  /* 0x0000000e0400780c */ /* 0x000fc80000702670 */
[----:B------:R-:W-:-:S04]  /*3340*/  ISETP.EQ.OR P0, PT, R6, 0xe, P0 ;  /* 0x0000000e0600780c */ /* 0x000fc80000702670 */
[----:B------:R-:W-:-:S04]  /*3350*/  ISETP.EQ.OR P0, PT, R4, 0x9, P0 ;  /* 0x000000090400780c */ /* 0x000fc80000702670 */
[----:B------:R-:W-:-:S13]  /*3360*/  ISETP.EQ.OR P0, PT, R8, 0x9, P0 ;  /* 0x000000090800780c */ /* 0x000fda0000702670 */
[----:B------:R-:W-:Y:S05]  /*3370*/  @P0 BREAK.RELIABLE B3 ;  /* 0x0000000000030942 */ /* 0x000fea0003800100 */
[----:B------:R-:W-:Y:S05]  /*3380*/  @P0 BRA `(.L_x_28) ;  /* 0x0000000800e00947 */ /* 0x000fea0003800000 */
[----:B------:R-:W-:Y:S05]  /*3390*/  BRA `(.L_x_37) ;  /* 0x0000000000207947 */ /* 0x000fea0003800000 */
.L_x_36:
[----:B------:R-:W-:-:S04]  /*33a0*/  ISETP.NE.AND P0, PT, R4, 0xe, PT ;  /* 0x0000000e0400780c */ /* 0x000fc80003f05270 */
[----:B------:R-:W-:-:S04]  /*33b0*/  ISETP.EQ.OR P0, PT, R2, 0xe, !P0 ;  /* 0x0000000e0200780c */ /* 0x000fc80004702670 */
[----:B------:R-:W-:-:S04]  /*33c0*/  ISETP.EQ.OR P0, PT, R6, 0xe, P0 ;  /* 0x0000000e0600780c */ /* 0x000fc80000702670 */
[----:B------:R-:W-:-:S04]  /*33d0*/  ISETP.EQ.OR P0, PT, R9, 0xe, P0 ;  /* 0x0000000e0900780c */ /* 0x000fc80000702670 */
[----:B------:R-:W-:-:S04]  /*33e0*/  ISETP.EQ.OR P0, PT, R4, 0x9, P0 ;  /* 0x000000090400780c */ /* 0x000fc80000702670 */
[----:B------:R-:W-:-:S13]  /*33f0*/  ISETP.EQ.OR P0, PT, R8, 0x9, P0 ;  /* 0x000000090800780c */ /* 0x000fda0000702670 */
[----:B------:R-:W-:Y:S05]  /*3400*/  @P0 BREAK.RELIABLE B3 ;  /* 0x0000000000030942 */ /* 0x000fea0003800100 */
[----:B------:R-:W-:Y:S05]  /*3410*/  @P0 BRA `(.L_x_28) ;  /* 0x0000000800bc0947 */ /* 0x000fea0003800000 */
.L_x_37:
[----:B------:R-:W-:Y:S05]  /*3420*/  BSYNC.RELIABLE B3 ;  /* 0x0000000000037941 */ /* 0x000fea0003800100 */
.L_x_35:
[----:B------:R-:W-:Y:S02]  /*3430*/  R2UR UR4, R18 ;  /* 0x00000000120472ca */ /* 0x000fe400000e0000 */
[----:B------:R-:W-:-:S13]  /*3440*/  R2UR UR5, R19 ;  /* 0x00000000130572ca */ /* 0x000fda00000e0000 */
[----:B------:R-:W2:Y:S02]  /*3450*/  LDG.E R0, desc[UR4][R16.64+0x90] ;  /* 0x0000900410007981 */ /* 0x000ea4000c1e1900 */
[----:B--2---:R-:W-:-:S13]  /*3460*/  ISETP.NE.AND P0, PT, R0, 0xa, PT ;  /* 0x0000000a0000780c */ /* 0x004fda0003f05270 */
[----:B------:R-:W-:Y:S05]  /*3470*/  @!P0 BRA `(.L_x_28) ;  /* 0x0000000800a48947 */ /* 0x000fea0003800000 */
[----:B------:R-:W-:Y:S02]  /*3480*/  R2UR UR4, R18 ;  /* 0x00000000120472ca */ /* 0x000fe400000e0000 */
[----:B------:R-:W-:-:S13]  /*3490*/  R2UR UR5, R19 ;  /* 0x00000000130572ca */ /* 0x000fda00000e0000 */
[----:B------:R-:W2:Y:S01]  /*34a0*/  LDG.E R0, desc[UR4][R16.64+0x98] ;  /* 0x0000980410007981 */ /* 0x000ea2000c1e1900 */
[----:B------:R-:W-:-:S04]  /*34b0*/  ISETP.NE.AND P0, PT, R2, 0xa, PT ;  /* 0x0000000a0200780c */ /* 0x000fc80003f05270 */
[----:B--2---:R-:W-:-:S13]  /*34c0*/  ISETP.EQ.OR P0, PT, R0, 0xa, !P0 ;  /* 0x0000000a0000780c */ /* 0x004fda0004702670 */
[----:B------:R-:W-:Y:S05]  /*34d0*/  @P0 BRA `(.L_x_28) ;  /* 0x00000008008c0947 */ /* 0x000fea0003800000 */
[----:B------:R-:W-:Y:S02]  /*34e0*/  R2UR UR4, R18 ;  /* 0x00000000120472ca */ /* 0x000fe400000e0000 */
[----:B------:R-:W-:-:S13]  /*34f0*/  R2UR UR5, R19 ;  /* 0x00000000130572ca */ /* 0x000fda00000e0000 */
[----:B------:R-:W2:Y:S01]  /*3500*/  LDG.E R0, desc[UR4][R16.64+0x5c] ;  /* 0x00005c0410007981 */ /* 0x000ea2000c1e1900 */
[----:B------:R-:W-:-:S04]  /*3510*/  ISETP.NE.AND P0, PT, R4, 0xb, PT ;  /* 0x0000000b0400780c */ /* 0x000fc80003f05270 */
[----:B--2---:R-:W-:-:S13]  /*3520*/  ISETP.EQ.OR P0, PT, R0, 0xa, !P0 ;  /* 0x0000000a0000780c */ /* 0x004fda0004702670 */
[----:B------:R-:W-:Y:S05]  /*3530*/  @P0 BRA `(.L_x_28) ;  /* 0x0000000800740947 */ /* 0x000fea0003800000 */
[----:B------:R-:W-:Y:S04]  /*3540*/  BSSY.RELIABLE B3, `(.L_x_38) ;  /* 0x0000022000037945 */ /* 0x000fe80003800100 */
[----:B------:R-:W-:Y:S05]  /*3550*/  @P2 BRA `(.L_x_39) ;  /* 0x0000000000802947 */ /* 0x000fea0003800000 */
[----:B------:R-:W-:-:S05]  /*3560*/  VIADDMNMX.U32 R0, R7, R15, 0x3, PT ;  /* 0x0000000307007446 */ /* 0x000fca000380000f */
[----:B------:R-:W-:-:S04]  /*3570*/  IMAD.SHL.U32 R0, R0, 0x4, RZ ;  /* 0x0000000400007824 */ /* 0x000fc800078e00ff */
[----:B------:R-:W0:Y:S02]  /*3580*/  LDC R4, c[0x2][R0+0x98] ;  /* 0x0080260000047b82 */ /* 0x000e240000000800 */
[----:B0-----:R-:W-:-:S04]  /*3590*/  SHF.R.S32.HI R5, RZ, 0x1f, R4 ;  /* 0x0000001fff057819 */ /* 0x001fc80000011404 */
.L_x_505:
[----:B------:R-:W-:Y:S05]  /*35a0*/  BRX R4 -0x35b0                                                                                                                                   (*"BRANCH_TARGETS .L_x_506,.L_x_507"*) ;  /* 0xffffffc804947949 */ /* 0x000fea000383ffff */
.L_x_507:
        /* <DEDUP_REMOVED lines=27> */
.L_x_39:
[----:B------:R-:W-:Y:S05]  /*3760*/  BSYNC.RELIABLE B3 ;  /* 0x0000000000037941 */ /* 0x000fea0003800100 */
.L_x_38:
[----:B------:R-:W-:-:S05]  /*3770*/  VIADDMNMX.U32 R0, R8, R15, 0x3, PT ;  /* 0x0000000308007446 */ /* 0x000fca000380000f */
[----:B------:R-:W-:-:S04]  /*3780*/  IMAD.SHL.U32 R0, R0, 0x4, RZ ;  /* 0x0000000400007824 */ /* 0x000fc800078e00ff */
[----:B------:R-:W0:Y:S02]  /*3790*/  LDC R4, c[0x2][R0+0xa8] ;  /* 0x00802a0000047b82 */ /* 0x000e240000000800 */
[----:B0-----:R-:W-:-:S04]  /*37a0*/  SHF.R.S32.HI R5, RZ, 0x1f, R4 ;  /* 0x0000001fff057819 */ /* 0x001fc80000011404 */
.L_x_510:
[----:B------:R-:W-:Y:S05]  /*37b0*/  BRX R4 -0x37c0                                                                                                                                   (*"BRANCH_TARGETS .L_x_28,.L_x_512"*) ;  /* 0xffffffc804107949 */ /* 0x000fea000383ffff */
.L_x_512:
        /* <DEDUP_REMOVED lines=10> */
.L_x_41:
[----:B------:R-:W-:-:S04]  /*3860*/  LOP3.LUT R0, R6, 0xfffffffe, RZ, 0xc0, !PT ;  /* 0xfffffffe06007812 */ /* 0x000fc800078ec0ff */
[----:B------:R-:W-:-:S13]  /*3870*/  ISETP.NE.AND P0, PT, R0, 0xc, PT ;  /* 0x0000000c0000780c */ /* 0x000fda0003f05270 */
[----:B------:R-:W-:Y:S05]  /*3880*/  @!P0 BREAK.RELIABLE B3 ;  /* 0x0000000000038942 */ /* 0x000fea0003800100 */
[----:B------:R-:W-:Y:S05]  /*3890*/  @!P0 BRA `(.L_x_28) ;  /* 0x00000004009c8947 */ /* 0x000fea0003800000 */
[----:B------:R-:W-:Y:S05]  /*38a0*/  BSYNC.RELIABLE B3 ;  /* 0x0000000000037941 */ /* 0x000fea0003800100 */
.L_x_40:
[----:B------:R-:W-:Y:S04]  /*38b0*/  BSSY.RELIABLE B3, `(.L_x_42) ;  /* 0x0000033000037945 */ /* 0x000fe80003800100 */
[----:B------:R-:W-:Y:S05]  /*38c0*/  @P1 BRA `(.L_x_43) ;  /* 0x0000000000c41947 */ /* 0x000fea0003800000 */
[----:B------:R-:W-:-:S04]  /*38d0*/  LOP3.LUT R0, R22, 0xfffffffe, RZ, 0xc0, !PT ;  /* 0xfffffffe16007812 */ /* 0x000fc800078ec0ff */
        /* <DEDUP_REMOVED lines=48> */
.L_x_43:
[----:B------:R-:W-:Y:S05]  /*3be0*/  BSYNC.RELIABLE B3 ;  /* 0x0000000000037941 */ /* 0x000fea0003800100 */
.L_x_42:
[----:B------:R-:W-:Y:S02]  /*3bf0*/  R2UR UR4, R18 ;  /* 0x00000000120472ca */ /* 0x000fe400000e0000 */
[----:B------:R-:W-:-:S13]  /*3c00*/  R2UR UR5, R19 ;  /* 0x00000000130572ca */ /* 0x000fda00000e0000 */
[----:B------:R-:W2:Y:S02]  /*3c10*/  LDG.E R2, desc[UR4][R16.64+0x10] ;  /* 0x0000100410027981 */ /* 0x000ea4000c1e1900 */
[----:B--2---:R-:W-:-:S04]  /*3c20*/  LOP3.LUT R0, R2, 0xfffffffe, RZ, 0xc0, !PT ;  /* 0xfffffffe02007812 */ /* 0x004fc800078ec0ff */
[----:B------:R-:W-:-:S13]  /*3c30*/  ISETP.NE.AND P0, PT, R0, 0xc, PT ;  /* 0x0000000c0000780c */ /* 0x000fda0003f05270 */
[----:B------:R-:W-:Y:S05]  /*3c40*/  @!P0 BRA `(.L_x_28) ;  /* 0x0000000000b08947 */ /* 0x000fea0003800000 */
[----:B------:R-:W-:Y:S01]  /*3c50*/  LOP3.LUT P0, RZ, R2, R9, RZ, 0xfc, !PT ;  /* 0x0000000902ff7212 */ /* 0x000fe2000780fcff */
        /* <DEDUP_REMOVED lines=25> */
[----:B------:R-:W-:-:S13]  /*3df0*/  ISETP.EQ.OR P0, PT, R0, 0xc, !P0 ;  /* 0x0000000c0000780c */ /* 0x000fda0004702670 */
[----:B------:R-:W-:Y:S05]  /*3e00*/  @P0 BREAK.RELIABLE B3 ;  /* 0x0000000000030942 */ /* 0x000fea0003800100 */
[----:B------:R-:W-:Y:S05]  /*3e10*/  @P0 BRA `(.L_x_28) ;  /* 0x00000000003c0947 */ /* 0x000fea0003800000 */
[----:B------:R-:W-:Y:S05]  /*3e20*/  BRA `(.L_x_46) ;  /* 0x0000000000107947 */ /* 0x000fea0003800000 */
.L_x_45:
[----:B------:R-:W-:-:S04]  /*3e30*/  ISETP.NE.AND P0, PT, R2, 0xe, PT ;  /* 0x0000000e0200780c */ /* 0x000fc80003f05270 */
[----:B------:R-:W-:-:S13]  /*3e40*/  ISETP.EQ.OR P0, PT, R8, 0xe, !P0 ;  /* 0x0000000e0800780c */ /* 0x000fda0004702670 */
[----:B------:R-:W-:Y:S05]  /*3e50*/  @P0 BREAK.RELIABLE B3 ;  /* 0x0000000000030942 */ /* 0x000fea0003800100 */
[----:B------:R-:W-:Y:S05]  /*3e60*/  @P0 BRA `(.L_x_28) ;  /* 0x0000000000280947 */ /* 0x000fea0003800000 */
.L_x_46:
[----:B------:R-:W-:Y:S05]  /*3e70*/  BSYNC.RELIABLE B3 ;  /* 0x0000000000037941 */ /* 0x000fea0003800100 */
.L_x_44:
[----:B------:R-:W2:Y:S01]  /*3e80*/  LDL R0, [R1+0x800] ;  /* 0x0008000001007983 */ /* 0x000ea20000100800 */
[----:B------:R-:W-:Y:S02]  /*3e90*/  IMAD.MOV.U32 R5, RZ, RZ, 0x200304 ;  /* 0x00200304ff057424 */ /* 0x000fe400078e00ff */
[----:B--2---:R-:W-:-:S05]  /*3ea0*/  IMAD R0, R0, 0x8, R1 ;  /* 0x0000000800007824 */ /* 0x004fca00078e0201 */
[----:B------:R0:W-:Y:S04]  /*3eb0*/  STL [R0], R5 ;  /* 0x0000000500007387 */ /* 0x0001e80000100800 */
[----:B------:R-:W2:Y:S02]  /*3ec0*/  LDL R2, [R1+0x800] ;  /* 0x0008000001027983 */ /* 0x000ea40000100800 */
[----:B--2---:R-:W-:-:S05]  /*3ed0*/  VIADD R2, R2, 0x1 ;  /* 0x0000000102027836 */ /* 0x004fca0000000000 */
[----:B------:R0:W-:Y:S01]  /*3ee0*/  STL [R1+0x800], R2 ;  /* 0x0008000201007387 */ /* 0x0001e20000100800 */
[----:B------:R-:W-:Y:S05]  /*3ef0*/  BRA `(.L_x_28) ;  /* 0x0000000000047947 */ /* 0x000fea0003800000 */
.L_x_506:
[----:B------:R-:W-:Y:S05]  /*3f00*/  BREAK.RELIABLE B3 ;  /* 0x0000000000037942 */ /* 0x000fea0003800100 */
.L_x_28:
[----:B------:R-:W-:Y:S05]  /*3f10*/  BSYNC.RECONVERGENT B2 ;  /* 0x0000000000027941 */ /* 0x000fea0003800200 */
.L_x_27:
[----:B------:R-:W-:-:S13]  /*3f20*/  LOP3.LUT P0, RZ, R10, 0x2, RZ, 0xc0, !PT ;  /* 0x000000020aff7812 */ /* 0x000fda000780c0ff */
[----:B------:R-:W-:Y:S05]  /*3f30*/  @!P0 BRA `(.L_x_20) ;  /* 0x0000005400148947 */ /* 0x000fea0003800000 */
[----:B------:R-:W-:Y:S02]  /*3f40*/  R2UR UR4, R18 ;  /* 0x00000000120472ca */ /* 0x000fe400000e0000 */
[----:B------:R-:W-:-:S13]  /*3f50*/  R2UR UR5, R19 ;  /* 0x00000000130572ca */ /* 0x000fda00000e0000 */
[----:B0-----:R-:W2:Y:S02]  /*3f60*/  LDG.E R0, desc[UR4][R16.64+0xc] ;  /* 0x00000c0410007981 */ /* 0x001ea4000c1e1900 */
        /* <DEDUP_REMOVED lines=47> */
.L_x_515:
[----:B------:R-:W-:Y:S05]  /*4260*/  BRX R4 -0x4270                                                                                                                                   (*"BRANCH_TARGETS .L_x_20,.L_x_517"*) ;  /* 0xffffffbc04647949 */ /* 0x000fea000383ffff */
.L_x_517:
        /* <DEDUP_REMOVED lines=28> */
.L_x_48:
[----:B------:R-:W-:Y:S05]  /*4430*/  BSYNC.RELIABLE B2 ;  /* 0x0000000000027941 */ /* 0x000fea0003800100 */
.L_x_47:
[----:B------:R-:W-:-:S05]  /*4440*/  VIADDMNMX.U32 R0, R6, R9, 0x3, PT ;  /* 0x0000000306007446 */ /* 0x000fca0003800009 */
[----:B------:R-:W-:-:S04]  /*4450*/  IMAD.SHL.U32 R0, R0, 0x4, RZ ;  /* 0x0000000400007824 */ /* 0x000fc800078e00ff */
[----:B------:R-:W0:Y:S02]  /*4460*/  LDC R4, c[0x2][R0+0xc8] ;  /* 0x0080320000047b82 */ /* 0x000e240000000800 */
[----:B0-----:R-:W-:-:S04]  /*4470*/  SHF.R.S32.HI R5, RZ, 0x1f, R4 ;  /* 0x0000001fff057819 */ /* 0x001fc80000011404 */
.L_x_520:
[----:B------:R-:W-:Y:S05]  /*4480*/  BRX R4 -0x4490                                                                                                                                   (*"BRANCH_TARGETS .L_x_20,.L_x_522"*) ;  /* 0xffffffb804dc7949 */ /* 0x000fea000383ffff */
.L_x_522:
        /* <DEDUP_REMOVED lines=19> */
.L_x_50:
[----:B------:R-:W-:Y:S05]  /*45c0*/  BSYNC.RELIABLE B2 ;  /* 0x0000000000027941 */ /* 0x000fea0003800100 */
.L_x_49:
        /* <DEDUP_REMOVED lines=25> */
.L_x_52:
[----:B------:R-:W-:Y:S05]  /*4760*/  BSYNC.RELIABLE B2 ;  /* 0x0000000000027941 */ /* 0x000fea0003800100 */
.L_x_51:
        /* <DEDUP_REMOVED lines=61> */
.L_x_54:
[----:B------:R-:W-:Y:S05]  /*4b40*/  BSYNC.RELIABLE B2 ;  /* 0x0000000000027941 */ /* 0x000fea0003800100 */
.L_x_53:
[----:B------:R-:W-:Y:S02]  /*4b50*/  R2UR UR4, R18 ;  /* 0x00000000120472ca */ /* 0x000fe400000e0000 */
[----:B------:R-:W-:-:S13]  /*4b60*/  R2UR UR5, R19 ;  /* 0x00000000130572ca */ /* 0x000fda00000e0000 */
[----:B------:R-:W2:Y:S01]  /*4b70*/  LDG.E R0, desc[UR4][R16.64] ;  /* 0x0000000410007981 */ /* 0x000ea2000c1e1900 */
[----:B------:R-:W-:Y:S02]  /*4b80*/  ISETP.NE.AND P0, PT, R10, 0xe, PT ;  /* 0x0000000e0a00780c */ /* 0x000fe40003f05270 */
[----:B------:R-:W-:-:S04]  /*4b90*/  ISETP.NE.AND P1, PT, R22, 0x9, PT ;  /* 0x000000091600780c */ /* 0x000fc80003f25270 */
[----:B------:R-:W-:Y:S02]  /*4ba0*/  ISETP.EQ.OR P1, PT, R8, 0x9, !P1 ;  /* 0x000000090800780c */ /* 0x000fe40004f22670 */
[----:B--2---:R-:W-:-:S04]  /*4bb0*/  LOP3.LUT R0, R0, 0xfffffffe, RZ, 0xc0, !PT ;  /* 0xfffffffe00007812 */ /* 0x004fc800078ec0ff */
[----:B------:R-:W-:-:S04]  /*4bc0*/  ISETP.EQ.OR P0, PT, R0, 0xc, !P0 ;  /* 0x0000000c0000780c */ /* 0x000fc80004702670 */
[----:B------:R-:W-:-:S04]  /*4bd0*/  ISETP.EQ.OR P0, PT, R2, 0xe, P0 ;  /* 0x0000000e0200780c */ /* 0x000fc80000702670 */
[----:B------:R-:W-:-:S04]  /*4be0*/  ISETP.EQ.OR P0, PT, R22, 0xe, P0 ;  /* 0x0000000e1600780c */ /* 0x000fc80000702670 */
[----:B------:R-:W-:-:S04]  /*4bf0*/  ISETP.EQ.OR P0, PT, R6, 0xe, P0 ;  /* 0x0000000e0600780c */ /* 0x000fc80000702670 */
[----:B------:R-:W-:-:S13]  /*4c00*/  PLOP3.LUT P0, PT, P0, P1, PT, 0xf8, 0x8f ;  /* 0x00000000008f781c */ /* 0x000fda0000703f70 */
        /* <DEDUP_REMOVED lines=17> */
[----:B------:R-:W-:-:S05]  /*4d20*/  VIADDMNMX.U32 R0, R8, R9, 0x3, PT ;  /* 0x0000000308007446 */ /* 0x000fca0003800009 */
[----:B------:R-:W-:-:S04]  /*4d30*/  IMAD.SHL.U32 R0, R0, 0x4, RZ ;  /* 0x0000000400007824 */ /* 0x000fc800078e00ff */
[----:B------:R-:W0:Y:S02]  /*4d40*/  LDC R4, c[0x2][R0+0xd8] ;  /* 0x0080360000047b82 */ /* 0x000e240000000800 */
[----:B0-----:R-:W-:-:S04]  /*4d50*/  SHF.R.S32.HI R5, RZ, 0x1f, R4 ;  /* 0x0000001fff057819 */ /* 0x001fc80000011404 */
.L_x_525:
[----:B------:R-:W-:Y:S05]  /*4d60*/  BRX R4 -0x4d70                                                                                                                                   (*"BRANCH_TARGETS .L_x_20,.L_x_527"*) ;  /* 0xffffffb004a47949 */ /* 0x000fea000383ffff */
.L_x_527:
        /* <DEDUP_REMOVED lines=19> */
.L_x_56:
[----:B------:R-:W-:-:S13]  /*4ea0*/  ISETP.NE.AND P0, PT, R22, 0xb, PT ;  /* 0x0000000b1600780c */ /* 0x000fda0003f05270 */
[----:B------:R-:W-:Y:S05]  /*4eb0*/  @!P0 BREAK.RELIABLE B2 ;  /* 0x0000000000028942 */ /* 0x000fea0003800100 */
[----:B------:R-:W-:Y:S05]  /*4ec0*/  @!P0 BRA `(.L_x_20) ;  /* 0x0000004400308947 */ /* 0x000fea0003800000 */
[----:B------:R-:W-:Y:S05]  /*4ed0*/  BSYNC.RELIABLE B2 ;  /* 0x0000000000027941 */ /* 0x000fea0003800100 */
.L_x_55:
[----:B------:R-:W-:Y:S04]  /*4ee0*/  BSSY.RELIABLE B2, `(.L_x_57) ;  /* 0x0000019000027945 */ /* 0x000fe80003800100 */
[----:B------:R-:W-:Y:S05]  /*4ef0*/  @P3 BRA `(.L_x_58) ;  /* 0x00000000005c3947 */ /* 0x000fea0003800000 */
[----:B------:R-:W-:-:S05]  /*4f00*/  VIADDMNMX.U32 R0, R7, R9, 0x3, PT ;  /* 0x0000000307007446 */ /* 0x000fca0003800009 */
[----:B------:R-:W-:-:S04]  /*4f10*/  IMAD.SHL.U32 R0, R0, 0x4, RZ ;  /* 0x0000000400007824 */ /* 0x000fc800078e00ff */
[----:B------:R-:W0:Y:S02]  /*4f20*/  LDC R4, c[0x2][R0+0xe8] ;  /* 0x00803a0000047b82 */ /* 0x000e240000000800 */
[----:B0-----:R-:W-:-:S04]  /*4f30*/  SHF.R.S32.HI R5, RZ, 0x1f, R4 ;  /* 0x0000001fff057819 */ /* 0x001fc80000011404 */
.L_x_530:
[----:B------:R-:W-:Y:S05]  /*4f40*/  BRX R4 -0x4f50                                                                                                                                   (*"BRANCH_TARGETS .L_x_531,.L_x_532"*) ;  /* 0xffffffb0042c7949 */ /* 0x000fea000383ffff */
.L_x_532:
        /* <DEDUP_REMOVED lines=18> */
.L_x_58:
[----:B------:R-:W-:Y:S05]  /*5070*/  BSYNC.RELIABLE B2 ;  /* 0x0000000000027941 */ /* 0x000fea0003800100 */
.L_x_57:
        /* <DEDUP_REMOVED lines=21> */
[----:B------:R-:W-:-:S04]  /*51d0*/  LOP3.LUT R0, R2, 0xfffffffe, RZ, 0xc0, !PT ;  /* 0xfffffffe02007812 */ /* 0x000fc800078ec0ff */
[----:B------:R-:W-:Y:S02]  /*51e0*/  ISETP.NE.AND P0, PT, R0, 0xc, PT ;  /* 0x0000000c0000780c */ /* 0x000fe40003f05270 */
[----:B--2---:R-:W-:-:S04]  /*51f0*/  LOP3.LUT R4, R4, 0xfffffffe, RZ, 0xc0, !PT ;  /* 0xfffffffe04047812 */ /* 0x004fc800078ec0ff */
[----:B------:R-:W-:-:S13]  /*5200*/  ISETP.EQ.OR P0, PT, R4, 0xc, !P0 ;  /* 0x0000000c0400780c */ /* 0x000fda0004702670 */
[----:B------:R-:W-:Y:S05]  /*5210*/  @P0 BREAK.RELIABLE B2 ;  /* 0x0000000000020942 */ /* 0x000fea0003800100 */
[----:B------:R-:W-:Y:S05]  /*5220*/  @P0 BRA `(.L_x_20) ;  /* 0x0000004000580947 */ /* 0x000fea0003800000 */
[----:B------:R-:W-:Y:S05]  /*5230*/  BRA `(.L_x_61) ;  /* 0x0000000000107947 */ /* 0x000fea0003800000 */
.L_x_60:
[----:B------:R-:W-:-:S04]  /*5240*/  LOP3.LUT R2, R2, 0xfffffffe, RZ, 0xc0, !PT ;  /* 0xfffffffe02027812 */ /* 0x000fc800078ec0ff */
[----:B------:R-:W-:-:S13]  /*5250*/  ISETP.NE.AND P0, PT, R2, 0xc, PT ;  /* 0x0000000c0200780c */ /* 0x000fda0003f05270 */
[----:B------:R-:W-:Y:S05]  /*5260*/  @!P0 BREAK.RELIABLE B2 ;  /* 0x0000000000028942 */ /* 0x000fea0003800100 */
[----:B------:R-:W-:Y:S05]  /*5270*/  @!P0 BRA `(.L_x_20) ;  /* 0x0000004000448947 */ /* 0x000fea0003800000 */
.L_x_61:
[----:B------:R-:W-:Y:S05]  /*5280*/  BSYNC.RELIABLE B2 ;  /* 0x0000000000027941 */ /* 0x000fea0003800100 */
.L_x_59:
        /* <DEDUP_REMOVED lines=51> */
.L_x_63:
[----:B------:R-:W-:-:S04]  /*55c0*/  ISETP.NE.AND P0, PT, R8, 0xe, PT ;  /* 0x0000000e0800780c */ /* 0x000fc80003f05270 */
[----:B------:R-:W-:-:S13]  /*55d0*/  ISETP.EQ.OR P0, PT, R5, 0xe, !P0 ;  /* 0x0000000e0500780c */ /* 0x000fda0004702670 */
[----:B------:R-:W-:Y:S05]  /*55e0*/  @P0 BREAK.RELIABLE B2 ;  /* 0x0000000000020942 */ /* 0x000fea0003800100 */
[----:B------:R-:W-:Y:S05]  /*55f0*/  @P0 BRA `(.L_x_20) ;  /* 0x0000003c00640947 */ /* 0x000fea0003800000 */
[----:B------:R-:W-:Y:S05]  /*5600*/  BSYNC.RELIABLE B2 ;  /* 0x0000000000027941 */ /* 0x000fea0003800100 */
.L_x_62:
        /* <DEDUP_REMOVED lines=8> */
.L_x_18:
        /* <DEDUP_REMOVED lines=15> */
[----:B------:R-:W-:Y:S05]  /*5780*/  @!P0 BRA `(.L_x_67) ;  /* 0x0000000000088947 */ /* 0x000fea0003800000 */
[----:B------:R0:W5:Y:S01]  /*5790*/  LDL R0, [R1+0x800] ;  /* 0x0008000001007983 */ /* 0x0001620000100800 */
[----:B------:R-:W-:Y:S05]  /*57a0*/  BRA `(.L_x_68) ;  /* 0x0000000000887947 */ /* 0x000fea0003800000 */
.L_x_67:
[----:B------:R-:W-:Y:S01]  /*57b0*/  R2UR UR4, R18 ;  /* 0x00000000120472ca */ /* 0x000fe200000e0000 */
[----:B------:R-:W-:Y:S01]  /*57c0*/  VIADD R5, R3, 0xfffffff0 ;  /* 0xfffffff003057836 */ /* 0x000fe20000000000 */
[----:B------:R-:W-:Y:S01]  /*57d0*/  R2UR UR5, R19 ;  /* 0x00000000130572ca */ /* 0x000fe200000e0000 */
[----:B------:R2:W5:Y:S02]  /*57e0*/  LDL R0, [R1+0x800] ;  /* 0x0008000001007983 */ /* 0x0005640000100800 */
[----:B------:R-:W-:-:S10]  /*57f0*/  IMAD.WIDE.U32 R4, R5, 0x4, R16 ;  /* 0x0000000405047825 */ /* 0x000fd400078e0010 */
[----:B------:R-:W3:Y:S02]  /*5800*/  LDG.E R4, desc[UR4][R4.64] ;  /* 0x0000000404047981 */ /* 0x000ee4000c1e1900 */
[----:B---3--:R-:W-:-:S13]  /*5810*/  ISETP.NE.AND P0, PT, R4, RZ, PT ;  /* 0x000000ff0400720c */ /* 0x008fda0003f05270 */
[----:B--2---:R-:W-:Y:S05]  /*5820*/  @P0 BRA `(.L_x_68) ;  /* 0x0000000000680947 */ /* 0x004fea0003800000 */
[----:B------:R-:W-:Y:S02]  /*5830*/  IMAD R9, R3, 0x80, R3 ;  /* 0x0000008003097824 */ /* 0x000fe400078e0203 */
[----:B-----5:R-:W-:Y:S02]  /*5840*/  IMAD R15, R0, 0x8, R1 ;  /* 0x00000008000f7824 */ /* 0x020fe400078e0201 */
[----:B------:R-:W-:-:S05]  /*5850*/  VIADD R8, R9, 0x27800 ;  /* 0x0002780009087836 */ /* 0x000fca0000000000 */
[----:B------:R0:W-:Y:S04]  /*5860*/  STL [R15], R8 ;  /* 0x000000080f007387 */ /* 0x0001e80000100800 */
[----:B------:R-:W2:Y:S01]  /*5870*/  LDL R4, [R1+0x800] ;  /* 0x0008000001047983 */ /* 0x000ea20000100800 */
[----:B------:R-:W-:Y:S02]  /*5880*/  VIADD R2, R9, 0x2b800 ;  /* 0x0002b80009027836 */ /* 0x000fe40000000000 */
[C---:B--2---:R-:W-:Y:S02]  /*5890*/  VIADD R0, R4.reuse, 0x1 ;  /* 0x0000000104007836 */ /* 0x044fe40000000000 */
[----:B------:R-:W-:-:S03]  /*58a0*/  IMAD R5, R4, 0x8, R1 ;  /* 0x0000000804057824 */ /* 0x000fc600078e0201 */
[----:B------:R2:W-:Y:S04]  /*58b0*/  STL [R1+0x800], R0 ;  /* 0x0008000001007387 */ /* 0x0005e80000100800 */
[----:B------:R4:W-:Y:S04]  /*58c0*/  STL [R5+0x8], R2 ;  /* 0x0000080205007387 */ /* 0x0009e80000100800 */
[----:B------:R-:W3:Y:S01]  /*58d0*/  LDL R4, [R1+0x800] ;  /* 0x0008000001047983 */ /* 0x000ee20000100800 */
[----:B------:R-:W-:Y:S02]  /*58e0*/  VIADD R7, R9, 0x2f800 ;  /* 0x0002f80009077836 */ /* 0x000fe40000000000 */
[----:B---3--:R-:W-:-:S02]  /*58f0*/  VIADD R6, R4, 0x1 ;  /* 0x0000000104067836 */ /* 0x008fc40000000000 */
[----:B------:R-:W-:-:S03]  /*5900*/  IMAD R4, R4, 0x8, R1 ;  /* 0x0000000804047824 */ /* 0x000fc600078e0201 */
[----:B------:R4:W-:Y:S04]  /*5910*/  STL [R1+0x800], R6 ;  /* 0x0008000601007387 */ /* 0x0009e80000100800 */
[----:B------:R4:W-:Y:S04]  /*5920*/  STL [R4+0x8], R7 ;  /* 0x0000080704007387 */ /* 0x0009e80000100800 */
[----:B0-----:R-:W3:Y:S01]  /*5930*/  LDL R8, [R1+0x800] ;  /* 0x0008000001087983 */ /* 0x001ee20000100800 */
[----:B------:R-:W-:Y:S02]  /*5940*/  VIADD R9, R9, 0x33800 ;  /* 0x0003380009097836 */ /* 0x000fe40000000000 */
[----:B---3--:R-:W-:-:S02]  /*5950*/  VIADD R10, R8, 0x1 ;  /* 0x00000001080a7836 */ /* 0x008fc40000000000 */
[----:B------:R-:W-:-:S03]  /*5960*/  IMAD R8, R8, 0x8, R1 ;  /* 0x0000000808087824 */ /* 0x000fc600078e0201 */
[----:B------:R4:W-:Y:S04]  /*5970*/  STL [R1+0x800], R10 ;  /* 0x0008000a01007387 */ /* 0x0009e80000100800 */
[----:B------:R4:W-:Y:S04]  /*5980*/  STL [R8+0x8], R9 ;  /* 0x0000080908007387 */ /* 0x0009e80000100800 */
[----:B--2---:R-:W2:Y:S02]  /*5990*/  LDL R0, [R1+0x800] ;  /* 0x0008000001007983 */ /* 0x004ea40000100800 */
[----:B--2---:R-:W-:-:S05]  /*59a0*/  VIADD R0, R0, 0x1 ;  /* 0x0000000100007836 */ /* 0x004fca0000000000 */
[----:B------:R4:W-:Y:S01]  /*59b0*/  STL [R1+0x800], R0 ;  /* 0x0008000001007387 */ /* 0x0009e20000100800 */
[----:B------:R-:W-:Y:S05]  /*59c0*/  BRA `(.L_x_66) ;  /* 0x0000000000587947 */ /* 0x000fea0003800000 */
.L_x_68:
[----:B------:R-:W-:Y:S02]  /*59d0*/  IMAD R7, R3, 0x80, R3 ;  /* 0x0000008003077824 */ /* 0x000fe400078e0203 */
[----:B-----5:R-:W-:Y:S02]  /*59e0*/  IMAD R5, R0, 0x8, R1 ;  /* 0x0000000800057824 */ /* 0x020fe400078e0201 */
[----:B------:R-:W-:-:S05]  /*59f0*/  VIADD R2, R7, 0xfffff800 ;  /* 0xfffff80007027836 */ /* 0x000fca0000000000 */
[----:B------:R2:W-:Y:S04]  /*5a00*/  STL [R5], R2 ;  /* 0x0000000205007387 */ /* 0x0005e80000100800 */
[----:B------:R-:W3:Y:S01]  /*5a10*/  LDL R6, [R1+0x800] ;  /* 0x0008000001067983 */ /* 0x000ee20000100800 */
[----:B------:R-:W-:Y:S01]  /*5a20*/  ISETP.NE.AND P0, PT, R8, 0x60, PT ;  /* 0x000000600800780c */ /* 0x000fe20003f05270 */
[----:B---3--:R-:W-:-:S05]  /*5a30*/  VIADD R0, R6, 0x1 ;  /* 0x0000000106007836 */ /* 0x008fca0000000000 */
[----:B------:R2:W-:Y:S07]  /*5a40*/  STL [R1+0x800], R0 ;  /* 0x0008000001007387 */ /* 0x0005ee0000100800 */
[----:B------:R-:W-:Y:S05]  /*5a50*/  @P0 BRA `(.L_x_66) ;  /* 0x0000000000340947 */ /* 0x000fea0003800000 */
[----:B------:R-:W-:Y:S01]  /*5a60*/  R2UR UR4, R18 ;  /* 0x00000000120472ca */ /* 0x000fe200000e0000 */
[----:B--2---:R-:W-:Y:S01]  /*5a70*/  VIADD R5, R3, 0xffffffe0 ;  /* 0xffffffe003057836 */ /* 0x004fe20000000000 */
[----:B------:R-:W-:-:S03]  /*5a80*/  R2UR UR5, R19 ;  /* 0x00000000130572ca */ /* 0x000fc600000e0000 */
[----:B------:R-:W-:-:S10]  /*5a90*/  IMAD.WIDE.U32 R4, R5, 0x4, R16 ;  /* 0x0000000405047825 */ /* 0x000fd400078e0010 */
[----:B------:R-:W2:Y:S02]  /*5aa0*/  LDG.E R4, desc[UR4][R4.64] ;  /* 0x0000000404047981 */ /* 0x000ea4000c1e1900 */
[----:B--2---:R-:W-:-:S13]  /*5ab0*/  ISETP.NE.AND P0, PT, R4, RZ, PT ;  /* 0x000000ff0400720c */ /* 0x004fda0003f05270 */
[----:B------:R-:W-:Y:S05]  /*5ac0*/  @P0 BRA `(.L_x_66) ;  /* 0x0000000000180947 */ /* 0x000fea0003800000 */
[----:B------:R-:W-:Y:S02]  /*5ad0*/  VIADD R2, R7, 0x7f000 ;  /* 0x0007f00007027836 */ /* 0x000fe40000000000 */
[----:B------:R-:W-:-:S05]  /*5ae0*/  IMAD R5, R6, 0x8, R1 ;  /* 0x0000000806057824 */ /* 0x000fca00078e0201 */
[----:B------:R3:W-:Y:S04]  /*5af0*/  STL [R5+0x8], R2 ;  /* 0x0000080205007387 */ /* 0x0007e80000100800 */
[----:B------:R-:W2:Y:S02]  /*5b00*/  LDL R0, [R1+0x800] ;  /* 0x0008000001007983 */ /* 0x000ea40000100800 */
[----:B--2---:R-:W-:-:S05]  /*5b10*/  VIADD R0, R0, 0x1 ;  /* 0x0000000100007836 */ /* 0x004fca0000000000 */
[----:B------:R3:W-:Y:S02]  /*5b20*/  STL [R1+0x800], R0 ;  /* 0x0008000001007387 */ /* 0x0007e40000100800 */
.L_x_66:
[----:B------:R-:W-:Y:S05]  /*5b30*/  BSYNC.RECONVERGENT B2 ;  /* 0x0000000000027941 */ /* 0x000fea0003800200 */
.L_x_65:
[C---:B----4-:R-:W-:Y:S01]  /*5b40*/  VIADD R10, R3.reuse, 0xfffffff1 ;  /* 0xfffffff1030a7836 */ /* 0x050fe20000000000 */
[----:B------:R-:W-:-:S04]  /*5b50*/  LOP3.LUT R15, R3, 0x70, RZ, 0xc0, !PT ;  /* 0x00000070030f7812 */ /* 0x000fc800078ec0ff */
[----:B------:R-:W-:-:S13]  /*5b60*/  LOP3.LUT P0, RZ, R10, 0x88, RZ, 0xc0, !PT ;  /* 0x000000880aff7812 */ /* 0x000fda000780c0ff */
[----:B------:R-:W-:Y:S05]  /*5b70*/  @P0 BRA `(.L_x_69) ;  /* 0x0000000000d80947 */ /* 0x000fea0003800000 */
[----:B------:R-:W-:Y:S02]  /*5b80*/  R2UR UR4, R18 ;  /* 0x00000000120472ca */ /* 0x000fe400000e0000 */
[----:B------:R-:W-:-:S13]  /*5b90*/  R2UR UR5, R19 ;  /* 0x00000000130572ca */ /* 0x000fda00000e0000 */
[----:B--23--:R-:W2:Y:S04]  /*5ba0*/  LDG.E R5, desc[UR4][R16.64+0x204] ;  /* 0x0002040410057981 */ /* 0x00cea8000c1e1900 */
[----:B------:R-:W3:Y:S01]  /*5bb0*/  LDG.E R4, desc[UR4][R12.64+-0x3c] ;  /* 0xffffc4040c047981 */ /* 0x000ee2000c1e1900 */
[----:B--2---:R-:W-:-:S13]  /*5bc0*/  ISETP.NE.AND P0, PT, R10, R5, PT ;  /* 0x000000050a00720c */ /* 0x004fda0003f05270 */
[----:B------:R-:W2:Y:S01]  /*5bd0*/  @!P0 LDL R2, [R1+0x800] ;  /* 0x0008000001028983 */ /* 0x000ea20000100800 */
[----:B------:R-:W-:-:S05]  /*5be0*/  @!P0 IMAD R0, R10, 0x80, R3 ;  /* 0x000000800a008824 */ /* 0x000fca00078e0203 */
[----:B------:R-:W-:Y:S01]  /*5bf0*/  @!P0 LOP3.LUT R0, R0, 0x100000, RZ, 0xfc, !PT ;  /* 0x0010000000008812 */ /* 0x000fe200078efcff */
[----:B--2---:R-:W-:-:S05]  /*5c00*/  @!P0 IMAD R5, R2, 0x8, R1 ;  /* 0x0000000802058824 */ /* 0x004fca00078e0201 */
[----:B------:R2:W-:Y:S04]  /*5c10*/  @!P0 STL [R5], R0 ;  /* 0x0000000005008387 */ /* 0x0005e80000100800 */
[----:B------:R-:W4:Y:S01]  /*5c20*/  @!P0 LDL R2, [R1+0x800] ;  /* 0x0008000001028983 */ /* 0x000f220000100800 */
[----:B---3--:R-:W-:Y:S01]  /*5c30*/  VIADD R4, R4, 0xffffffff ;  /* 0xffffffff04047836 */ /* 0x008fe20000000000 */
[----:B------:R-:W-:Y:S01]  /*5c40*/  BSSY.RECONVERGENT B2, `(.L_x_69) ;  /* 0x0000029000027945 */ /* 0x000fe20003800200 */
[----:B----4-:R-:W-:-:S05]  /*5c50*/  @!P0 VIADD R2, R2, 0x1 ;  /* 0x0000000102028836 */ /* 0x010fca0000000000 */
[----:B------:R2:W-:Y:S01]  /*5c60*/  @!P0 STL [R1+0x800], R2 ;  /* 0x0008000201008387 */ /* 0x0005e20000100800 */
[----:B------:R-:W-:-:S13]  /*5c70*/  ISETP.GT.U32.AND P0, PT, R4, 0x5, PT ;  /* 0x000000050400780c */ /* 0x000fda0003f04070 */
[----:B--2---:R-:W-:Y:S05]  /*5c80*/  @P0 BRA `(.L_x_70) ;  /* 0x0000000000900947 */ /* 0x004fea0003800000 */
[----:B------:R-:W-:-:S13]  /*5c90*/  ISETP.NE.AND P0, PT, R15, 0x10, PT ;  /* 0x000000100f00780c */ /* 0x000fda0003f05270 */
[----:B------:R-:W2:Y:S01]  /*5ca0*/  @P0 LDL R2, [R1+0x800] ;  /* 0x0008000001020983 */ /* 0x000ea20000100800 */
[----:B------:R-:W-:-:S05]  /*5cb0*/  @P0 IMAD R0, R10, 0x80, R3 ;  /* 0x000000800a000824 */ /* 0x000fca00078e0203 */
[----:B------:R-:W-:Y:S01]  /*5cc0*/  @P0 LOP3.LUT R0, R0, 0x40000, RZ, 0xfc, !PT ;  /* 0x0004000000000812 */ /* 0x000fe200078efcff */
[----:B--2---:R-:W-:-:S05]  /*5cd0*/  @P0 IMAD R5, R2, 0x8, R1 ;  /* 0x0000000802050824 */ /* 0x004fca00078e0201 */
[----:B------:R2:W-:Y:S04]  /*5ce0*/  @P0 STL [R5], R0 ;  /* 0x0000000005000387 */ /* 0x0005e80000100800 */
[----:B------:R-:W3:Y:S02]  /*5cf0*/  @P0 LDL R2, [R1+0x800] ;  /* 0x0008000001020983 */ /* 0x000ee40000100800 */
[----:B---3--:R-:W-:-:S05]  /*5d00*/  @P0 VIADD R2, R2, 0x1 ;  /* 0x0000000102020836 */ /* 0x008fca0000000000 */
[----:B------:R2:W-:Y:S01]  /*5d10*/  @P0 STL [R1+0x800], R2 ;  /* 0x0008000201000387 */ /* 0x0005e20000100800 */
[----:B------:R-:W-:Y:S05]  /*5d20*/  @P0 BRA `(.L_x_70) ;  /* 0x0000000000680947 */ /* 0x000fea0003800000 */
[----:B--2---:R-:W2:Y:S01]  /*5d30*/  LDL R2, [R1+0x800] ;  /* 0x0008000001027983 */ /* 0x004ea20000100800 */
[----:B------:R-:W-:-:S05]  /*5d40*/  IMAD R10, R10, 0x80, R3 ;  /* 0x000000800a0a7824 */ /* 0x000fca00078e0203 */
[----:B------:R-:W-:Y:S01]  /*5d50*/  LOP3.LUT R0, R10, 0x68000, RZ, 0xfc, !PT ;  /* 0x000680000a007812 */ /* 0x000fe200078efcff */
[----:B--2---:R-:W-:-:S05]  /*5d60*/  IMAD R5, R2, 0x8, R1 ;  /* 0x0000000802057824 */ /* 0x004fca00078e0201 */
[----:B------:R2:W-:Y:S04]  /*5d70*/  STL [R5], R0 ;  /* 0x0000000005007387 */ /* 0x0005e80000100800 */
[----:B------:R-:W3:Y:S01]  /*5d80*/  LDL R2, [R1+0x800] ;  /* 0x0008000001027983 */ /* 0x000ee20000100800 */
[----:B------:R-:W-:Y:S01]  /*5d90*/  LOP3.LUT R6, R10, 0x6c000, RZ, 0xfc, !PT ;  /* 0x0006c0000a067812 */ /* 0x000fe200078efcff */
[C---:B---3--:R-:W-:Y:S02]  /*5da0*/  VIADD R4, R2.reuse, 0x1 ;  /* 0x0000000102047836 */ /* 0x048fe40000000000 */
[----:B------:R-:W-:-:S03]  /*5db0*/  IMAD R7, R2, 0x8, R1 ;  /* 0x0000000802077824 */ /* 0x000fc600078e0201 */
[----:B------:R3:W-:Y:S04]  /*5dc0*/  STL [R1+0x800], R4 ;  /* 0x0008000401007387 */ /* 0x0007e80000100800 */
[----:B------:R4:W-:Y:S04]  /*5dd0*/  STL [R7+0x8], R6 ;  /* 0x0000080607007387 */ /* 0x0009e80000100800 */
[----:B------:R-:W5:Y:S01]  /*5de0*/  LDL R2, [R1+0x800] ;  /* 0x0008000001027983 */ /* 0x000f620000100800 */
[----:B------:R-:W-:Y:S01]  /*5df0*/  LOP3.LUT R9, R10, 0x70000, RZ, 0xfc, !PT ;  /* 0x000700000a097812 */ /* 0x000fe200078efcff */
[----:B-----5:R-:W-:-:S02]  /*5e00*/  VIADD R8, R2, 0x1 ;  /* 0x0000000102087836 */ /* 0x020fc40000000000 */
[----:B------:R-:W-:-:S03]  /*5e10*/  IMAD R2, R2, 0x8, R1 ;  /* 0x0000000802027824 */ /* 0x000fc600078e0201 */
[----:B------:R4:W-:Y:S04]  /*5e20*/  STL [R1+0x800], R8 ;  /* 0x0008000801007387 */ /* 0x0009e80000100800 */
[----:B------:R4:W-:Y:S04]  /*5e30*/  STL [R2+0x8], R9 ;  /* 0x0000080902007387 */ /* 0x0009e80000100800 */
[----:B--2---:R-:W2:Y:S01]  /*5e40*/  LDL R0, [R1+0x800] ;  /* 0x0008000001007983 */ /* 0x004ea20000100800 */
[----:B------:R-:W-:Y:S01]  /*5e50*/  LOP3.LUT R5, R10, 0x74000, RZ, 0xfc, !PT ;  /* 0x000740000a057812 */ /* 0x000fe200078efcff */
[----:B--2---:R-:W-:-:S02]  /*5e60*/  VIADD R10, R0, 0x1 ;  /* 0x00000001000a7836 */ /* 0x004fc40000000000 */
[----:B------:R-:W-:-:S03]  /*5e70*/  IMAD R0, R0, 0x8, R1 ;  /* 0x0000000800007824 */ /* 0x000fc600078e0201 */
[----:B------:R4:W-:Y:S04]  /*5e80*/  STL [R1+0x800], R10 ;  /* 0x0008000a01007387 */ /* 0x0009e80000100800 */
[----:B------:R4:W-:Y:S04]  /*5e90*/  STL [R0+0x8], R5 ;  /* 0x0000080500007387 */ /* 0x0009e80000100800 */
[----:B---3--:R-:W2:Y:S02]  /*5ea0*/  LDL R4, [R1+0x800] ;  /* 0x0008000001047983 */ /* 0x008ea40000100800 */
[----:B--2---:R-:W-:-:S05]  /*5eb0*/  VIADD R4, R4, 0x1 ;  /* 0x0000000104047836 */ /* 0x004fca0000000000 */
[----:B------:R4:W-:Y:S02]  /*5ec0*/  STL [R1+0x800], R4 ;  /* 0x0008000401007387 */ /* 0x0009e40000100800 */
.L_x_70:
[----:B------:R-:W-:Y:S05]  /*5ed0*/  BSYNC.RECONVERGENT B2 ;  /* 0x0000000000027941 */ /* 0x000fea0003800200 */
.L_x_69:
[----:B----4-:R-:W-:-:S05]  /*5ee0*/  VIADD R10, R3, 0xffffffef ;  /* 0xffffffef030a7836 */ /* 0x010fca0000000000 */
        /* <DEDUP_REMOVED lines=17> */
[----:B----4-:R-:W-:Y:S05]  /*6000*/  @P0 BRA `(.L_x_20) ;  /* 0x0000003000e00947 */ /* 0x010fea0003800000 */
        /* <DEDUP_REMOVED lines=10> */
[----:B----4-:R-:W2:Y:S01]  /*60b0*/  LDL R2, [R1+0x800] ;  /* 0x0008000001027983 */ /* 0x010ea20000100800 */
        /* <DEDUP_REMOVED lines=24> */
[----:B------:R4:W-:Y:S01]  /*6240*/  STL [R1+0x800], R4 ;  /* 0x0008000401007387 */ /* 0x0009e20000100800 */
[----:B------:R-:W-:Y:S05]  /*6250*/  BRA `(.L_x_20) ;  /* 0x00000030004c7947 */ /* 0x000fea0003800000 */
.L_x_64:
[----:B------:R-:W-:Y:S02]  /*6260*/  R2UR UR4, R18 ;  /* 0x00000000120472ca */ /* 0x000fe400000e0000 */
[----:B------:R-:W-:-:S13]  /*6270*/  R2UR UR5, R19 ;  /* 0x00000000130572ca */ /* 0x000fda00000e0000 */
[----:B------:R-:W2:Y:S01]  /*6280*/  LDG.E R8, desc[UR4][R16.64+0x208] ;  /* 0x0002080410087981 */ /* 0x000ea2000c1e1900 */
[----:B------:R-:W-:Y:S01]  /*6290*/  BSSY.RECONVERGENT B2, `(.L_x_71) ;  /* 0x000018f000027945 */ /* 0x000fe20003800200 */
[----:B--2---:R-:W-:-:S13]  /*62a0*/  LOP3.LUT P0, RZ, R8, 0x4, RZ, 0xc0, !PT ;  /* 0x0000000408ff7812 */ /* 0x004fda000780c0ff */
[----:B------:R-:W-:Y:S05]  /*62b0*/  @!P0 BRA `(.L_x_72) ;  /* 0x0000001800308947 */ /* 0x000fea0003800000 */
        /* <DEDUP_REMOVED lines=45> */
.L_x_535:
[----:B------:R-:W-:Y:S05]  /*6590*/  BRX R4 -0x65a0                                                                                                                                   (*"BRANCH_TARGETS .L_x_72,.L_x_537"*) ;  /* 0xffffff9804987949 */ /* 0x000fea000383ffff */
.L_x_537:
        /* <DEDUP_REMOVED lines=19> */
.L_x_74:
[----:B------:R-:W-:Y:S05]  /*66d0*/  BSYNC.RELIABLE B3 ;  /* 0x0000000000037941 */ /* 0x000fea0003800100 */
.L_x_73:
[----:B------:R-:W-:-:S05]  /*66e0*/  VIADDMNMX.U32 R0, R15, R2, 0x3, PT ;  /* 0x000000030f007446 */ /* 0x000fca0003800002 */
[----:B------:R-:W-:-:S04]  /*66f0*/  IMAD.SHL.U32 R0, R0, 0x4, RZ ;  /* 0x0000000400007824 */ /* 0x000fc800078e00ff */
[----:B------:R-:W0:Y:S02]  /*6700*/  LDC R4, c[0x2][R0+0x108] ;  /* 0x0080420000047b82 */ /* 0x000e240000000800 */
[----:B0-----:R-:W-:-:S04]  /*6710*/  SHF.R.S32.HI R5, RZ, 0x1f, R4 ;  /* 0x0000001fff057819 */ /* 0x001fc80000011404 */
.L_x_540:
[----:B------:R-:W-:Y:S05]  /*6720*/  BRX R4 -0x6730                                                                                                                                   (*"BRANCH_TARGETS .L_x_72,.L_x_542"*) ;  /* 0xffffff9804347949 */ /* 0x000fea000383ffff */
.L_x_542:
        /* <DEDUP_REMOVED lines=28> */
.L_x_76:
[----:B------:R-:W-:Y:S05]  /*68f0*/  BSYNC.RELIABLE B3 ;  /* 0x0000000000037941 */ /* 0x000fea0003800100 */
.L_x_75:
        /* <DEDUP_REMOVED lines=40> */
.L_x_78:
[----:B------:R-:W-:Y:S05]  /*6b80*/  BSYNC.RELIABLE B3 ;  /* 0x0000000000037941 */ /* 0x000fea0003800100 */
.L_x_77:
        /* <DEDUP_REMOVED lines=62> */
[----:B------:R-:W-:-:S13]  /*6f70*/  ISETP.EQ.OR P0, PT, R7, 0x1, P0 ;  /* 0x000000010700780c */ /* 0x000fda0000702670 */
[----:B------:R-:W-:Y:S05]  /*6f80*/  @P0 BREAK.RELIABLE B3 ;  /* 0x0000000000030942 */ /* 0x000fea0003800100 */
[----:B------:R-:W-:Y:S05]  /*6f90*/  @P0 BRA `(.L_x_72) ;  /* 0x0000000800f80947 */ /* 0x000fea0003800000 */
[----:B------:R-:W-:Y:S05]  /*6fa0*/  BRA `(.L_x_81) ;  /* 0x0000000000207947 */ /* 0x000fea0003800000 */
.L_x_80:
        /* <DEDUP_REMOVED lines=8> */
.L_x_81:
[----:B------:R-:W-:Y:S05]  /*7030*/  BSYNC.RELIABLE B3 ;  /* 0x0000000000037941 */ /* 0x000fea0003800100 */
.L_x_79:
        /* <DEDUP_REMOVED lines=20> */
.L_x_545:
[----:B------:R-:W-:Y:S05]  /*7180*/  BRX R4 -0x7190                                                                                                                                   (*"BRANCH_TARGETS .L_x_72,.L_x_547"*) ;  /* 0xffffff8c049c7949 */ /* 0x000fea000383ffff */
.L_x_547:
        /* <DEDUP_REMOVED lines=10> */
.L_x_83:
[----:B------:R-:W-:-:S13]  /*7230*/  ISETP.NE.AND P0, PT, R22, 0x3, PT ;  /* 0x000000031600780c */ /* 0x000fda0003f05270 */
[----:B------:R-:W-:Y:S05]  /*7240*/  @!P0 BREAK.RELIABLE B3 ;  /* 0x0000000000038942 */ /* 0x000fea0003800100 */
[----:B------:R-:W-:Y:S05]  /*7250*/  @!P0 BRA `(.L_x_72) ;  /* 0x0000000800488947 */ /* 0x000fea0003800000 */
[----:B------:R-:W-:Y:S05]  /*7260*/  BSYNC.RELIABLE B3 ;  /* 0x0000000000037941 */ /* 0x000fea0003800100 */
.L_x_82:
[----:B------:R-:W-:Y:S04]  /*7270*/  BSSY.RELIABLE B3, `(.L_x_84) ;  /* 0x0000022000037945 */ /* 0x000fe80003800100 */
[----:B------:R-:W-:Y:S05]  /*7280*/  @P2 BRA `(.L_x_85) ;  /* 0x0000000000802947 */ /* 0x000fea0003800000 */
[----:B------:R-:W-:-:S05]  /*7290*/  VIADDMNMX.U32 R0, R23, R2, 0x3, PT ;  /* 0x0000000317007446 */ /* 0x000fca0003800002 */
[----:B------:R-:W-:-:S04]  /*72a0*/  IMAD.SHL.U32 R0, R0, 0x4, RZ ;  /* 0x0000000400007824 */ /* 0x000fc800078e00ff */
[----:B------:R-:W0:Y:S02]  /*72b0*/  LDC R4, c[0x2][R0+0x128] ;  /* 0x00804a0000047b82 */ /* 0x000e240000000800 */
[----:B0-----:R-:W-:-:S04]  /*72c0*/  SHF.R.S32.HI R5, RZ, 0x1f, R4 ;  /* 0x0000001fff057819 */ /* 0x001fc80000011404 */
.L_x_550:
[----:B------:R-:W-:Y:S05]  /*72d0*/  BRX R4 -0x72e0                                                                                                                                   (*"BRANCH_TARGETS .L_x_551,.L_x_552"*) ;  /* 0xffffff8c04487949 */ /* 0x000fea000383ffff */
.L_x_552:
        /* <DEDUP_REMOVED lines=27> */
.L_x_85:
[----:B------:R-:W-:Y:S05]  /*7490*/  BSYNC.RELIABLE B3 ;  /* 0x0000000000037941 */ /* 0x000fea0003800100 */
.L_x_84:
        /* <DEDUP_REMOVED lines=37> */
.L_x_87:
[----:B------:R-:W-:-:S04]  /*76f0*/  LOP3.LUT R9, R9, 0xfffffffe, RZ, 0xc0, !PT ;  /* 0xfffffffe09097812 */ /* 0x000fc800078ec0ff */
[----:B------:R-:W-:-:S13]  /*7700*/  ISETP.NE.AND P0, PT, R9, 0x4, PT ;  /* 0x000000040900780c */ /* 0x000fda0003f05270 */
[----:B------:R-:W-:Y:S05]  /*7710*/  @!P0 BREAK.RELIABLE B3 ;  /* 0x0000000000038942 */ /* 0x000fea0003800100 */
[----:B------:R-:W-:Y:S05]  /*7720*/  @!P0 BRA `(.L_x_72) ;  /* 0x0000000400148947 */ /* 0x000fea0003800000 */
.L_x_88:
[----:B------:R-:W-:Y:S05]  /*7730*/  BSYNC.RELIABLE B3 ;  /* 0x0000000000037941 */ /* 0x000fea0003800100 */
.L_x_86:
        /* <DEDUP_REMOVED lines=50> */
[----:B------:R-:W-:-:S13]  /*7a60*/  ISETP.EQ.OR P0, PT, R7, 0x6, P0 ;  /* 0x000000060700780c */ /* 0x000fda0000702670 */
[----:B------:R-:W-:Y:S05]  /*7a70*/  @P0 BREAK.RELIABLE B3 ;  /* 0x0000000000030942 */ /* 0x000fea0003800100 */
[----:B------:R-:W-:Y:S05]  /*7a80*/  @P0 BRA `(.L_x_72) ;  /* 0x00000000003c0947 */ /* 0x000fea0003800000 */
[----:B------:R-:W-:Y:S05]  /*7a90*/  BRA `(.L_x_91) ;  /* 0x0000000000107947 */ /* 0x000fea0003800000 */
.L_x_90:
[----:B------:R-:W-:-:S04]  /*7aa0*/  ISETP.NE.AND P0, PT, R7, 0x6, PT ;  /* 0x000000060700780c */ /* 0x000fc80003f05270 */
[----:B------:R-:W-:-:S13]  /*7ab0*/  ISETP.EQ.OR P0, PT, R5, 0x6, !P0 ;  /* 0x000000060500780c */ /* 0x000fda0004702670 */
[----:B------:R-:W-:Y:S05]  /*7ac0*/  @P0 BREAK.RELIABLE B3 ;  /* 0x0000000000030942 */ /* 0x000fea0003800100 */
[----:B------:R-:W-:Y:S05]  /*7ad0*/  @P0 BRA `(.L_x_72) ;  /* 0x0000000000280947 */ /* 0x000fea0003800000 */
.L_x_91:
[----:B------:R-:W-:Y:S05]  /*7ae0*/  BSYNC.RELIABLE B3 ;  /* 0x0000000000037941 */ /* 0x000fea0003800100 */
.L_x_89:
        /* <DEDUP_REMOVED lines=8> */
.L_x_551:
[----:B------:R-:W-:Y:S05]  /*7b70*/  BREAK.RELIABLE B3 ;  /* 0x0000000000037942 */ /* 0x000fea0003800100 */
.L_x_72:
[----:B------:R-:W-:Y:S05]  /*7b80*/  BSYNC.RECONVERGENT B2 ;  /* 0x0000000000027941 */ /* 0x000fea0003800200 */
.L_x_71:
        /* <DEDUP_REMOVED lines=52> */
.L_x_555:
[----:B------:R-:W-:Y:S05]  /*7ed0*/  BRX R4 -0x7ee0                                                                                                                                   (*"BRANCH_TARGETS .L_x_20,.L_x_557"*) ;  /* 0xffffff8004487949 */ /* 0x000fea000383ffff */
.L_x_557:
        /* <DEDUP_REMOVED lines=19> */
.L_x_93:
[----:B------:R-:W-:Y:S05]  /*8010*/  BSYNC.RELIABLE B2 ;  /* 0x0000000000027941 */ /* 0x000fea0003800100 */
.L_x_92:
[----:B------:R-:W-:-:S05]  /*8020*/  VIADDMNMX.U32 R0, R6, R9, 0x3, PT ;  /* 0x0000000306007446 */ /* 0x000fca0003800009 */
[----:B------:R-:W-:-:S04]  /*8030*/  IMAD.SHL.U32 R0, R0, 0x4, RZ ;  /* 0x0000000400007824 */ /* 0x000fc800078e00ff */
[----:B------:R-:W0:Y:S02]  /*8040*/  LDC R4, c[0x2][R0+0x148] ;  /* 0x0080520000047b82 */ /* 0x000e240000000800 */
[----:B0-----:R-:W-:-:S04]  /*8050*/  SHF.R.S32.HI R5, RZ, 0x1f, R4 ;  /* 0x0000001fff057819 */ /* 0x001fc80000011404 */
.L_x_560:
[----:B------:R-:W-:Y:S05]  /*8060*/  BRX R4 -0x8070                                                                                                                                   (*"BRANCH_TARGETS .L_x_20,.L_x_562"*) ;  /* 0xffffff7c04e47949 */ /* 0x000fea000383ffff */
.L_x_562:
        /* <DEDUP_REMOVED lines=28> */
.L_x_95:
[----:B------:R-:W-:Y:S05]  /*8230*/  BSYNC.RELIABLE B2 ;  /* 0x0000000000027941 */ /* 0x000fea0003800100 */
.L_x_94:
        /* <DEDUP_REMOVED lines=25> */
.L_x_97:
[----:B------:R-:W-:Y:S05]  /*83d0*/  BSYNC.RELIABLE B2 ;  /* 0x0000000000027941 */ /* 0x000fea0003800100 */
.L_x_96:
        /* <DEDUP_REMOVED lines=67> */
[----:B------:R-:W-:-:S13]  /*8810*/  ISETP.EQ.OR P0, PT, R6, 0x6, P0 ;  /* 0x000000060600780c */ /* 0x000fda0000702670 */
[----:B------:R-:W-:Y:S05]  /*8820*/  @P0 BREAK.RELIABLE B2 ;  /* 0x0000000000020942 */ /* 0x000fea0003800100 */
[----:B------:R-:W-:Y:S05]  /*8830*/  @P0 BRA `(.L_x_20) ;  /* 0x0000000800d40947 */ /* 0x000fea0003800000 */
[----:B------:R-:W-:Y:S05]  /*8840*/  BRA `(.L_x_100) ;  /* 0x00000000001c7947 */ /* 0x000fea0003800000 */
.L_x_99:
[----:B------:R-:W-:-:S04]  /*8850*/  ISETP.NE.AND P0, PT, R2, 0x6, PT ;  /* 0x000000060200780c */ /* 0x000fc80003f05270 */
[----:B------:R-:W-:-:S04]  /*8860*/  ISETP.EQ.OR P0, PT, R10, 0x6, !P0 ;  /* 0x000000060a00780c */ /* 0x000fc80004702670 */
[----:B------:R-:W-:-:S04]  /*8870*/  ISETP.EQ.OR P0, PT, R4, 0x6, P0 ;  /* 0x000000060400780c */ /* 0x000fc80000702670 */
[----:B------:R-:W-:-:S04]  /*8880*/  ISETP.EQ.OR P0, PT, R6, 0x6, P0 ;  /* 0x000000060600780c */ /* 0x000fc80000702670 */
[----:B------:R-:W-:-:S13]  /*8890*/  ISETP.EQ.OR P0, PT, R4, 0x1, P0 ;  /* 0x000000010400780c */ /* 0x000fda0000702670 */
[----:B------:R-:W-:Y:S05]  /*88a0*/  @P0 BREAK.RELIABLE B2 ;  /* 0x0000000000020942 */ /* 0x000fea0003800100 */
[----:B------:R-:W-:Y:S05]  /*88b0*/  @P0 BRA `(.L_x_20) ;  /* 0x0000000800b40947 */ /* 0x000fea0003800000 */
.L_x_100:
[----:B------:R-:W-:-:S13]  /*88c0*/  ISETP.NE.AND P0, PT, R8, 0x1, PT ;  /* 0x000000010800780c */ /* 0x000fda0003f05270 */
[----:B------:R-:W-:Y:S05]  /*88d0*/  @!P0 BREAK.RELIABLE B2 ;  /* 0x0000000000028942 */ /* 0x000fea0003800100 */
[----:B------:R-:W-:Y:S05]  /*88e0*/  @!P0 BRA `(.L_x_20) ;  /* 0x0000000800a88947 */ /* 0x000fea0003800000 */
[----:B------:R-:W-:Y:S05]  /*88f0*/  BSYNC.RELIABLE B2 ;  /* 0x0000000000027941 */ /* 0x000fea0003800100 */
.L_x_98:
        /* <DEDUP_REMOVED lines=23> */
.L_x_565:
[----:B------:R-:W-:Y:S05]  /*8a70*/  BRX R4 -0x8a80                                                                                                                                   (*"BRANCH_TARGETS .L_x_566,.L_x_567"*) ;  /* 0xffffff7404607949 */ /* 0x000fea000383ffff */
.L_x_567:
        /* <DEDUP_REMOVED lines=18> */
.L_x_102:
[----:B------:R-:W-:Y:S05]  /*8ba0*/  BSYNC.RELIABLE B2 ;  /* 0x0000000000027941 */ /* 0x000fea0003800100 */
.L_x_101:
[----:B------:R-:W-:-:S05]  /*8bb0*/  VIADDMNMX.U32 R0, R8, R9, 0x3, PT ;  /* 0x0000000308007446 */ /* 0x000fca0003800009 */
[----:B------:R-:W-:-:S04]  /*8bc0*/  IMAD.SHL.U32 R0, R0, 0x4, RZ ;  /* 0x0000000400007824 */ /* 0x000fc800078e00ff */
[----:B------:R-:W0:Y:S02]  /*8bd0*/  LDC R4, c[0x2][R0+0x168] ;  /* 0x00805a0000047b82 */ /* 0x000e240000000800 */
[----:B0-----:R-:W-:-:S04]  /*8be0*/  SHF.R.S32.HI R5, RZ, 0x1f, R4 ;  /* 0x0000001fff057819 */ /* 0x001fc80000011404 */
.L_x_570:
[----:B------:R-:W-:Y:S05]  /*8bf0*/  BRX R4 -0x8c00                                                                                                                                   (*"BRANCH_TARGETS .L_x_20,.L_x_572"*) ;  /* 0xffffff7404007949 */ /* 0x000fea000383ffff */
.L_x_572:
        /* <DEDUP_REMOVED lines=19> */
.L_x_104:
[----:B------:R-:W-:Y:S05]  /*8d30*/  BSYNC.RELIABLE B2 ;  /* 0x0000000000027941 */ /* 0x000fea0003800100 */
.L_x_103:
        /* <DEDUP_REMOVED lines=25> */
.L_x_106:
[----:B------:R-:W-:-:S04]  /*8ed0*/  LOP3.LUT R0, R6, 0xfffffffe, RZ, 0xc0, !PT ;  /* 0xfffffffe06007812 */ /* 0x000fc800078ec0ff */
[----:B------:R-:W-:-:S04]  /*8ee0*/  ISETP.NE.AND P0, PT, R0, 0x4, PT ;  /* 0x000000040000780c */ /* 0x000fc80003f05270 */
[----:B------:R-:W-:-:S13]  /*8ef0*/  ISETP.EQ.OR P0, PT, R15, 0x4, !P0 ;  /* 0x000000040f00780c */ /* 0x000fda0004702670 */
[----:B------:R-:W-:Y:S05]  /*8f00*/  @P0 BREAK.RELIABLE B2 ;  /* 0x0000000000020942 */ /* 0x000fea0003800100 */
[----:B------:R-:W-:Y:S05]  /*8f10*/  @P0 BRA `(.L_x_20) ;  /* 0x00000004001c0947 */ /* 0x000fea0003800000 */
[----:B------:R-:W-:Y:S05]  /*8f20*/  BSYNC.RELIABLE B2 ;  /* 0x0000000000027941 */ /* 0x000fea0003800100 */
.L_x_105:
        /* <DEDUP_REMOVED lines=54> */
.L_x_108:
[----:B------:R-:W-:-:S04]  /*9290*/  ISETP.NE.AND P0, PT, R8, 0x6, PT ;  /* 0x000000060800780c */ /* 0x000fc80003f05270 */
[----:B------:R-:W-:-:S13]  /*92a0*/  ISETP.EQ.OR P0, PT, R5, 0x6, !P0 ;  /* 0x000000060500780c */ /* 0x000fda0004702670 */
[----:B------:R-:W-:Y:S05]  /*92b0*/  @P0 BREAK.RELIABLE B2 ;  /* 0x0000000000020942 */ /* 0x000fea0003800100 */
[----:B------:R-:W-:Y:S05]  /*92c0*/  @P0 BRA `(.L_x_20) ;  /* 0x0000000000300947 */ /* 0x000fea0003800000 */
.L_x_109:
[----:B------:R-:W-:Y:S05]  /*92d0*/  BSYNC.RELIABLE B2 ;  /* 0x0000000000027941 */ /* 0x000fea0003800100 */
.L_x_107:
        /* <DEDUP_REMOVED lines=8> */
.L_x_531:
[----:B------:R-:W-:Y:S05]  /*9360*/  BREAK.RELIABLE B2 ;  /* 0x0000000000027942 */ /* 0x000fea0003800100 */
[----:B------:R-:W-:Y:S05]  /*9370*/  BRA `(.L_x_20) ;  /* 0x0000000000047947 */ /* 0x000fea0003800000 */
.L_x_566:
[----:B------:R-:W-:Y:S05]  /*9380*/  BREAK.RELIABLE B2 ;  /* 0x0000000000027942 */ /* 0x000fea0003800100 */
.L_x_20:
[----:B------:R-:W-:Y:S05]  /*9390*/  BSYNC.RECONVERGENT B1 ;  /* 0x0000000000017941 */ /* 0x000fea0003800200 */
.L_x_17:
[----:B------:R-:W-:Y:S01]  /*93a0*/  ISETP.NE.AND P0, PT, R14, RZ, PT ;  /* 0x000000ff0e00720c */ /* 0x000fe20003f05270 */
[----:B------:R-:W-:Y:S04]  /*93b0*/  BSSY.RECONVERGENT B1, `(.L_x_110) ;  /* 0x0000154000017945 */ /* 0x000fe80003800200 */
[----:B------:R-:W-:Y:S08]  /*93c0*/  BSSY.RELIABLE B2, `(.L_x_111) ;  /* 0x000000b000027945 */ /* 0x000ff00003800100 */
[----:B------:R-:W-:Y:S05]  /*93d0*/  @!P0 BRA `(.L_x_112) ;  /* 0x0000000000148947 */ /* 0x000fea0003800000 */
[----:B------:R-:W-:Y:S01]  /*93e0*/  ISETP.NE.AND P1, PT, R11, 0xa, PT ;  /* 0x0000000a0b00780c */ /* 0x000fe20003f25270 */
[----:B0-234-:R-:W-:-:S12]  /*93f0*/  IMAD.MOV.U32 R0, RZ, RZ, 0xa ;  /* 0x0000000aff007424 */ /* 0x01dfd800078e00ff */
[----:B------:R-:W-:Y:S05]  /*9400*/  @P1 BREAK.RELIABLE B2 ;  /* 0x0000000000021942 */ /* 0x000fea0003800100 */
[----:B------:R-:W-:Y:S05]  /*9410*/  @!P1 BRA `(.L_x_113) ;  /* 0x0000000000149947 */ /* 0x000fea0003800000 */
[----:B------:R-:W-:Y:S05]  /*9420*/  BRA `(.L_x_114) ;  /* 0x0000001400307947 */ /* 0x000fea0003800000 */
.L_x_112:
[----:B------:R-:W-:-:S13]  /*9430*/  ISETP.NE.AND P1, PT, R11, 0x2, PT ;  /* 0x000000020b00780c */ /* 0x000fda0003f25270 */
[----:B------:R-:W-:Y:S05]  /*9440*/  @P1 BREAK.RELIABLE B2 ;  /* 0x0000000000021942 */ /* 0x000fea0003800100 */
[----:B------:R-:W-:Y:S05]  /*9450*/  @P1 BRA `(.L_x_114) ;  /* 0x0000001400241947 */ /* 0x000fea0003800000 */
[----:B0-234-:R-:W-:-:S07]  /*9460*/  IMAD.MOV.U32 R0, RZ, RZ, 0x2 ;  /* 0x00000002ff007424 */ /* 0x01dfce00078e00ff */
.L_x_113:
[----:B------:R-:W-:Y:S05]  /*9470*/  BSYNC.RELIABLE B2 ;  /* 0x0000000000027941 */ /* 0x000fea0003800100 */
.L_x_111:
[----:B------:R-:W-:Y:S02]  /*9480*/  VIADD R4, R3, 0x1f ;  /* 0x0000001f03047836 */ /* 0x000fe40000000000 */
[----:B------:R-:W-:-:S03]  /*9490*/  IMAD.MOV.U32 R11, RZ, RZ, R0 ;  /* 0x000000ffff0b7224 */ /* 0x000fc600078e0000 */
[----:B------:R-:W-:-:S13]  /*94a0*/  LOP3.LUT P1, RZ, R4, 0x88, RZ, 0xc0, !PT ;  /* 0x0000008804ff7812 */ /* 0x000fda000782c0ff */
[----:B------:R-:W-:Y:S05]  /*94b0*/  @P1 BRA `(.L_x_115) ;  /* 0x0000000000981947 */ /* 0x000fea0003800000 */
[----:B------:R-:W-:Y:S02]  /*94c0*/  R2UR UR4, R18 ;  /* 0x00000000120472ca */ /* 0x000fe400000e0000 */
[----:B------:R-:W-:Y:S01]  /*94d0*/  R2UR UR5, R19 ;  /* 0x00000000130572ca */ /* 0x000fe200000e0000 */
[----:B------:R-:W-:Y:S04]  /*94e0*/  BSSY.RECONVERGENT B2, `(.L_x_115) ;  /* 0x0000023000027945 */ /* 0x000fe80003800200 */
[----:B------:R-:W-:Y:S08]  /*94f0*/  BSSY.RELIABLE B3, `(.L_x_116) ;  /* 0x0000011000037945 */ /* 0x000ff00003800100 */
[----:B------:R0:W5:Y:S01]  /*9500*/  LDG.E R0, desc[UR4][R12.64+0x7c] ;  /* 0x00007c040c007981 */ /* 0x000162000c1e1900 */
[----:B------:R-:W-:Y:S05]  /*9510*/  @!P0 BRA `(.L_x_117) ;  /* 0x00000000001c8947 */ /* 0x000fea0003800000 */
[----:B-----5:R-:W-:-:S13]  /*9520*/  ISETP.NE.AND P1, PT, R0, RZ, PT ;  /* 0x000000ff0000720c */ /* 0x020fda0003f25270 */
[----:B------:R-:W-:Y:S05]  /*9530*/  @!P1 BREAK.RELIABLE B3 ;  /* 0x0000000000039942 */ /* 0x000fea0003800100 */
[----:B------:R-:W-:Y:S05]  /*9540*/  @!P1 BRA `(.L_x_118) ;  /* 0x0000000000549947 */ /* 0x000fea0003800000 */
[----:B------:R-:W-:-:S13]  /*9550*/  ISETP.GE.U32.AND P1, PT, R0, 0x7, PT ;  /* 0x000000070000780c */ /* 0x000fda0003f26070 */
[----:B------:R-:W-:Y:S05]  /*9560*/  @P1 BREAK.RELIABLE B3 ;  /* 0x0000000000031942 */ /* 0x000fea0003800100 */
[----:B------:R-:W-:Y:S05]  /*9570*/  @!P1 BRA `(.L_x_119) ;  /* 0x0000000000209947 */ /* 0x000fea0003800000 */
[----:B------:R-:W-:Y:S05]  /*9580*/  BRA `(.L_x_120) ;  /* 0x0000000000607947 */ /* 0x000fea0003800000 */
.L_x_117:
[----:B-----5:R-:W-:-:S13]  /*9590*/  ISETP.NE.AND P1, PT, R0, RZ, PT ;  /* 0x000000ff0000720c */ /* 0x020fda0003f25270 */
[----:B------:R-:W-:Y:S05]  /*95a0*/  @!P1 BREAK.RELIABLE B3 ;  /* 0x0000000000039942 */ /* 0x000fea0003800100 */
[----:B------:R-:W-:Y:S05]  /*95b0*/  @!P1 BRA `(.L_x_118) ;  /* 0x0000000000389947 */ /* 0x000fea0003800000 */
[----:B------:R-:W-:-:S05]  /*95c0*/  VIADD R0, R0, 0xfffffff7 ;  /* 0xfffffff700007836 */ /* 0x000fca0000000000 */
[----:B------:R-:W-:-:S13]  /*95d0*/  ISETP.GE.U32.AND P1, PT, R0, 0x6, PT ;  /* 0x000000060000780c */ /* 0x000fda0003f26070 */
[----:B------:R-:W-:Y:S05]  /*95e0*/  @P1 BREAK.RELIABLE B3 ;  /* 0x0000000000031942 */ /* 0x000fea0003800100 */
[----:B------:R-:W-:Y:S05]  /*95f0*/  @P1 BRA `(.L_x_120) ;  /* 0x0000000000441947 */ /* 0x000fea0003800000 */
.L_x_119:
[----:B------:R-:W-:Y:S05]  /*9600*/  BSYNC.RELIABLE B3 ;  /* 0x0000000000037941 */ /* 0x000fea0003800100 */
.L_x_116:
[----:B------:R-:W2:Y:S01]  /*9610*/  LDL R2, [R1+0x800] ;  /* 0x0008000001027983 */ /* 0x000ea20000100800 */
[----:B------:R-:W-:-:S05]  /*9620*/  IMAD R0, R4, 0x80, R3 ;  /* 0x0000008004007824 */ /* 0x000fca00078e0203 */
[----:B------:R-:W-:Y:S01]  /*9630*/  LOP3.LUT R0, R0, 0x40000, RZ, 0xfc, !PT ;  /* 0x0004000000007812 */ /* 0x000fe200078efcff */
[----:B--2---:R-:W-:-:S05]  /*9640*/  IMAD R5, R2, 0x8, R1 ;  /* 0x0000000802057824 */ /* 0x004fca00078e0201 */
[----:B------:R2:W-:Y:S04]  /*9650*/  STL [R5], R0 ;  /* 0x0000000005007387 */ /* 0x0005e80000100800 */
[----:B------:R-:W3:Y:S02]  /*9660*/  LDL R2, [R1+0x800] ;  /* 0x0008000001027983 */ /* 0x000ee40000100800 */
[----:B---3--:R-:W-:-:S05]  /*9670*/  VIADD R2, R2, 0x1 ;  /* 0x0000000102027836 */ /* 0x008fca0000000000 */
[----:B------:R2:W-:Y:S01]  /*9680*/  STL [R1+0x800], R2 ;  /* 0x0008000201007387 */ /* 0x0005e20000100800 */
[----:B------:R-:W-:Y:S05]  /*9690*/  BRA `(.L_x_120) ;  /* 0x00000000001c7947 */ /* 0x000fea0003800000 */
.L_x_118:
[----:B------:R-:W2:Y:S01]  /*96a0*/  LDL R0, [R1+0x800] ;  /* 0x0008000001007983 */ /* 0x000ea20000100800 */
[----:B------:R-:W-:Y:S02]  /*96b0*/  IMAD R5, R4, 0x80, R3 ;  /* 0x0000008004057824 */ /* 0x000fe400078e0203 */
[----:B--2---:R-:W-:-:S05]  /*96c0*/  IMAD R0, R0, 0x8, R1 ;  /* 0x0000000800007824 */ /* 0x004fca00078e0201 */
[----:B------:R3:W-:Y:S04]  /*96d0*/  STL [R0], R5 ;  /* 0x0000000500007387 */ /* 0x0007e80000100800 */
[----:B------:R-:W2:Y:S02]  /*96e0*/  LDL R2, [R1+0x800] ;  /* 0x0008000001027983 */ /* 0x000ea40000100800 */
[----:B--2---:R-:W-:-:S05]  /*96f0*/  VIADD R2, R2, 0x1 ;  /* 0x0000000102027836 */ /* 0x004fca0000000000 */
[----:B------:R3:W-:Y:S02]  /*9700*/  STL [R1+0x800], R2 ;  /* 0x0008000201007387 */ /* 0x0007e40000100800 */
.L_x_120:
[----:B------:R-:W-:Y:S05]  /*9710*/  BSYNC.RECONVERGENT B2 ;  /* 0x0000000000027941 */ /* 0x000fea0003800200 */
.L_x_115:
[----:B------:R-:W-:-:S05]  /*9720*/  VIADD R4, R3, 0x21 ;  /* 0x0000002103047836 */ /* 0x000fca0000000000 */
[----:B------:R-:W-:-:S13]  /*9730*/  LOP3.LUT P1, RZ, R4, 0x88, RZ, 0xc0, !PT ;  /* 0x0000008804ff7812 */ /* 0x000fda000782c0ff */
[----:B------:R-:W-:Y:S05]  /*9740*/  @P1 BRA `(.L_x_121) ;  /* 0x0000000000981947 */ /* 0x000fea0003800000 */
[----:B------:R-:W-:Y:S02]  /*9750*/  R2UR UR4, R18 ;  /* 0x00000000120472ca */ /* 0x000fe400000e0000 */
[----:B------:R-:W-:Y:S01]  /*9760*/  R2UR UR5, R19 ;  /* 0x00000000130572ca */ /* 0x000fe200000e0000 */
[----:B------:R-:W-:Y:S04]  /*9770*/  BSSY.RECONVERGENT B2, `(.L_x_121) ;  /* 0x0000023000027945 */ /* 0x000fe80003800200 */
[----:B------:R-:W-:Y:S08]  /*9780*/  BSSY.RELIABLE B3, `(.L_x_122) ;  /* 0x0000011000037945 */ /* 0x000ff00003800100 */
[----:B--23--:R2:W5:Y:S01]  /*9790*/  LDG.E R0, desc[UR4][R12.64+0x84] ;  /* 0x000084040c007981 */ /* 0x00c562000c1e1900 */
        /* <DEDUP_REMOVED lines=8> */
.L_x_123:
[----:B-----5:R-:W-:-:S13]  /*9820*/  ISETP.NE.AND P1, PT, R0, RZ, PT ;  /* 0x000000ff0000720c */ /* 0x020fda0003f25270 */
[----:B------:R-:W-:Y:S05]  /*9830*/  @!P1 BREAK.RELIABLE B3 ;  /* 0x0000000000039942 */ /* 0x000fea0003800100 */
[----:B------:R-:W-:Y:S05]  /*9840*/  @!P1 BRA `(.L_x_124) ;  /* 0x0000000000389947 */ /* 0x000fea0003800000 */
[----:B------:R-:W-:-:S05]  /*9850*/  VIADD R0, R0, 0xfffffff7 ;  /* 0xfffffff700007836 */ /* 0x000fca0000000000 */
[----:B------:R-:W-:-:S13]  /*9860*/  ISETP.GT.U32.AND P1, PT, R0, 0x5, PT ;  /* 0x000000050000780c */ /* 0x000fda0003f24070 */
[----:B------:R-:W-:Y:S05]  /*9870*/  @P1 BREAK.RELIABLE B3 ;  /* 0x0000000000031942 */ /* 0x000fea0003800100 */
[----:B------:R-:W-:Y:S05]  /*9880*/  @P1 BRA `(.L_x_126) ;  /* 0x0000000000441947 */ /* 0x000fea0003800000 */
.L_x_125:
[----:B------:R-:W-:Y:S05]  /*9890*/  BSYNC.RELIABLE B3 ;  /* 0x0000000000037941 */ /* 0x000fea0003800100 */
.L_x_122:
[----:B------:R-:W3:Y:S01]  /*98a0*/  LDL R2, [R1+0x800] ;  /* 0x0008000001027983 */ /* 0x000ee20000100800 */
[----:B------:R-:W-:-:S05]  /*98b0*/  IMAD R0, R4, 0x80, R3 ;  /* 0x0000008004007824 */ /* 0x000fca00078e0203 */
[----:B------:R-:W-:Y:S01]  /*98c0*/  LOP3.LUT R0, R0, 0x40000, RZ, 0xfc, !PT ;  /* 0x0004000000007812 */ /* 0x000fe200078efcff */
[----:B---3--:R-:W-:-:S05]  /*98d0*/  IMAD R5, R2, 0x8, R1 ;  /* 0x0000000802057824 */ /* 0x008fca00078e0201 */
[----:B------:R3:W-:Y:S04]  /*98e0*/  STL [R5], R0 ;  /* 0x0000000005007387 */ /* 0x0007e80000100800 */
[----:B------:R-:W4:Y:S02]  /*98f0*/  LDL R2, [R1+0x800] ;  /* 0x0008000001027983 */ /* 0x000f240000100800 */
[----:B----4-:R-:W-:-:S05]  /*9900*/  VIADD R2, R2, 0x1 ;  /* 0x0000000102027836 */ /* 0x010fca0000000000 */
[----:B------:R3:W-:Y:S01]  /*9910*/  STL [R1+0x800], R2 ;  /* 0x0008000201007387 */ /* 0x0007e20000100800 */
[----:B------:R-:W-:Y:S05]  /*9920*/  BRA `(.L_x_126) ;  /* 0x00000000001c7947 */ /* 0x000fea0003800000 */
.L_x_124:
[----:B------:R-:W3:Y:S01]  /*9930*/  LDL R0, [R1+0x800] ;  /* 0x0008000001007983 */ /* 0x000ee20000100800 */
[----:B------:R-:W-:Y:S02]  /*9940*/  IMAD R5, R4, 0x80, R3 ;  /* 0x0000008004057824 */ /* 0x000fe400078e0203 */
[----:B---3--:R-:W-:-:S05]  /*9950*/  IMAD R0, R0, 0x8, R1 ;  /* 0x0000000800007824 */ /* 0x008fca00078e0201 */
[----:B------:R4:W-:Y:S04]  /*9960*/  STL [R0], R5 ;  /* 0x0000000500007387 */ /* 0x0009e80000100800 */
[----:B------:R-:W3:Y:S02]  /*9970*/  LDL R2, [R1+0x800] ;  /* 0x0008000001027983 */ /* 0x000ee40000100800 */
[----:B---3--:R-:W-:-:S05]  /*9980*/  VIADD R2, R2, 0x1 ;  /* 0x0000000102027836 */ /* 0x008fca0000000000 */
[----:B------:R4:W-:Y:S02]  /*9990*/  STL [R1+0x800], R2 ;  /* 0x0008000201007387 */ /* 0x0009e40000100800 */
.L_x_126:
[----:B------:R-:W-:Y:S05]  /*99a0*/  BSYNC.RECONVERGENT B2 ;  /* 0x0000000000027941 */ /* 0x000fea0003800200 */
.L_x_121:
[----:B------:R-:W-:-:S05]  /*99b0*/  VIADD R4, R3, 0xe ;  /* 0x0000000e03047836 */ /* 0x000fca0000000000 */
[----:B------:R-:W-:-:S13]  /*99c0*/  LOP3.LUT P1, RZ, R4, 0x88, RZ, 0xc0, !PT ;  /* 0x0000008804ff7812 */ /* 0x000fda000782c0ff */
[----:B------:R-:W-:Y:S05]  /*99d0*/  @P1 BRA `(.L_x_127) ;  /* 0x0000000000981947 */ /* 0x000fea0003800000 */
[----:B------:R-:W-:Y:S02]  /*99e0*/  R2UR UR4, R18 ;  /* 0x00000000120472ca */ /* 0x000fe400000e0000 */
[----:B------:R-:W-:Y:S01]  /*99f0*/  R2UR UR5, R19 ;  /* 0x00000000130572ca */ /* 0x000fe200000e0000 */
[----:B------:R-:W-:Y:S04]  /*9a00*/  BSSY.RECONVERGENT B2, `(.L_x_127) ;  /* 0x0000023000027945 */ /* 0x000fe80003800200 */
[----:B------:R-:W-:Y:S08]  /*9a10*/  BSSY.RELIABLE B3, `(.L_x_128) ;  /* 0x0000011000037945 */ /* 0x000ff00003800100 */
[----:B--234-:R2:W5:Y:S01]  /*9a20*/  LDG.E R0, desc[UR4][R12.64+0x38] ;  /* 0x000038040c007981 */ /* 0x01c562000c1e1900 */
        /* <DEDUP_REMOVED lines=8> */
.L_x_129:
[----:B-----5:R-:W-:-:S13]  /*9ab0*/  ISETP.NE.AND P1, PT, R0, RZ, PT ;  /* 0x000000ff0000720c */ /* 0x020fda0003f25270 */
[----:B------:R-:W-:Y:S05]  /*9ac0*/  @!P1 BREAK.RELIABLE B3 ;  /* 0x0000000000039942 */ /* 0x000fea0003800100 */
[----:B------:R-:W-:Y:S05]  /*9ad0*/  @!P1 BRA `(.L_x_130) ;  /* 0x0000000000389947 */ /* 0x000fea0003800000 */
[----:B------:R-:W-:-:S05]  /*9ae0*/  VIADD R0, R0, 0xfffffff7 ;  /* 0xfffffff700007836 */ /* 0x000fca0000000000 */
[----:B------:R-:W-:-:S13]  /*9af0*/  ISETP.GT.U32.AND P1, PT, R0, 0x5, PT ;  /* 0x000000050000780c */ /* 0x000fda0003f24070 */
[----:B------:R-:W-:Y:S05]  /*9b00*/  @P1 BREAK.RELIABLE B3 ;  /* 0x0000000000031942 */ /* 0x000fea0003800100 */
[----:B------:R-:W-:Y:S05]  /*9b10*/  @P1 BRA `(.L_x_132) ;  /* 0x0000000000441947 */ /* 0x000fea0003800000 */
.L_x_131:
[----:B------:R-:W-:Y:S05]  /*9b20*/  BSYNC.RELIABLE B3 ;  /* 0x0000000000037941 */ /* 0x000fea0003800100 */
.L_x_128:
        /* <DEDUP_REMOVED lines=9> */
.L_x_130:
[----:B------:R-:W3:Y:S01]  /*9bc0*/  LDL R0, [R1+0x800] ;  /* 0x0008000001007983 */ /* 0x000ee20000100800 */
[----:B------:R-:W-:Y:S02]  /*9bd0*/  IMAD R5, R4, 0x80, R3 ;  /* 0x0000008004057824 */ /* 0x000fe400078e0203 */
[----:B---3--:R-:W-:-:S05]  /*9be0*/  IMAD R0, R0, 0x8, R1 ;  /* 0x0000000800007824 */ /* 0x008fca00078e0201 */
[----:B------:R4:W-:Y:S04]  /*9bf0*/  STL [R0], R5 ;  /* 0x0000000500007387 */ /* 0x0009e80000100800 */
[----:B------:R-:W3:Y:S02]  /*9c00*/  LDL R2, [R1+0x800] ;  /* 0x0008000001027983 */ /* 0x000ee40000100800 */
[----:B---3--:R-:W-:-:S05]  /*9c10*/  VIADD R2, R2, 0x1 ;  /* 0x0000000102027836 */ /* 0x008fca0000000000 */
[----:B------:R4:W-:Y:S02]  /*9c20*/  STL [R1+0x800], R2 ;  /* 0x0008000201007387 */ /* 0x0009e40000100800 */
.L_x_132:
[----:B------:R-:W-:Y:S05]  /*9c30*/  BSYNC.RECONVERGENT B2 ;  /* 0x0000000000027941 */ /* 0x000fea0003800200 */
.L_x_127:
        /* <DEDUP_REMOVED lines=16> */
.L_x_135:
[----:B-----5:R-:W-:-:S13]  /*9d40*/  ISETP.NE.AND P1, PT, R0, RZ, PT ;  /* 0x000000ff0000720c */ /* 0x020fda0003f25270 */
[----:B------:R-:W-:Y:S05]  /*9d50*/  @!P1 BREAK.RELIABLE B3 ;  /* 0x0000000000039942 */ /* 0x000fea0003800100 */
[----:B------:R-:W-:Y:S05]  /*9d60*/  @!P1 BRA `(.L_x_136) ;  /* 0x0000000000389947 */ /* 0x000fea0003800000 */
[----:B------:R-:W-:-:S05]  /*9d70*/  VIADD R0, R0, 0xfffffff7 ;  /* 0xfffffff700007836 */ /* 0x000fca0000000000 */
[----:B------:R-:W-:-:S13]  /*9d80*/  ISETP.GT.U32.AND P1, PT, R0, 0x5, PT ;  /* 0x000000050000780c */ /* 0x000fda0003f24070 */
[----:B------:R-:W-:Y:S05]  /*9d90*/  @P1 BREAK.RELIABLE B3 ;  /* 0x0000000000031942 */ /* 0x000fea0003800100 */
[----:B------:R-:W-:Y:S05]  /*9da0*/  @P1 BRA `(.L_x_138) ;  /* 0x0000000000441947 */ /* 0x000fea0003800000 */
.L_x_137:
[----:B------:R-:W-:Y:S05]  /*9db0*/  BSYNC.RELIABLE B3 ;  /* 0x0000000000037941 */ /* 0x000fea0003800100 */
.L_x_134:
        /* <DEDUP_REMOVED lines=9> */
.L_x_136:
[----:B------:R-:W3:Y:S01]  /*9e50*/  LDL R0, [R1+0x800] ;  /* 0x0008000001007983 */ /* 0x000ee20000100800 */
[----:B------:R-:W-:Y:S02]  /*9e60*/  IMAD R5, R4, 0x80, R3 ;  /* 0x0000008004057824 */ /* 0x000fe400078e0203 */
[----:B---3--:R-:W-:-:S05]  /*9e70*/  IMAD R0, R0, 0x8, R1 ;  /* 0x0000000800007824 */ /* 0x008fca00078e0201 */
[----:B------:R4:W-:Y:S04]  /*9e80*/  STL [R0], R5 ;  /* 0x0000000500007387 */ /* 0x0009e80000100800 */
[----:B------:R-:W3:Y:S02]  /*9e90*/  LDL R2, [R1+0x800] ;  /* 0x0008000001027983 */ /* 0x000ee40000100800 */
[----:B---3--:R-:W-:-:S05]  /*9ea0*/  VIADD R2, R2, 0x1 ;  /* 0x0000000102027836 */ /* 0x008fca0000000000 */
[----:B------:R4:W-:Y:S02]  /*9eb0*/  STL [R1+0x800], R2 ;  /* 0x0008000201007387 */ /* 0x0009e40000100800 */
.L_x_138:
[----:B------:R-:W-:Y:S05]  /*9ec0*/  BSYNC.RECONVERGENT B2 ;  /* 0x0000000000027941 */ /* 0x000fea0003800200 */
.L_x_133:
        /* <DEDUP_REMOVED lines=16> */
.L_x_141:
[----:B-----5:R-:W-:-:S13]  /*9fd0*/  ISETP.NE.AND P1, PT, R0, RZ, PT ;  /* 0x000000ff0000720c */ /* 0x020fda0003f25270 */
[----:B------:R-:W-:Y:S05]  /*9fe0*/  @!P1 BREAK.RELIABLE B3 ;  /* 0x0000000000039942 */ /* 0x000fea0003800100 */
[----:B------:R-:W-:Y:S05]  /*9ff0*/  @!P1 BRA `(.L_x_142) ;  /* 0x0000000000389947 */ /* 0x000fea0003800000 */
[----:B------:R-:W-:-:S05]  /*a000*/  VIADD R0, R0, 0xfffffff7 ;  /* 0xfffffff700007836 */ /* 0x000fca0000000000 */
[----:B------:R-:W-:-:S13]  /*a010*/  ISETP.GT.U32.AND P1, PT, R0, 0x5, PT ;  /* 0x000000050000780c */ /* 0x000fda0003f24070 */
[----:B------:R-:W-:Y:S05]  /*a020*/  @P1 BREAK.RELIABLE B3 ;  /* 0x0000000000031942 */ /* 0x000fea0003800100 */
[----:B------:R-:W-:Y:S05]  /*a030*/  @P1 BRA `(.L_x_144) ;  /* 0x0000000000441947 */ /* 0x000fea0003800000 */
.L_x_143:
[----:B------:R-:W-:Y:S05]  /*a040*/  BSYNC.RELIABLE B3 ;  /* 0x0000000000037941 */ /* 0x000fea0003800100 */
.L_x_140:
[----:B------:R-:W3:Y:S01]  /*a050*/  LDL R2, [R1+0x800] ;  /* 0x0008000001027983 */ /* 0x000ee20000100800 */
[----:B------:R-:W-:-:S05]  /*a060*/  IMAD R0, R4, 0x80, R3 ;  /* 0x0000008004007824 */ /* 0x000fca00078e0203 */
[----:B------:R-:W-:Y:S01]  /*a070*/  LOP3.LUT R0, R0, 0x40000, RZ, 0xfc, !PT ;  /* 0x0004000000007812 */ /* 0x000fe200078efcff */
[----:B---3--:R-:W-:-:S05]  /*a080*/  IMAD R5, R2, 0x8, R1 ;  /* 0x0000000802057824 */ /* 0x008fca00078e0201 */
[----:B------:R4:W-:Y:S04]  /*a090*/  STL [R5], R0 ;  /* 0x0000000005007387 */ /* 0x0009e80000100800 */
[----:B------:R-:W3:Y:S02]  /*a0a0*/  LDL R2, [R1+0x800] ;  /* 0x0008000001027983 */ /* 0x000ee40000100800 */
[----:B---3--:R-:W-:-:S05]  /*a0b0*/  VIADD R2, R2, 0x1 ;  /* 0x0000000102027836 */ /* 0x008fca0000000000 */
[----:B------:R4:W-:Y:S01]  /*a0c0*/  STL [R1+0x800], R2 ;  /* 0x0008000201007387 */ /* 0x0009e20000100800 */
[----:B------:R-:W-:Y:S05]  /*a0d0*/  BRA `(.L_x_144) ;  /* 0x00000000001c7947 */ /* 0x000fea0003800000 */
.L_x_142:
[----:B------:R-:W3:Y:S01]  /*a0e0*/  LDL R0, [R1+0x800] ;  /* 0x0008000001007983 */ /* 0x000ee20000100800 */
[----:B------:R-:W-:Y:S02]  /*a0f0*/  IMAD R5, R4, 0x80, R3 ;  /* 0x0000008004057824 */ /* 0x000fe400078e0203 */
[----:B---3--:R-:W-:-:S05]  /*a100*/  IMAD R0, R0, 0x8, R1 ;  /* 0x0000000800007824 */ /* 0x008fca00078e0201 */
[----:B------:R3:W-:Y:S04]  /*a110*/  STL [R0], R5 ;  /* 0x0000000500007387 */ /* 0x0007e80000100800 */
[----:B------:R-:W4:Y:S02]  /*a120*/  LDL R2, [R1+0x800] ;  /* 0x0008000001027983 */ /* 0x000f240000100800 */
[----:B----4-:R-:W-:-:S05]  /*a130*/  VIADD R2, R2, 0x1 ;  /* 0x0000000102027836 */ /* 0x010fca0000000000 */
[----:B------:R3:W-:Y:S02]  /*a140*/  STL [R1+0x800], R2 ;  /* 0x0008000201007387 */ /* 0x0007e40000100800 */
.L_x_144:
[----:B------:R-:W-:Y:S05]  /*a150*/  BSYNC.RECONVERGENT B2 ;  /* 0x0000000000027941 */ /* 0x000fea0003800200 */
.L_x_139:
        /* <DEDUP_REMOVED lines=16> */
.L_x_147:
[----:B-----5:R-:W-:-:S13]  /*a260*/  ISETP.NE.AND P1, PT, R0, RZ, PT ;  /* 0x000000ff0000720c */ /* 0x020fda0003f25270 */
[----:B------:R-:W-:Y:S05]  /*a270*/  @!P1 BREAK.RELIABLE B3 ;  /* 0x0000000000039942 */ /* 0x000fea0003800100 */
[----:B------:R-:W-:Y:S05]  /*a280*/  @!P1 BRA `(.L_x_148) ;  /* 0x0000000000389947 */ /* 0x000fea0003800000 */
[----:B------:R-:W-:-:S05]  /*a290*/  VIADD R0, R0, 0xfffffff7 ;  /* 0xfffffff700007836 */ /* 0x000fca0000000000 */
[----:B------:R-:W-:-:S13]  /*a2a0*/  ISETP.GT.U32.AND P1, PT, R0, 0x5, PT ;  /* 0x000000050000780c */ /* 0x000fda0003f24070 */
[----:B------:R-:W-:Y:S05]  /*a2b0*/  @P1 BREAK.RELIABLE B3 ;  /* 0x0000000000031942 */ /* 0x000fea0003800100 */
[----:B------:R-:W-:Y:S05]  /*a2c0*/  @P1 BRA `(.L_x_150) ;  /* 0x0000000000441947 */ /* 0x000fea0003800000 */
.L_x_149:
[----:B------:R-:W-:Y:S05]  /*a2d0*/  BSYNC.RELIABLE B3 ;  /* 0x0000000000037941 */ /* 0x000fea0003800100 */
.L_x_146:
        /* <DEDUP_REMOVED lines=9> */
.L_x_148:
[----:B------:R-:W3:Y:S01]  /*a370*/  LDL R0, [R1+0x800] ;  /* 0x0008000001007983 */ /* 0x000ee20000100800 */
[----:B------:R-:W-:Y:S02]  /*a380*/  IMAD R5, R4, 0x80, R3 ;  /* 0x0000008004057824 */ /* 0x000fe400078e0203 */
[----:B---3--:R-:W-:-:S05]  /*a390*/  IMAD R0, R0, 0x8, R1 ;  /* 0x0000000800007824 */ /* 0x008fca00078e0201 */
[----:B------:R4:W-:Y:S04]  /*a3a0*/  STL [R0], R5 ;  /* 0x0000000500007387 */ /* 0x0009e80000100800 */
[----:B------:R-:W3:Y:S02]  /*a3b0*/  LDL R2, [R1+0x800] ;  /* 0x0008000001027983 */ /* 0x000ee40000100800 */
[----:B---3--:R-:W-:-:S05]  /*a3c0*/  VIADD R2, R2, 0x1 ;  /* 0x0000000102027836 */ /* 0x008fca0000000000 */
[----:B------:R4:W-:Y:S02]  /*a3d0*/  STL [R1+0x800], R2 ;  /* 0x0008000201007387 */ /* 0x0009e40000100800 */
.L_x_150:
[----:B------:R-:W-:Y:S05]  /*a3e0*/  BSYNC.RECONVERGENT B2 ;  /* 0x0000000000027941 */ /* 0x000fea0003800200 */
.L_x_145:
        /* <DEDUP_REMOVED lines=16> */
.L_x_153:
[----:B-----5:R-:W-:-:S13]  /*a4f0*/  ISETP.NE.AND P1, PT, R0, RZ, PT ;  /* 0x000000ff0000720c */ /* 0x020fda0003f25270 */
[----:B------:R-:W-:Y:S05]  /*a500*/  @!P1 BREAK.RELIABLE B3 ;  /* 0x0000000000039942 */ /* 0x000fea0003800100 */
[----:B------:R-:W-:Y:S05]  /*a510*/  @!P1 BRA `(.L_x_154) ;  /* 0x0000000000389947 */ /* 0x000fea0003800000 */
[----:B------:R-:W-:-:S05]  /*a520*/  VIADD R0, R0, 0xfffffff7 ;  /* 0xfffffff700007836 */ /* 0x000fca0000000000 */
[----:B------:R-:W-:-:S13]  /*a530*/  ISETP.GT.U32.AND P1, PT, R0, 0x5, PT ;  /* 0x000000050000780c */ /* 0x000fda0003f24070 */
[----:B------:R-:W-:Y:S05]  /*a540*/  @P1 BREAK.RELIABLE B3 ;  /* 0x0000000000031942 */ /* 0x000fea0003800100 */
[----:B------:R-:W-:Y:S05]  /*a550*/  @P1 BRA `(.L_x_156) ;  /* 0x0000000000441947 */ /* 0x000fea0003800000 */
.L_x_155:
[----:B------:R-:W-:Y:S05]  /*a560*/  BSYNC.RELIABLE B3 ;  /* 0x0000000000037941 */ /* 0x000fea0003800100 */
.L_x_152:
        /* <DEDUP_REMOVED lines=9> */
.L_x_154:
[----:B------:R-:W3:Y:S01]  /*a600*/  LDL R0, [R1+0x800] ;  /* 0x0008000001007983 */ /* 0x000ee20000100800 */
[----:B------:R-:W-:Y:S02]  /*a610*/  IMAD R5, R4, 0x80, R3 ;  /* 0x0000008004057824 */ /* 0x000fe400078e0203 */
[----:B---3--:R-:W-:-:S05]  /*a620*/  IMAD R0, R0, 0x8, R1 ;  /* 0x0000000800007824 */ /* 0x008fca00078e0201 */
[----:B------:R4:W-:Y:S04]  /*a630*/  STL [R0], R5 ;  /* 0x0000000500007387 */ /* 0x0009e80000100800 */
[----:B------:R-:W3:Y:S02]  /*a640*/  LDL R2, [R1+0x800] ;  /* 0x0008000001027983 */ /* 0x000ee40000100800 */
[----:B---3--:R-:W-:-:S05]  /*a650*/  VIADD R2, R2, 0x1 ;  /* 0x0000000102027836 */ /* 0x008fca0000000000 */
[----:B------:R4:W-:Y:S02]  /*a660*/  STL [R1+0x800], R2 ;  /* 0x0008000201007387 */ /* 0x0009e40000100800 */
.L_x_156:
[----:B------:R-:W-:Y:S05]  /*a670*/  BSYNC.RECONVERGENT B2 ;  /* 0x0000000000027941 */ /* 0x000fea0003800200 */
.L_x_151:
[----:B------:R-:W-:-:S05]  /*a680*/  VIADD R4, R3, 0xffffffee ;  /* 0xffffffee03047836 */ /* 0x000fca0000000000 */
[----:B------:R-:W-:-:S13]  /*a690*/  LOP3.LUT P1, RZ, R4, 0x88, RZ, 0xc0, !PT ;  /* 0x0000008804ff7812 */ /* 0x000fda000782c0ff */
[----:B------:R-:W-:Y:S05]  /*a6a0*/  @P1 BRA `(.L_x_114) ;  /* 0x0000000000901947 */ /* 0x000fea0003800000 */
[----:B------:R-:W-:Y:S02]  /*a6b0*/  R2UR UR4, R18 ;  /* 0x00000000120472ca */ /* 0x000fe400000e0000 */
[----:B------:R-:W-:Y:S01]  /*a6c0*/  R2UR UR5, R19 ;  /* 0x00000000130572ca */ /* 0x000fe200000e0000 */
[----:B------:R-:W-:-:S12]  /*a6d0*/  BSSY.RELIABLE B2, `(.L_x_157) ;  /* 0x0000011000027945 */ /* 0x000fd80003800100 */
        /* <DEDUP_REMOVED lines=9> */
.L_x_158:
[----:B-----5:R-:W-:-:S13]  /*a770*/  ISETP.NE.AND P1, PT, R0, RZ, PT ;  /* 0x000000ff0000720c */ /* 0x020fda0003f25270 */
[----:B------:R-:W-:Y:S05]  /*a780*/  @!P1 BREAK.RELIABLE B2 ;  /* 0x0000000000029942 */ /* 0x000fea0003800100 */
[----:B------:R-:W-:Y:S05]  /*a790*/  @!P1 BRA `(.L_x_159) ;  /* 0x0000000000389947 */ /* 0x000fea0003800000 */
[----:B------:R-:W-:-:S05]  /*a7a0*/  VIADD R0, R0, 0xfffffff7 ;  /* 0xfffffff700007836 */ /* 0x000fca0000000000 */
[----:B------:R-:W-:-:S13]  /*a7b0*/  ISETP.GT.U32.AND P1, PT, R0, 0x5, PT ;  /* 0x000000050000780c */ /* 0x000fda0003f24070 */
[----:B------:R-:W-:Y:S05]  /*a7c0*/  @P1 BREAK.RELIABLE B2 ;  /* 0x0000000000021942 */ /* 0x000fea0003800100 */
[----:B------:R-:W-:Y:S05]  /*a7d0*/  @P1 BRA `(.L_x_114) ;  /* 0x0000000000441947 */ /* 0x000fea0003800000 */
.L_x_160:
[----:B------:R-:W-:Y:S05]  /*a7e0*/  BSYNC.RELIABLE B2 ;  /* 0x0000000000027941 */ /* 0x000fea0003800100 */
.L_x_157:
        /* <DEDUP_REMOVED lines=9> */
.L_x_159:
[----:B------:R-:W3:Y:S01]  /*a880*/  LDL R0, [R1+0x800] ;  /* 0x0008000001007983 */ /* 0x000ee20000100800 */
[----:B------:R-:W-:Y:S02]  /*a890*/  IMAD R5, R4, 0x80, R3 ;  /* 0x0000008004057824 */ /* 0x000fe400078e0203 */
[----:B---3--:R-:W-:-:S05]  /*a8a0*/  IMAD R0, R0, 0x8, R1 ;  /* 0x0000000800007824 */ /* 0x008fca00078e0201 */
[----:B------:R3:W-:Y:S04]  /*a8b0*/  STL [R0], R5 ;  /* 0x0000000500007387 */ /* 0x0007e80000100800 */
[----:B------:R-:W4:Y:S02]  /*a8c0*/  LDL R2, [R1+0x800] ;  /* 0x0008000001027983 */ /* 0x000f240000100800 */
[----:B----4-:R-:W-:-:S05]  /*a8d0*/  VIADD R2, R2, 0x1 ;  /* 0x0000000102027836 */ /* 0x010fca0000000000 */
[----:B------:R3:W-:Y:S02]  /*a8e0*/  STL [R1+0x800], R2 ;  /* 0x0008000201007387 */ /* 0x0007e40000100800 */
.L_x_114:
[----:B------:R-:W-:Y:S05]  /*a8f0*/  BSYNC.RECONVERGENT B1 ;  /* 0x0000000000017941 */ /* 0x000fea0003800200 */
.L_x_110:
[----:B------:R-:W-:Y:S04]  /*a900*/  BSSY.RECONVERGENT B1, `(.L_x_161) ;  /* 0x00000f5000017945 */ /* 0x000fe80003800200 */
[----:B------:R-:W-:Y:S04]  /*a910*/  BSSY.RELIABLE B2, `(.L_x_162) ;  /* 0x000000c000027945 */ /* 0x000fe80003800100 */
[----:B------:R-:W-:Y:S05]  /*a920*/  @!P0 BRA `(.L_x_163) ;  /* 0x0000000000188947 */ /* 0x000fea0003800000 */
[----:B0-234-:R-:W-:-:S05]  /*a930*/  IMAD.MOV.U32 R0, RZ, RZ, -0xb ;  /* 0xfffffff5ff007424 */ /* 0x01dfca00078e00ff */
[----:B------:R-:W-:-:S05]  /*a940*/  VIADDMNMX.U32 R0, R11, R0, 0x3, PT ;  /* 0x000000030b007446 */ /* 0x000fca0003800000 */
[----:B------:R-:W-:-:S04]  /*a950*/  IMAD.SHL.U32 R0, R0, 0x4, RZ ;  /* 0x0000000400007824 */ /* 0x000fc800078e00ff */
[----:B------:R-:W0:Y:S02]  /*a960*/  LDC R4, c[0x2][R0+0x178] ;  /* 0x00805e0000047b82 */ /* 0x000e240000000800 */
[----:B0-----:R-:W-:-:S04]  /*a970*/  SHF.R.S32.HI R5, RZ, 0x1f, R4 ;  /* 0x0000001fff057819 */ /* 0x001fc80000011404 */
.L_x_575:
[----:B------:R-:W-:Y:S05]  /*a980*/  BRX R4 -0xa990                                                                                                                                   (*"BRANCH_TARGETS .L_x_576,.L_x_577"*) ;  /* 0xffffff54049c7949 */ /* 0x000fea000383ffff */
.L_x_163:
[C---:B------:R-:W-:Y:S02]  /*a990*/  ISETP.NE.AND P1, PT, R11.reuse, 0x3, PT ;  /* 0x000000030b00780c */ /* 0x040fe40003f25270 */
[----:B------:R-:W-:-:S13]  /*a9a0*/  ISETP.NE.AND P2, PT, R11, 0x5, PT ;  /* 0x000000050b00780c */ /* 0x000fda0003f45270 */
[----:B------:R-:W-:Y:S05]  /*a9b0*/  @P1 BREAK.RELIABLE P2, B2 ;  /* 0x0000000000021942 */ /* 0x000fea0001000100 */
[----:B------:R-:W-:Y:S05]  /*a9c0*/  @P1 BRA P2, `(.L_x_164) ;  /* 0x0000000c00a01947 */ /* 0x000fea0001000000 */
.L_x_576:
[----:B------:R-:W-:Y:S05]  /*a9d0*/  BSYNC.RELIABLE B2 ;  /* 0x0000000000027941 */ /* 0x000fea0003800100 */
.L_x_162:
[----:B---34-:R-:W-:-:S05]  /*a9e0*/  VIADD R6, R3, 0xf ;  /* 0x0000000f03067836 */ /* 0x018fca0000000000 */
[----:B------:R-:W-:-:S13]  /*a9f0*/  LOP3.LUT P1, RZ, R6, 0x88, RZ, 0xc0, !PT ;  /* 0x0000008806ff7812 */ /* 0x000fda000782c0ff */
[----:B------:R-:W-:Y:S05]  /*aa00*/  @P1 BRA `(.L_x_165) ;  /* 0x0000000000d81947 */ /* 0x000fea0003800000 */
[----:B------:R-:W-:Y:S01]  /*aa10*/  BSSY.RECONVERGENT B2, `(.L_x_165) ;  /* 0x0000035000027945 */ /* 0x000fe20003800200 */
.L_x_176:
[----:B------:R-:W-:Y:S01]  /*aa20*/  R2UR UR4, R18 ;  /* 0x00000000120472ca */ /* 0x000fe200000e0000 */
[----:B0-2---:R-:W-:Y:S01]  /*aa30*/  IMAD.WIDE.U32 R4, R6, 0x4, R16 ;  /* 0x0000000406047825 */ /* 0x005fe200078e0010 */
[----:B------:R-:W-:Y:S01]  /*aa40*/  R2UR UR5, R19 ;  /* 0x00000000130572ca */ /* 0x000fe200000e0000 */
[----:B------:R-:W-:-:S12]  /*aa50*/  BSSY.RELIABLE B3, `(.L_x_166) ;  /* 0x000000c000037945 */ /* 0x000fd80003800100 */
[----:B------:R0:W5:Y:S01]  /*aa60*/  LDG.E R4, desc[UR4][R4.64] ;  /* 0x0000000404047981 */ /* 0x000162000c1e1900 */
[----:B------:R-:W-:Y:S05]  /*aa70*/  @!P0 BRA `(.L_x_167) ;  /* 0x0000000000148947 */ /* 0x000fea0003800000 */
[----:B-----5:R-:W-:-:S05]  /*aa80*/  VIADD R0, R4, 0xfffffff7 ;  /* 0xfffffff704007836 */ /* 0x020fca0000000000 */
[----:B------:R-:W-:-:S13]  /*aa90*/  ISETP.GE.U32.AND P1, PT, R0, 0x6, PT ;  /* 0x000000060000780c */ /* 0x000fda0003f26070 */
[----:B------:R-:W-:Y:S05]  /*aaa0*/  @!P1 BREAK.RELIABLE B3 ;  /* 0x0000000000039942 */ /* 0x000fea0003800100 */
[----:B------:R-:W-:Y:S05]  /*aab0*/  @!P1 BRA `(.L_x_168) ;  /* 0x0000000000a89947 */ /* 0x000fea0003800000 */
[----:B------:R-:W-:Y:S05]  /*aac0*/  BRA `(.L_x_169) ;  /* 0x0000000000107947 */ /* 0x000fea0003800000 */
.L_x_167:
[----:B-----5:R-:W-:-:S05]  /*aad0*/  VIADD R0, R4, 0xffffffff ;  /* 0xffffffff04007836 */ /* 0x020fca0000000000 */
[----:B------:R-:W-:-:S13]  /*aae0*/  ISETP.GE.U32.AND P1, PT, R0, 0x6, PT ;  /* 0x000000060000780c */ /* 0x000fda0003f26070 */
[----:B------:R-:W-:Y:S05]  /*aaf0*/  @!P1 BREAK.RELIABLE B3 ;  /* 0x0000000000039942 */ /* 0x000fea0003800100 */
[----:B------:R-:W-:Y:S05]  /*ab00*/  @!P1 BRA `(.L_x_168) ;  /* 0x0000000000949947 */ /* 0x000fea0003800000 */
.L_x_169:
[----:B------:R-:W-:Y:S05]  /*ab10*/  BSYNC.RELIABLE B3 ;  /* 0x0000000000037941 */ /* 0x000fea0003800100 */
.L_x_166:
[----:B------:R-:W-:Y:S01]  /*ab20*/  ISETP.NE.AND P1, PT, R14, RZ, PT ;  /* 0x000000ff0e00720c */ /* 0x000fe20003f25270 */
[----:B------:R-:W-:-:S12]  /*ab30*/  BSSY.RELIABLE B3, `(.L_x_170) ;  /* 0x000000b000037945 */ /* 0x000fd80003800100 */
[----:B------:R-:W-:Y:S05]  /*ab40*/  @!P1 BRA `(.L_x_171) ;  /* 0x0000000000149947 */ /* 0x000fea0003800000 */
[----:B------:R-:W-:-:S05]  /*ab50*/  VIADD R0, R4, 0xffffffff ;  /* 0xffffffff04007836 */ /* 0x000fca0000000000 */
[----:B------:R-:W-:-:S13]  /*ab60*/  ISETP.GE.U32.AND P1, PT, R0, 0x6, PT ;  /* 0x000000060000780c */ /* 0x000fda0003f26070 */
[----:B------:R-:W-:Y:S05]  /*ab70*/  @!P1 BREAK.RELIABLE B3 ;  /* 0x0000000000039942 */ /* 0x000fea0003800100 */
[----:B------:R-:W-:Y:S05]  /*ab80*/  @!P1 BRA `(.L_x_172) ;  /* 0x0000000000549947 */ /* 0x000fea0003800000 */
[----:B------:R-:W-:Y:S05]  /*ab90*/  BRA `(.L_x_173) ;  /* 0x0000000000107947 */ /* 0x000fea0003800000 */
.L_x_171:
[----:B------:R-:W-:-:S05]  /*aba0*/  VIADD R0, R4, 0xfffffff7 ;  /* 0xfffffff704007836 */ /* 0x000fca0000000000 */
[----:B------:R-:W-:-:S13]  /*abb0*/  ISETP.GT.U32.AND P1, PT, R0, 0x5, PT ;  /* 0x000000050000780c */ /* 0x000fda0003f24070 */
[----:B------:R-:W-:Y:S05]  /*abc0*/  @!P1 BREAK.RELIABLE B3 ;  /* 0x0000000000039942 */ /* 0x000fea0003800100 */
[----:B------:R-:W-:Y:S05]  /*abd0*/  @!P1 BRA `(.L_x_172) ;  /* 0x0000000000409947 */ /* 0x000fea0003800000 */
.L_x_173:
[----:B------:R-:W-:Y:S05]  /*abe0*/  BSYNC.RELIABLE B3 ;  /* 0x0000000000037941 */ /* 0x000fea0003800100 */
.L_x_170:
[----:B------:R-:W-:Y:S01]  /*abf0*/  ISETP.NE.AND P1, PT, R4, RZ, PT ;  /* 0x000000ff0400720c */ /* 0x000fe20003f25270 */
[----:B------:R-:W-:-:S12]  /*ac00*/  BSSY.RECONVERGENT B3, `(.L_x_174) ;  /* 0x0000009000037945 */ /* 0x000fd80003800200 */
[----:B------:R-:W-:Y:S05]  /*ac10*/  @P1 BRA `(.L_x_175) ;  /* 0x00000000001c1947 */ /* 0x000fea0003800000 */
[----:B------:R-:W0:Y:S01]  /*ac20*/  LDL R2, [R1+0x800] ;  /* 0x0008000001027983 */ /* 0x000e220000100800 */
[----:B------:R-:W-:Y:S02]  /*ac30*/  IMAD R0, R6, 0x80, R3 ;  /* 0x0000008006007824 */ /* 0x000fe400078e0203 */
[----:B0-----:R-:W-:-:S05]  /*ac40*/  IMAD R5, R2, 0x8, R1 ;  /* 0x0000000802057824 */ /* 0x001fca00078e0201 */
[----:B------:R2:W-:Y:S04]  /*ac50*/  STL [R5], R0 ;  /* 0x0000000005007387 */ /* 0x0005e80000100800 */
[----:B------:R-:W3:Y:S02]  /*ac60*/  LDL R2, [R1+0x800] ;  /* 0x0008000001027983 */ /* 0x000ee40000100800 */
[----:B---3--:R-:W-:-:S05]  /*ac70*/  VIADD R2, R2, 0x1 ;  /* 0x0000000102027836 */ /* 0x008fca0000000000 */
[----:B------:R2:W-:Y:S02]  /*ac80*/  STL [R1+0x800], R2 ;  /* 0x0008000201007387 */ /* 0x0005e40000100800 */
.L_x_175:
[----:B------:R-:W-:Y:S05]  /*ac90*/  BSYNC.RECONVERGENT B3 ;  /* 0x0000000000037941 */ /* 0x000fea0003800200 */
.L_x_174:
[----:B------:R-:W-:-:S05]  /*aca0*/  VIADD R6, R6, 0xf ;  /* 0x0000000f06067836 */ /* 0x000fca0000000000 */
[----:B------:R-:W-:-:S13]  /*acb0*/  LOP3.LUT P1, RZ, R6, 0x88, RZ, 0xc0, !PT ;  /* 0x0000008806ff7812 */ /* 0x000fda000782c0ff */
[----:B------:R-:W-:Y:S05]  /*acc0*/  @!P1 BRA `(.L_x_176) ;  /* 0xfffffffc00549947 */ /* 0x000fea000383ffff */
[----:B------:R-:W-:Y:S05]  /*acd0*/  BRA `(.L_x_168) ;  /* 0x0000000000207947 */ /* 0x000fea0003800000 */
.L_x_172:
[----:B------:R-:W0:Y:S01]  /*ace0*/  LDL R2, [R1+0x800] ;  /* 0x0008000001027983 */ /* 0x000e220000100800 */
[----:B------:R-:W-:-:S05]  /*acf0*/  IMAD R0, R6, 0x80, R3 ;  /* 0x0000008006007824 */ /* 0x000fca00078e0203 */
[----:B------:R-:W-:Y:S01]  /*ad00*/  LOP3.LUT R0, R0, 0x40000, RZ, 0xfc, !PT ;  /* 0x0004000000007812 */ /* 0x000fe200078efcff */
[----:B0-----:R-:W-:-:S05]  /*ad10*/  IMAD R5, R2, 0x8, R1 ;  /* 0x0000000802057824 */ /* 0x001fca00078e0201 */
[----:B------:R2:W-:Y:S04]  /*ad20*/  STL [R5], R0 ;  /* 0x0000000005007387 */ /* 0x0005e80000100800 */
[----:B------:R-:W3:Y:S02]  /*ad30*/  LDL R2, [R1+0x800] ;  /* 0x0008000001027983 */ /* 0x000ee40000100800 */
[----:B---3--:R-:W-:-:S05]  /*ad40*/  VIADD R2, R2, 0x1 ;  /* 0x0000000102027836 */ /* 0x008fca0000000000 */
[----:B------:R2:W-:Y:S02]  /*ad50*/  STL [R1+0x800], R2 ;  /* 0x0008000201007387 */ /* 0x0005e40000100800 */
.L_x_168:
[----:B------:R-:W-:Y:S05]  /*ad60*/  BSYNC.RECONVERGENT B2 ;  /* 0x0000000000027941 */ /* 0x000fea0003800200 */
.L_x_165:
[----:B------:R-:W-:-:S05]  /*ad70*/  VIADD R6, R3, 0x11 ;  /* 0x0000001103067836 */ /* 0x000fca0000000000 */
[----:B------:R-:W-:-:S13]  /*ad80*/  LOP3.LUT P0, RZ, R6, 0x88, RZ, 0xc0, !PT ;  /* 0x0000008806ff7812 */ /* 0x000fda000780c0ff */
[----:B------:R-:W-:Y:S05]  /*ad90*/  @P0 BRA `(.L_x_177) ;  /* 0x0000000000dc0947 */ /* 0x000fea0003800000 */
[----:B------:R-:W-:Y:S01]  /*ada0*/  BSSY.RECONVERGENT B2, `(.L_x_177) ;  /* 0x0000036000027945 */ /* 0x000fe20003800200 */
[----:B------:R-:W-:-:S13]  /*adb0*/  ISETP.NE.AND P0, PT, R14, RZ, PT ;  /* 0x000000ff0e00720c */ /* 0x000fda0003f05270 */
.L_x_188:
        /* <DEDUP_REMOVED lines=11> */
.L_x_179:
[----:B-----5:R-:W-:-:S05]  /*ae70*/  VIADD R0, R4, 0xffffffff ;  /* 0xffffffff04007836 */ /* 0x020fca0000000000 */
[----:B------:R-:W-:-:S13]  /*ae80*/  ISETP.GE.U32.AND P1, PT, R0, 0x6, PT ;  /* 0x000000060000780c */ /* 0x000fda0003f26070 */
[----:B------:R-:W-:Y:S05]  /*ae90*/  @!P1 BREAK.RELIABLE B3 ;  /* 0x0000000000039942 */ /* 0x000fea0003800100 */
[----:B------:R-:W-:Y:S05]  /*aea0*/  @!P1 BRA `(.L_x_180) ;  /* 0x0000000000949947 */ /* 0x000fea0003800000 */
.L_x_181:
[----:B------:R-:W-:Y:S05]  /*aeb0*/  BSYNC.RELIABLE B3 ;  /* 0x0000000000037941 */ /* 0x000fea0003800100 */
.L_x_178:
        /* <DEDUP_REMOVED lines=8> */
.L_x_183:
[----:B------:R-:W-:-:S05]  /*af40*/  VIADD R0, R4, 0xfffffff7 ;  /* 0xfffffff704007836 */ /* 0x000fca0000000000 */
[----:B------:R-:W-:-:S13]  /*af50*/  ISETP.GE.U32.AND P1, PT, R0, 0x6, PT ;  /* 0x000000060000780c */ /* 0x000fda0003f26070 */
[----:B------:R-:W-:Y:S05]  /*af60*/  @!P1 BREAK.RELIABLE B3 ;  /* 0x0000000000039942 */ /* 0x000fea0003800100 */
[----:B------:R-:W-:Y:S05]  /*af70*/  @!P1 BRA `(.L_x_184) ;  /* 0x0000000000409947 */ /* 0x000fea0003800000 */
.L_x_185:
[----:B------:R-:W-:Y:S05]  /*af80*/  BSYNC.RELIABLE B3 ;  /* 0x0000000000037941 */ /* 0x000fea0003800100 */
.L_x_182:
        /* <DEDUP_REMOVED lines=10> */
.L_x_187:
[----:B------:R-:W-:Y:S05]  /*b030*/  BSYNC.RECONVERGENT B3 ;  /* 0x0000000000037941 */ /* 0x000fea0003800200 */
.L_x_186:
[----:B------:R-:W-:-:S05]  /*b040*/  VIADD R6, R6, 0x11 ;  /* 0x0000001106067836 */ /* 0x000fca0000000000 */
[----:B------:R-:W-:-:S13]  /*b050*/  LOP3.LUT P1, RZ, R6, 0x88, RZ, 0xc0, !PT ;  /* 0x0000008806ff7812 */ /* 0x000fda000782c0ff */
[----:B------:R-:W-:Y:S05]  /*b060*/  @!P1 BRA `(.L_x_188) ;  /* 0xfffffffc00549947 */ /* 0x000fea000383ffff */
[----:B------:R-:W-:Y:S05]  /*b070*/  BRA `(.L_x_180) ;  /* 0x0000000000207947 */ /* 0x000fea0003800000 */
.L_x_184:
[----:B------:R-:W0:Y:S01]  /*b080*/  LDL R2, [R1+0x800] ;  /* 0x0008000001027983 */ /* 0x000e220000100800 */
[----:B------:R-:W-:-:S05]  /*b090*/  IMAD R0, R6, 0x80, R3 ;  /* 0x0000008006007824 */ /* 0x000fca00078e0203 */
[----:B------:R-:W-:Y:S01]  /*b0a0*/  LOP3.LUT R0, R0, 0x40000, RZ, 0xfc, !PT ;  /* 0x0004000000007812 */ /* 0x000fe200078efcff */
[----:B0-----:R-:W-:-:S05]  /*b0b0*/  IMAD R5, R2, 0x8, R1 ;  /* 0x0000000802057824 */ /* 0x001fca00078e0201 */
[----:B------:R3:W-:Y:S04]  /*b0c0*/  STL [R5], R0 ;  /* 0x0000000005007387 */ /* 0x0007e80000100800 */
[----:B------:R-:W2:Y:S02]  /*b0d0*/  LDL R2, [R1+0x800] ;  /* 0x0008000001027983 */ /* 0x000ea40000100800 */
[----:B--2---:R-:W-:-:S05]  /*b0e0*/  VIADD R2, R2, 0x1 ;  /* 0x0000000102027836 */ /* 0x004fca0000000000 */
[----:B------:R3:W-:Y:S02]  /*b0f0*/  STL [R1+0x800], R2 ;  /* 0x0008000201007387 */ /* 0x0007e40000100800 */
.L_x_180:
[----:B------:R-:W-:Y:S05]  /*b100*/  BSYNC.RECONVERGENT B2 ;  /* 0x0000000000027941 */ /* 0x000fea0003800200 */
.L_x_177:
[----:B------:R-:W-:-:S05]  /*b110*/  VIADD R6, R3, 0xfffffff1 ;  /* 0xfffffff103067836 */ /* 0x000fca0000000000 */
[----:B------:R-:W-:-:S13]  /*b120*/  LOP3.LUT P0, RZ, R6, 0x88, RZ, 0xc0, !PT ;  /* 0x0000008806ff7812 */ /* 0x000fda000780c0ff */
[----:B------:R-:W-:Y:S05]  /*b130*/  @P0 BRA `(.L_x_189) ;  /* 0x0000000000dc0947 */ /* 0x000fea0003800000 */
[----:B------:R-:W-:Y:S01]  /*b140*/  BSSY.RECONVERGENT B2, `(.L_x_189) ;  /* 0x0000036000027945 */ /* 0x000fe20003800200 */
[----:B------:R-:W-:-:S13]  /*b150*/  ISETP.NE.AND P0, PT, R14, RZ, PT ;  /* 0x000000ff0e00720c */ /* 0x000fda0003f05270 */
.L_x_200:
[----:B------:R-:W-:Y:S01]  /*b160*/  R2UR UR4, R18 ;  /* 0x00000000120472ca */ /* 0x000fe200000e0000 */
[----:B0-23--:R-:W-:Y:S01]  /*b170*/  IMAD.WIDE R4, R6, 0x4, R16 ;  /* 0x0000000406047825 */ /* 0x00dfe200078e0210 */
        /* <DEDUP_REMOVED lines=9> */
.L_x_191:
[----:B-----5:R-:W-:-:S05]  /*b210*/  VIADD R0, R4, 0xffffffff ;  /* 0xffffffff04007836 */ /* 0x020fca0000000000 */
[----:B------:R-:W-:-:S13]  /*b220*/  ISETP.GE.U32.AND P1, PT, R0, 0x6, PT ;  /* 0x000000060000780c */ /* 0x000fda0003f26070 */
[----:B------:R-:W-:Y:S05]  /*b230*/  @!P1 BREAK.RELIABLE B3 ;  /* 0x0000000000039942 */ /* 0x000fea0003800100 */
[----:B------:R-:W-:Y:S05]  /*b240*/  @!P1 BRA `(.L_x_192) ;  /* 0x0000000000949947 */ /* 0x000fea0003800000 */
.L_x_193:
[----:B------:R-:W-:Y:S05]  /*b250*/  BSYNC.RELIABLE B3 ;  /* 0x0000000000037941 */ /* 0x000fea0003800100 */
.L_x_190:
        /* <DEDUP_REMOVED lines=8> */
.L_x_195:
[----:B------:R-:W-:-:S05]  /*b2e0*/  VIADD R0, R4, 0xfffffff7 ;  /* 0xfffffff704007836 */ /* 0x000fca0000000000 */
[----:B------:R-:W-:-:S13]  /*b2f0*/  ISETP.GE.U32.AND P1, PT, R0, 0x6, PT ;  /* 0x000000060000780c */ /* 0x000fda0003f26070 */
[----:B------:R-:W-:Y:S05]  /*b300*/  @!P1 BREAK.RELIABLE B3 ;  /* 0x0000000000039942 */ /* 0x000fea0003800100 */
[----:B------:R-:W-:Y:S05]  /*b310*/  @!P1 BRA `(.L_x_196) ;  /* 0x0000000000409947 */ /* 0x000fea0003800000 */
.L_x_197:
[----:B------:R-:W-:Y:S05]  /*b320*/  BSYNC.RELIABLE B3 ;  /* 0x0000000000037941 */ /* 0x000fea0003800100 */
.L_x_194:
        /* <DEDUP_REMOVED lines=10> */
.L_x_199:
[----:B------:R-:W-:Y:S05]  /*b3d0*/  BSYNC.RECONVERGENT B3 ;  /* 0x0000000000037941 */ /* 0x000fea0003800200 */
.L_x_198:
[----:B------:R-:W-:-:S05]  /*b3e0*/  VIADD R6, R6, 0xfffffff1 ;  /* 0xfffffff106067836 */ /* 0x000fca0000000000 */
[----:B------:R-:W-:-:S13]  /*b3f0*/  LOP3.LUT P1, RZ, R6, 0x88, RZ, 0xc0, !PT ;  /* 0x0000008806ff7812 */ /* 0x000fda000782c0ff */
[----:B------:R-:W-:Y:S05]  /*b400*/  @!P1 BRA `(.L_x_200) ;  /* 0xfffffffc00549947 */ /* 0x000fea000383ffff */
[----:B------:R-:W-:Y:S05]  /*b410*/  BRA `(.L_x_192) ;  /* 0x0000000000207947 */ /* 0x000fea0003800000 */
.L_x_196:
        /* <DEDUP_REMOVED lines=8> */
.L_x_192:
[----:B------:R-:W-:Y:S05]  /*b4a0*/  BSYNC.RECONVERGENT B2 ;  /* 0x0000000000027941 */ /* 0x000fea0003800200 */
.L_x_189:
[----:B------:R-:W-:-:S05]  /*b4b0*/  VIADD R6, R3, 0xffffffef ;  /* 0xffffffef03067836 */ /* 0x000fca0000000000 */
[----:B------:R-:W-:-:S13]  /*b4c0*/  LOP3.LUT P0, RZ, R6, 0x88, RZ, 0xc0, !PT ;  /* 0x0000008806ff7812 */ /* 0x000fda000780c0ff */
[----:B------:R-:W-:Y:S05]  /*b4d0*/  @P0 BRA `(.L_x_164) ;  /* 0x0000000000dc0947 */ /* 0x000fea0003800000 */
[----:B------:R-:W-:-:S13]  /*b4e0*/  ISETP.NE.AND P0, PT, R14, RZ, PT ;  /* 0x000000ff0e00720c */ /* 0x000fda0003f05270 */
.L_x_210:
        /* <DEDUP_REMOVED lines=11> */
.L_x_202:
[----:B-----5:R-:W-:-:S05]  /*b5a0*/  VIADD R0, R4, 0xffffffff ;  /* 0xffffffff04007836 */ /* 0x020fca0000000000 */
[----:B------:R-:W-:-:S13]  /*b5b0*/  ISETP.GE.U32.AND P1, PT, R0, 0x6, PT ;  /* 0x000000060000780c */ /* 0x000fda0003f26070 */
[----:B------:R-:W-:Y:S05]  /*b5c0*/  @!P1 BREAK.RELIABLE B2 ;  /* 0x0000000000029942 */ /* 0x000fea0003800100 */
[----:B------:R-:W-:Y:S05]  /*b5d0*/  @!P1 BRA `(.L_x_164) ;  /* 0x00000000009c9947 */ /* 0x000fea0003800000 */
.L_x_203:
[----:B------:R-:W-:Y:S05]  /*b5e0*/  BSYNC.RELIABLE B2 ;  /* 0x0000000000027941 */ /* 0x000fea0003800100 */
.L_x_201:
        /* <DEDUP_REMOVED lines=8> */
.L_x_205:
[----:B------:R-:W-:-:S05]  /*b670*/  VIADD R0, R4, 0xfffffff7 ;  /* 0xfffffff704007836 */ /* 0x000fca0000000000 */
[----:B------:R-:W-:-:S13]  /*b680*/  ISETP.GE.U32.AND P1, PT, R0, 0x6, PT ;  /* 0x000000060000780c */ /* 0x000fda0003f26070 */
[----:B------:R-:W-:Y:S05]  /*b690*/  @!P1 BREAK.RELIABLE B2 ;  /* 0x0000000000029942 */ /* 0x000fea0003800100 */
[----:B------:R-:W-:Y:S05]  /*b6a0*/  @!P1 BRA `(.L_x_206) ;  /* 0x0000000000409947 */ /* 0x000fea0003800000 */
.L_x_207:
[----:B------:R-:W-:Y:S05]  /*b6b0*/  BSYNC.RELIABLE B2 ;  /* 0x0000000000027941 */ /* 0x000fea0003800100 */
.L_x_204:
        /* <DEDUP_REMOVED lines=10> */
.L_x_209:
[----:B------:R-:W-:Y:S05]  /*b760*/  BSYNC.RECONVERGENT B2 ;  /* 0x0000000000027941 */ /* 0x000fea0003800200 */
.L_x_208:
[----:B------:R-:W-:-:S05]  /*b770*/  VIADD R6, R6, 0xffffffef ;  /* 0xffffffef06067836 */ /* 0x000fca0000000000 */
[----:B------:R-:W-:-:S13]  /*b780*/  LOP3.LUT P1, RZ, R6, 0x88, RZ, 0xc0, !PT ;  /* 0x0000008806ff7812 */ /* 0x000fda000782c0ff */
[----:B------:R-:W-:Y:S05]  /*b790*/  @!P1 BRA `(.L_x_210) ;  /* 0xfffffffc00549947 */ /* 0x000fea000383ffff */
[----:B------:R-:W-:Y:S05]  /*b7a0*/  BRA `(.L_x_164) ;  /* 0x0000000000287947 */ /* 0x000fea0003800000 */
.L_x_206:
[----:B------:R-:W0:Y:S01]  /*b7b0*/  LDL R2, [R1+0x800] ;  /* 0x0008000001027983 */ /* 0x000e220000100800 */
[----:B------:R-:W-:-:S05]  /*b7c0*/  IMAD R0, R6, 0x80, R3 ;  /* 0x0000008006007824 */ /* 0x000fca00078e0203 */
[----:B------:R-:W-:Y:S01]  /*b7d0*/  LOP3.LUT R0, R0, 0x40000, RZ, 0xfc, !PT ;  /* 0x0004000000007812 */ /* 0x000fe200078efcff */
[----:B0-----:R-:W-:-:S05]  /*b7e0*/  IMAD R5, R2, 0x8, R1 ;  /* 0x0000000802057824 */ /* 0x001fca00078e0201 */
[----:B------:R0:W-:Y:S04]  /*b7f0*/  STL [R5], R0 ;  /* 0x0000000005007387 */ /* 0x0001e80000100800 */
[----:B------:R-:W2:Y:S02]  /*b800*/  LDL R2, [R1+0x800] ;  /* 0x0008000001027983 */ /* 0x000ea40000100800 */
[----:B--2---:R-:W-:-:S05]  /*b810*/  VIADD R2, R2, 0x1 ;  /* 0x0000000102027836 */ /* 0x004fca0000000000 */
[----:B------:R0:W-:Y:S01]  /*b820*/  STL [R1+0x800], R2 ;  /* 0x0008000201007387 */ /* 0x0001e20000100800 */
[----:B------:R-:W-:Y:S05]  /*b830*/  BRA `(.L_x_164) ;  /* 0x0000000000047947 */ /* 0x000fea0003800000 */
.L_x_577:
[----:B------:R-:W-:Y:S05]  /*b840*/  BREAK.RELIABLE B2 ;  /* 0x0000000000027942 */ /* 0x000fea0003800100 */
.L_x_164:
[----:B------:R-:W-:Y:S05]  /*b850*/  BSYNC.RECONVERGENT B1 ;  /* 0x0000000000017941 */ /* 0x000fea0003800200 */
.L_x_161:
[----:B------:R-:W-:Y:S01]  /*b860*/  ISETP.NE.AND P0, PT, R14, RZ, PT ;  /* 0x000000ff0e00720c */ /* 0x000fe20003f05270 */
[----:B------:R-:W-:Y:S04]  /*b870*/  BSSY.RECONVERGENT B1, `(.L_x_211) ;  /* 0x00000f4000017945 */ /* 0x000fe80003800200 */
[----:B------:R-:W-:Y:S08]  /*b880*/  BSSY.RELIABLE B2, `(.L_x_212) ;  /* 0x000000b000027945 */ /* 0x000ff00003800100 */
[----:B------:R-:W-:Y:S05]  /*b890*/  @!P0 BRA `(.L_x_213) ;  /* 0x0000000000148947 */ /* 0x000fea0003800000 */
[----:B0-234-:R-:W-:-:S04]  /*b8a0*/  LOP3.LUT R0, R11, 0xfffffffe, RZ, 0xc0, !PT ;  /* 0xfffffffe0b007812 */ /* 0x01dfc800078ec0ff */
[----:B------:R-:W-:-:S13]  /*b8b0*/  ISETP.NE.AND P1, PT, R0, 0xc, PT ;  /* 0x0000000c0000780c */ /* 0x000fda0003f25270 */
[----:B------:R-:W-:Y:S05]  /*b8c0*/  @P1 BREAK.RELIABLE B2 ;  /* 0x0000000000021942 */ /* 0x000fea0003800100 */
[----:B------:R-:W-:Y:S05]  /*b8d0*/  @!P1 BRA `(.L_x_214) ;  /* 0x0000000000149947 */ /* 0x000fea0003800000 */
[----:B------:R-:W-:Y:S05]  /*b8e0*/  BRA `(.L_x_215) ;  /* 0x0000000c00b07947 */ /* 0x000fea0003800000 */
.L_x_213:
[----:B0-234-:R-:W-:-:S04]  /*b8f0*/  LOP3.LUT R0, R11, 0xfffffffe, RZ, 0xc0, !PT ;  /* 0xfffffffe0b007812 */ /* 0x01dfc800078ec0ff */
[----:B------:R-:W-:-:S13]  /*b900*/  ISETP.NE.AND P1, PT, R0, 0x4, PT ;  /* 0x000000040000780c */ /* 0x000fda0003f25270 */
[----:B------:R-:W-:Y:S05]  /*b910*/  @P1 BREAK.RELIABLE B2 ;  /* 0x0000000000021942 */ /* 0x000fea0003800100 */
[----:B------:R-:W-:Y:S05]  /*b920*/  @P1 BRA `(.L_x_215) ;  /* 0x0000000c00a01947 */ /* 0x000fea0003800000 */
.L_x_214:
[----:B------:R-:W-:Y:S05]  /*b930*/  BSYNC.RELIABLE B2 ;  /* 0x0000000000027941 */ /* 0x000fea0003800100 */
.L_x_212:
[----:B------:R-:W-:-:S05]  /*b940*/  VIADD R0, R3, 0x1 ;  /* 0x0000000103007836 */ /* 0x000fca0000000000 */
[----:B------:R-:W-:-:S13]  /*b950*/  LOP3.LUT P1, RZ, R0, 0x88, RZ, 0xc0, !PT ;  /* 0x0000008800ff7812 */ /* 0x000fda000782c0ff */
[----:B------:R-:W-:Y:S05]  /*b960*/  @P1 BRA `(.L_x_216) ;  /* 0x0000000000dc1947 */ /* 0x000fea0003800000 */
[----:B------:R-:W-:Y:S01]  /*b970*/  BSSY.RECONVERGENT B2, `(.L_x_216) ;  /* 0x0000036000027945 */ /* 0x000fe20003800200 */
[----:B------:R-:W-:-:S07]  /*b980*/  IMAD.MOV.U32 R6, RZ, RZ, R0 ;  /* 0x000000ffff067224 */ /* 0x000fce00078e0000 */
.L_x_227:
        /* <DEDUP_REMOVED lines=11> */
.L_x_218:
[----:B-----5:R-:W-:-:S05]  /*ba40*/  VIADD R0, R4, 0xffffffff ;  /* 0xffffffff04007836 */ /* 0x020fca0000000000 */
[----:B------:R-:W-:-:S13]  /*ba50*/  ISETP.GE.U32.AND P1, PT, R0, 0x6, PT ;  /* 0x000000060000780c */ /* 0x000fda0003f26070 */
[----:B------:R-:W-:Y:S05]  /*ba60*/  @!P1 BREAK.RELIABLE B3 ;  /* 0x0000000000039942 */ /* 0x000fea0003800100 */
[----:B------:R-:W-:Y:S05]  /*ba70*/  @!P1 BRA `(.L_x_219) ;  /* 0x0000000000949947 */ /* 0x000fea0003800000 */
.L_x_220:
[----:B------:R-:W-:Y:S05]  /*ba80*/  BSYNC.RELIABLE B3 ;  /* 0x0000000000037941 */ /* 0x000fea0003800100 */
.L_x_217:
        /* <DEDUP_REMOVED lines=8> */
.L_x_222:
[----:B------:R-:W-:-:S05]  /*bb10*/  VIADD R0, R4, 0xfffffff7 ;  /* 0xfffffff704007836 */ /* 0x000fca0000000000 */
[----:B------:R-:W-:-:S13]  /*bb20*/  ISETP.GT.U32.AND P1, PT, R0, 0x5, PT ;  /* 0x000000050000780c */ /* 0x000fda0003f24070 */
[----:B------:R-:W-:Y:S05]  /*bb30*/  @!P1 BREAK.RELIABLE B3 ;  /* 0x0000000000039942 */ /* 0x000fea0003800100 */
[----:B------:R-:W-:Y:S05]  /*bb40*/  @!P1 BRA `(.L_x_223) ;  /* 0x0000000000409947 */ /* 0x000fea0003800000 */
.L_x_224:
[----:B------:R-:W-:Y:S05]  /*bb50*/  BSYNC.RELIABLE B3 ;  /* 0x0000000000037941 */ /* 0x000fea0003800100 */
.L_x_221:
        /* <DEDUP_REMOVED lines=10> */
.L_x_226:
[----:B------:R-:W-:Y:S05]  /*bc00*/  BSYNC.RECONVERGENT B3 ;  /* 0x0000000000037941 */ /* 0x000fea0003800200 */
.L_x_225:
[----:B------:R-:W-:-:S05]  /*bc10*/  VIADD R6, R6, 0x1 ;  /* 0x0000000106067836 */ /* 0x000fca0000000000 */
[----:B------:R-:W-:-:S13]  /*bc20*/  LOP3.LUT P1, RZ, R6, 0x88, RZ, 0xc0, !PT ;  /* 0x0000008806ff7812 */ /* 0x000fda000782c0ff */
[----:B------:R-:W-:Y:S05]  /*bc30*/  @!P1 BRA `(.L_x_227) ;  /* 0xfffffffc00549947 */ /* 0x000fea000383ffff */
[----:B------:R-:W-:Y:S05]  /*bc40*/  BRA `(.L_x_219) ;  /* 0x0000000000207947 */ /* 0x000fea0003800000 */
.L_x_223:
        /* <DEDUP_REMOVED lines=8> */
.L_x_219:
[----:B------:R-:W-:Y:S05]  /*bcd0*/  BSYNC.RECONVERGENT B2 ;  /* 0x0000000000027941 */ /* 0x000fea0003800200 */
.L_x_216:
[----:B------:R-:W-:-:S05]  /*bce0*/  VIADD R6, R3, 0x10 ;  /* 0x0000001003067836 */ /* 0x000fca0000000000 */
[----:B------:R-:W-:-:S13]  /*bcf0*/  LOP3.LUT P0, RZ, R6, 0x80, RZ, 0xc0, !PT ;  /* 0x0000008006ff7812 */ /* 0x000fda000780c0ff */
[----:B------:R-:W-:Y:S05]  /*bd00*/  @P0 BRA `(.L_x_228) ;  /* 0x0000000000dc0947 */ /* 0x000fea0003800000 */
[----:B------:R-:W-:Y:S01]  /*bd10*/  BSSY.RECONVERGENT B2, `(.L_x_228) ;  /* 0x0000036000027945 */ /* 0x000fe20003800200 */
[----:B------:R-:W-:-:S13]  /*bd20*/  ISETP.NE.AND P0, PT, R14, RZ, PT ;  /* 0x000000ff0e00720c */ /* 0x000fda0003f05270 */
.L_x_239:
        /* <DEDUP_REMOVED lines=11> */
.L_x_230:
[----:B-----5:R-:W-:-:S05]  /*bde0*/  VIADD R0, R4, 0xffffffff ;  /* 0xffffffff04007836 */ /* 0x020fca0000000000 */
[----:B------:R-:W-:-:S13]  /*bdf0*/  ISETP.GE.U32.AND P1, PT, R0, 0x6, PT ;  /* 0x000000060000780c */ /* 0x000fda0003f26070 */
[----:B------:R-:W-:Y:S05]  /*be00*/  @!P1 BREAK.RELIABLE B3 ;  /* 0x0000000000039942 */ /* 0x000fea0003800100 */
[----:B------:R-:W-:Y:S05]  /*be10*/  @!P1 BRA `(.L_x_231) ;  /* 0x0000000000949947 */ /* 0x000fea0003800000 */
.L_x_232:
[----:B------:R-:W-:Y:S05]  /*be20*/  BSYNC.RELIABLE B3 ;  /* 0x0000000000037941 */ /* 0x000fea0003800100 */
.L_x_229:
        /* <DEDUP_REMOVED lines=8> */
.L_x_234:
[----:B------:R-:W-:-:S05]  /*beb0*/  VIADD R0, R4, 0xfffffff7 ;  /* 0xfffffff704007836 */ /* 0x000fca0000000000 */
[----:B------:R-:W-:-:S13]  /*bec0*/  ISETP.GE.U32.AND P1, PT, R0, 0x6, PT ;  /* 0x000000060000780c */ /* 0x000fda0003f26070 */
[----:B------:R-:W-:Y:S05]  /*bed0*/  @!P1 BREAK.RELIABLE B3 ;  /* 0x0000000000039942 */ /* 0x000fea0003800100 */
[----:B------:R-:W-:Y:S05]  /*bee0*/  @!P1 BRA `(.L_x_235) ;  /* 0x0000000000409947 */ /* 0x000fea0003800000 */
.L_x_236:
[----:B------:R-:W-:Y:S05]  /*bef0*/  BSYNC.RELIABLE B3 ;  /* 0x0000000000037941 */ /* 0x000fea0003800100 */
.L_x_233:
        /* <DEDUP_REMOVED lines=10> */
.L_x_238:
[----:B------:R-:W-:Y:S05]  /*bfa0*/  BSYNC.RECONVERGENT B3 ;  /* 0x0000000000037941 */ /* 0x000fea0003800200 */
.L_x_237:
[----:B------:R-:W-:-:S05]  /*bfb0*/  VIADD R6, R6, 0x10 ;  /* 0x0000001006067836 */ /* 0x000fca0000000000 */
[----:B------:R-:W-:-:S13]  /*bfc0*/  LOP3.LUT P1, RZ, R6, 0x88, RZ, 0xc0, !PT ;  /* 0x0000008806ff7812 */ /* 0x000fda000782c0ff */
[----:B------:R-:W-:Y:S05]  /*bfd0*/  @!P1 BRA `(.L_x_239) ;  /* 0xfffffffc00549947 */ /* 0x000fea000383ffff */
[----:B------:R-:W-:Y:S05]  /*bfe0*/  BRA `(.L_x_231) ;  /* 0x0000000000207947 */ /* 0x000fea0003800000 */
.L_x_235:
        /* <DEDUP_REMOVED lines=8> */
.L_x_231:
[----:B------:R-:W-:Y:S05]  /*c070*/  BSYNC.RECONVERGENT B2 ;  /* 0x0000000000027941 */ /* 0x000fea0003800200 */
.L_x_228:
[----:B--2---:R-:W-:-:S05]  /*c080*/  VIADD R0, R3, 0xffffffff ;  /* 0xffffffff03007836 */ /* 0x004fca0000000000 */
[----:B------:R-:W-:-:S13]  /*c090*/  LOP3.LUT P0, RZ, R0, 0x88, RZ, 0xc0, !PT ;  /* 0x0000008800ff7812 */ /* 0x000fda000780c0ff */
[----:B------:R-:W-:Y:S05]  /*c0a0*/  @P0 BRA `(.L_x_240) ;  /* 0x0000000000e00947 */ /* 0x000fea0003800000 */
[----:B------:R-:W-:Y:S01]  /*c0b0*/  BSSY.RECONVERGENT B2, `(.L_x_240) ;  /* 0x0000037000027945 */ /* 0x000fe20003800200 */
[----:B------:R-:W-:Y:S01]  /*c0c0*/  ISETP.NE.AND P0, PT, R14, RZ, PT ;  /* 0x000000ff0e00720c */ /* 0x000fe20003f05270 */
[----:B------:R-:W-:-:S12]  /*c0d0*/  IMAD.MOV.U32 R6, RZ, RZ, R0 ;  /* 0x000000ffff067224 */ /* 0x000fd800078e0000 */
.L_x_251:
[----:B------:R-:W-:Y:S01]  /*c0e0*/  R2UR UR4, R18 ;  /* 0x00000000120472ca */ /* 0x000fe200000e0000 */
[----:B0-2---:R-:W-:Y:S01]  /*c0f0*/  IMAD.WIDE R4, R6, 0x4, R16 ;  /* 0x0000000406047825 */ /* 0x005fe200078e0210 */
        /* <DEDUP_REMOVED lines=9> */
.L_x_242:
[----:B-----5:R-:W-:-:S05]  /*c190*/  VIADD R0, R4, 0xffffffff ;  /* 0xffffffff04007836 */ /* 0x020fca0000000000 */
[----:B------:R-:W-:-:S13]  /*c1a0*/  ISETP.GE.U32.AND P1, PT, R0, 0x6, PT ;  /* 0x000000060000780c */ /* 0x000fda0003f26070 */
[----:B------:R-:W-:Y:S05]  /*c1b0*/  @!P1 BREAK.RELIABLE B3 ;  /* 0x0000000000039942 */ /* 0x000fea0003800100 */
[----:B------:R-:W-:Y:S05]  /*c1c0*/  @!P1 BRA `(.L_x_243) ;  /* 0x0000000000949947 */ /* 0x000fea0003800000 */
.L_x_244:
[----:B------:R-:W-:Y:S05]  /*c1d0*/  BSYNC.RELIABLE B3 ;  /* 0x0000000000037941 */ /* 0x000fea0003800100 */
.L_x_241:
        /* <DEDUP_REMOVED lines=8> */
.L_x_246:
[----:B------:R-:W-:-:S05]  /*c260*/  VIADD R0, R4, 0xfffffff7 ;  /* 0xfffffff704007836 */ /* 0x000fca0000000000 */
[----:B------:R-:W-:-:S13]  /*c270*/  ISETP.GE.U32.AND P1, PT, R0, 0x6, PT ;  /* 0x000000060000780c */ /* 0x000fda0003f26070 */
[----:B------:R-:W-:Y:S05]  /*c280*/  @!P1 BREAK.RELIABLE B3 ;  /* 0x0000000000039942 */ /* 0x000fea0003800100 */
[----:B------:R-:W-:Y:S05]  /*c290*/  @!P1 BRA `(.L_x_247) ;  /* 0x0000000000409947 */ /* 0x000fea0003800000 */
.L_x_248:
[----:B------:R-:W-:Y:S05]  /*c2a0*/  BSYNC.RELIABLE B3 ;  /* 0x0000000000037941 */ /* 0x000fea0003800100 */
.L_x_245:
        /* <DEDUP_REMOVED lines=10> */
.L_x_250:
[----:B------:R-:W-:Y:S05]  /*c350*/  BSYNC.RECONVERGENT B3 ;  /* 0x0000000000037941 */ /* 0x000fea0003800200 */
.L_x_249:
[----:B------:R-:W-:-:S05]  /*c360*/  VIADD R6, R6, 0xffffffff ;  /* 0xffffffff06067836 */ /* 0x000fca0000000000 */
[----:B------:R-:W-:-:S13]  /*c370*/  LOP3.LUT P1, RZ, R6, 0x88, RZ, 0xc0, !PT ;  /* 0x0000008806ff7812 */ /* 0x000fda000782c0ff */
[----:B------:R-:W-:Y:S05]  /*c380*/  @!P1 BRA `(.L_x_251) ;  /* 0xfffffffc00549947 */ /* 0x000fea000383ffff */
[----:B------:R-:W-:Y:S05]  /*c390*/  BRA `(.L_x_243) ;  /* 0x0000000000207947 */ /* 0x000fea0003800000 */
.L_x_247:
        /* <DEDUP_REMOVED lines=8> */
.L_x_243:
[----:B------:R-:W-:Y:S05]  /*c420*/  BSYNC.RECONVERGENT B2 ;  /* 0x0000000000027941 */ /* 0x000fea0003800200 */
.L_x_240:
[----:B------:R-:W-:-:S05]  /*c430*/  VIADD R6, R3, 0xfffffff0 ;  /* 0xfffffff003067836 */ /* 0x000fca0000000000 */
[----:B------:R-:W-:-:S13]  /*c440*/  LOP3.LUT P0, RZ, R6, 0x80, RZ, 0xc0, !PT ;  /* 0x0000008006ff7812 */ /* 0x000fda000780c0ff */
[----:B------:R-:W-:Y:S05]  /*c450*/  @P0 BRA `(.L_x_215) ;  /* 0x0000000000d40947 */ /* 0x000fea0003800000 */
[----:B------:R-:W-:-:S13]  /*c460*/  ISETP.NE.AND P0, PT, R14, RZ, PT ;  /* 0x000000ff0e00720c */ /* 0x000fda0003f05270 */
.L_x_261:
        /* <DEDUP_REMOVED lines=11> */
.L_x_253:
[----:B-----5:R-:W-:-:S05]  /*c520*/  VIADD R0, R4, 0xffffffff ;  /* 0xffffffff04007836 */ /* 0x020fca0000000000 */
[----:B------:R-:W-:-:S13]  /*c530*/  ISETP.GE.U32.AND P1, PT, R0, 0x6, PT ;  /* 0x000000060000780c */ /* 0x000fda0003f26070 */
[----:B------:R-:W-:Y:S05]  /*c540*/  @!P1 BREAK.RELIABLE B2 ;  /* 0x0000000000029942 */ /* 0x000fea0003800100 */
[----:B------:R-:W-:Y:S05]  /*c550*/  @!P1 BRA `(.L_x_215) ;  /* 0x0000000000949947 */ /* 0x000fea0003800000 */
.L_x_254:
[----:B------:R-:W-:Y:S05]  /*c560*/  BSYNC.RELIABLE B2 ;  /* 0x0000000000027941 */ /* 0x000fea0003800100 */
.L_x_252:
        /* <DEDUP_REMOVED lines=8> */
.L_x_256:
[----:B------:R-:W-:-:S05]  /*c5f0*/  VIADD R0, R4, 0xfffffff7 ;  /* 0xfffffff704007836 */ /* 0x000fca0000000000 */
[----:B------:R-:W-:-:S13]  /*c600*/  ISETP.GE.U32.AND P1, PT, R0, 0x6, PT ;  /* 0x000000060000780c */ /* 0x000fda0003f26070 */
[----:B------:R-:W-:Y:S05]  /*c610*/  @!P1 BREAK.RELIABLE B2 ;  /* 0x0000000000029942 */ /* 0x000fea0003800100 */
[----:B------:R-:W-:Y:S05]  /*c620*/  @!P1 BRA `(.L_x_257) ;  /* 0x0000000000409947 */ /* 0x000fea0003800000 */
.L_x_258:
[----:B------:R-:W-:Y:S05]  /*c630*/  BSYNC.RELIABLE B2 ;  /* 0x0000000000027941 */ /* 0x000fea0003800100 */
.L_x_255:
        /* <DEDUP_REMOVED lines=10> */
.L_x_260:
[----:B------:R-:W-:Y:S05]  /*c6e0*/  BSYNC.RECONVERGENT B2 ;  /* 0x0000000000027941 */ /* 0x000fea0003800200 */
.L_x_259:
[----:B------:R-:W-:-:S05]  /*c6f0*/  VIADD R6, R6, 0xfffffff0 ;  /* 0xfffffff006067836 */ /* 0x000fca0000000000 */
[----:B------:R-:W-:-:S13]  /*c700*/  LOP3.LUT P1, RZ, R6, 0x88, RZ, 0xc0, !PT ;  /* 0x0000008806ff7812 */ /* 0x000fda000782c0ff */
[----:B------:R-:W-:Y:S05]  /*c710*/  @!P1 BRA `(.L_x_261) ;  /* 0xfffffffc00549947 */ /* 0x000fea000383ffff */
[----:B------:R-:W-:Y:S05]  /*c720*/  BRA `(.L_x_215) ;  /* 0x0000000000207947 */ /* 0x000fea0003800000 */
.L_x_257:
        /* <DEDUP_REMOVED lines=8> */
.L_x_215:
[----:B------:R-:W-:Y:S05]  /*c7b0*/  BSYNC.RECONVERGENT B1 ;  /* 0x0000000000017941 */ /* 0x000fea0003800200 */
.L_x_211:
[----:B------:R-:W-:Y:S01]  /*c7c0*/  ISETP.NE.AND P0, PT, R14, RZ, PT ;  /* 0x000000ff0e00720c */ /* 0x000fe20003f05270 */
[----:B------:R-:W-:-:S12]  /*c7d0*/  BSSY.RELIABLE B1, `(.L_x_262) ;  /* 0x0000009000017945 */ /* 0x000fd80003800100 */
[----:B------:R-:W-:Y:S05]  /*c7e0*/  @!P0 BRA `(.L_x_263) ;  /* 0x0000000000108947 */ /* 0x000fea0003800000 */
[----:B------:R-:W-:-:S13]  /*c7f0*/  ISETP.NE.AND P1, PT, R11, 0xe, PT ;  /* 0x0000000e0b00780c */ /* 0x000fda0003f25270 */
[----:B------:R-:W-:Y:S05]  /*c800*/  @P1 BREAK.RELIABLE B1 ;  /* 0x0000000000011942 */ /* 0x000fea0003800100 */
[----:B------:R-:W-:Y:S05]  /*c810*/  @!P1 BRA `(.L_x_264) ;  /* 0x0000000000109947 */ /* 0x000fea0003800000 */
[----:B------:R-:W-:Y:S05]  /*c820*/  BRA `(.L_x_16) ;  /* 0x0000001400287947 */ /* 0x000fea0003800000 */
.L_x_263:
[----:B------:R-:W-:-:S13]  /*c830*/  ISETP.NE.AND P1, PT, R11, 0x6, PT ;  /* 0x000000060b00780c */ /* 0x000fda0003f25270 */
[----:B------:R-:W-:Y:S05]  /*c840*/  @P1 BREAK.RELIABLE B1 ;  /* 0x0000000000011942 */ /* 0x000fea0003800100 */
[----:B------:R-:W-:Y:S05]  /*c850*/  @P1 BRA `(.L_x_16) ;  /* 0x00000014001c1947 */ /* 0x000fea0003800000 */
.L_x_264:
[----:B------:R-:W-:Y:S05]  /*c860*/  BSYNC.RELIABLE B1 ;  /* 0x0000000000017941 */ /* 0x000fea0003800100 */
.L_x_262:
        /* <DEDUP_REMOVED lines=16> */
.L_x_267:
[----:B-----5:R-:W-:-:S13]  /*c970*/  ISETP.NE.AND P1, PT, R0, RZ, PT ;  /* 0x000000ff0000720c */ /* 0x020fda0003f25270 */
[----:B------:R-:W-:Y:S05]  /*c980*/  @!P1 BREAK.RELIABLE B2 ;  /* 0x0000000000029942 */ /* 0x000fea0003800100 */
[----:B------:R-:W-:Y:S05]  /*c990*/  @!P1 BRA `(.L_x_268) ;  /* 0x0000000000389947 */ /* 0x000fea0003800000 */
[----:B------:R-:W-:-:S05]  /*c9a0*/  VIADD R0, R0, 0xfffffff7 ;  /* 0xfffffff700007836 */ /* 0x000fca0000000000 */
[----:B------:R-:W-:-:S13]  /*c9b0*/  ISETP.GE.U32.AND P1, PT, R0, 0x6, PT ;  /* 0x000000060000780c */ /* 0x000fda0003f26070 */
[----:B------:R-:W-:Y:S05]  /*c9c0*/  @P1 BREAK.RELIABLE B2 ;  /* 0x0000000000021942 */ /* 0x000fea0003800100 */
[----:B------:R-:W-:Y:S05]  /*c9d0*/  @P1 BRA `(.L_x_270) ;  /* 0x0000000000441947 */ /* 0x000fea0003800000 */
.L_x_269:
[----:B------:R-:W-:Y:S05]  /*c9e0*/  BSYNC.RELIABLE B2 ;  /* 0x0000000000027941 */ /* 0x000fea0003800100 */
.L_x_266:
[----:B------:R-:W0:Y:S01]  /*c9f0*/  LDL R2, [R1+0x800] ;  /* 0x0008000001027983 */ /* 0x000e220000100800 */
[----:B------:R-:W-:-:S05]  /*ca00*/  IMAD R0, R4, 0x80, R3 ;  /* 0x0000008004007824 */ /* 0x000fca00078e0203 */
[----:B------:R-:W-:Y:S01]  /*ca10*/  LOP3.LUT R0, R0, 0x40000, RZ, 0xfc, !PT ;  /* 0x0004000000007812 */ /* 0x000fe200078efcff */
[----:B0-----:R-:W-:-:S05]  /*ca20*/  IMAD R5, R2, 0x8, R1 ;  /* 0x0000000802057824 */ /* 0x001fca00078e0201 */
[----:B------:R3:W-:Y:S04]  /*ca30*/  STL [R5], R0 ;  /* 0x0000000005007387 */ /* 0x0007e80000100800 */
[----:B------:R-:W4:Y:S02]  /*ca40*/  LDL R2, [R1+0x800] ;  /* 0x0008000001027983 */ /* 0x000f240000100800 */
[----:B----4-:R-:W-:-:S05]  /*ca50*/  VIADD R2, R2, 0x1 ;  /* 0x0000000102027836 */ /* 0x010fca0000000000 */
[----:B------:R3:W-:Y:S01]  /*ca60*/  STL [R1+0x800], R2 ;  /* 0x0008000201007387 */ /* 0x0007e20000100800 */
[----:B------:R-:W-:Y:S05]  /*ca70*/  BRA `(.L_x_270) ;  /* 0x00000000001c7947 */ /* 0x000fea0003800000 */
.L_x_268:
[----:B------:R-:W3:Y:S01]  /*ca80*/  LDL R0, [R1+0x800] ;  /* 0x0008000001007983 */ /* 0x000ee20000100800 */
[----:B0-----:R-:W-:Y:S02]  /*ca90*/  IMAD R5, R4, 0x80, R3 ;  /* 0x0000008004057824 */ /* 0x001fe400078e0203 */
[----:B---3--:R-:W-:-:S05]  /*caa0*/  IMAD R0, R0, 0x8, R1 ;  /* 0x0000000800007824 */ /* 0x008fca00078e0201 */
[----:B------:R4:W-:Y:S04]  /*cab0*/  STL [R0], R5 ;  /* 0x0000000500007387 */ /* 0x0009e80000100800 */
[----:B------:R-:W3:Y:S02]  /*cac0*/  LDL R2, [R1+0x800] ;  /* 0x0008000001027983 */ /* 0x000ee40000100800 */
[----:B---3--:R-:W-:-:S05]  /*cad0*/  VIADD R2, R2, 0x1 ;  /* 0x0000000102027836 */ /* 0x008fca0000000000 */
[----:B------:R4:W-:Y:S02]  /*cae0*/  STL [R1+0x800], R2 ;  /* 0x0008000201007387 */ /* 0x0009e40000100800 */
.L_x_270:
[----:B------:R-:W-:Y:S05]  /*caf0*/  BSYNC.RECONVERGENT B1 ;  /* 0x0000000000017941 */ /* 0x000fea0003800200 */
.L_x_265:
        /* <DEDUP_REMOVED lines=16> */
.L_x_273:
[----:B-----5:R-:W-:-:S13]  /*cc00*/  ISETP.NE.AND P1, PT, R0, RZ, PT ;  /* 0x000000ff0000720c */ /* 0x020fda0003f25270 */
[----:B------:R-:W-:Y:S05]  /*cc10*/  @!P1 BREAK.RELIABLE B2 ;  /* 0x0000000000029942 */ /* 0x000fea0003800100 */
[----:B------:R-:W-:Y:S05]  /*cc20*/  @!P1 BRA `(.L_x_274) ;  /* 0x0000000000389947 */ /* 0x000fea0003800000 */
[----:B------:R-:W-:-:S05]  /*cc30*/  VIADD R0, R0, 0xfffffff7 ;  /* 0xfffffff700007836 */ /* 0x000fca0000000000 */
[----:B------:R-:W-:-:S13]  /*cc40*/  ISETP.GT.U32.AND P1, PT, R0, 0x5, PT ;  /* 0x000000050000780c */ /* 0x000fda0003f24070 */
[----:B------:R-:W-:Y:S05]  /*cc50*/  @P1 BREAK.RELIABLE B2 ;  /* 0x0000000000021942 */ /* 0x000fea0003800100 */
[----:B------:R-:W-:Y:S05]  /*cc60*/  @P1 BRA `(.L_x_276) ;  /* 0x0000000000441947 */ /* 0x000fea0003800000 */
.L_x_275:
[----:B------:R-:W-:Y:S05]  /*cc70*/  BSYNC.RELIABLE B2 ;  /* 0x0000000000027941 */ /* 0x000fea0003800100 */
.L_x_272:
        /* <DEDUP_REMOVED lines=9> */
.L_x_274:
[----:B------:R-:W3:Y:S01]  /*cd10*/  LDL R0, [R1+0x800] ;  /* 0x0008000001007983 */ /* 0x000ee20000100800 */
[----:B0-----:R-:W-:Y:S02]  /*cd20*/  IMAD R5, R4, 0x80, R3 ;  /* 0x0000008004057824 */ /* 0x001fe400078e0203 */
[----:B---3--:R-:W-:-:S05]  /*cd30*/  IMAD R0, R0, 0x8, R1 ;  /* 0x0000000800007824 */ /* 0x008fca00078e0201 */
[----:B------:R4:W-:Y:S04]  /*cd40*/  STL [R0], R5 ;  /* 0x0000000500007387 */ /* 0x0009e80000100800 */
[----:B------:R-:W3:Y:S02]  /*cd50*/  LDL R2, [R1+0x800] ;  /* 0x0008000001027983 */ /* 0x000ee40000100800 */
[----:B---3--:R-:W-:-:S05]  /*cd60*/  VIADD R2, R2, 0x1 ;  /* 0x0000000102027836 */ /* 0x008fca0000000000 */
[----:B------:R4:W-:Y:S02]  /*cd70*/  STL [R1+0x800], R2 ;  /* 0x0008000201007387 */ /* 0x0009e40000100800 */
.L_x_276:
[----:B------:R-:W-:Y:S05]  /*cd80*/  BSYNC.RECONVERGENT B1 ;  /* 0x0000000000017941 */ /* 0x000fea0003800200 */
.L_x_271:
        /* <DEDUP_REMOVED lines=16> */
.L_x_279:
[----:B-----5:R-:W-:-:S13]  /*ce90*/  ISETP.NE.AND P1, PT, R0, RZ, PT ;  /* 0x000000ff0000720c */ /* 0x020fda0003f25270 */
[----:B------:R-:W-:Y:S05]  /*cea0*/  @!P1 BREAK.RELIABLE B2 ;  /* 0x0000000000029942 */ /* 0x000fea0003800100 */
[----:B------:R-:W-:Y:S05]  /*ceb0*/  @!P1 BRA `(.L_x_280) ;  /* 0x0000000000389947 */ /* 0x000fea0003800000 */
[----:B------:R-:W-:-:S05]  /*cec0*/  VIADD R0, R0, 0xfffffff7 ;  /* 0xfffffff700007836 */ /* 0x000fca0000000000 */
[----:B------:R-:W-:-:S13]  /*ced0*/  ISETP.GT.U32.AND P1, PT, R0, 0x5, PT ;  /* 0x000000050000780c */ /* 0x000fda0003f24070 */
[----:B------:R-:W-:Y:S05]  /*cee0*/  @P1 BREAK.RELIABLE B2 ;  /* 0x0000000000021942 */ /* 0x000fea0003800100 */
[----:B------:R-:W-:Y:S05]  /*cef0*/  @P1 BRA `(.L_x_282) ;  /* 0x0000000000441947 */ /* 0x000fea0003800000 */
.L_x_281:
[----:B------:R-:W-:Y:S05]  /*cf00*/  BSYNC.RELIABLE B2 ;  /* 0x0000000000027941 */ /* 0x000fea0003800100 */
.L_x_278:
[----:B------:R-:W0:Y:S01]  /*cf10*/  LDL R2, [R1+0x800] ;  /* 0x0008000001027983 */ /* 0x000e220000100800 */
[----:B------:R-:W-:-:S05]  /*cf20*/  IMAD R0, R4, 0x80, R3 ;  /* 0x0000008004007824 */ /* 0x000fca00078e0203 */
[----:B------:R-:W-:Y:S01]  /*cf30*/  LOP3.LUT R0, R0, 0x40000, RZ, 0xfc, !PT ;  /* 0x0004000000007812 */ /* 0x000fe200078efcff */
[----:B0-----:R-:W-:-:S05]  /*cf40*/  IMAD R5, R2, 0x8, R1 ;  /* 0x0000000802057824 */ /* 0x001fca00078e0201 */
[----:B------:R4:W-:Y:S04]  /*cf50*/  STL [R5], R0 ;  /* 0x0000000005007387 */ /* 0x0009e80000100800 */
[----:B------:R-:W3:Y:S02]  /*cf60*/  LDL R2, [R1+0x800] ;  /* 0x0008000001027983 */ /* 0x000ee40000100800 */
[----:B---3--:R-:W-:-:S05]  /*cf70*/  VIADD R2, R2, 0x1 ;  /* 0x0000000102027836 */ /* 0x008fca0000000000 */
[----:B------:R4:W-:Y:S01]  /*cf80*/  STL [R1+0x800], R2 ;  /* 0x0008000201007387 */ /* 0x0009e20000100800 */
[----:B------:R-:W-:Y:S05]  /*cf90*/  BRA `(.L_x_282) ;  /* 0x00000000001c7947 */ /* 0x000fea0003800000 */
.L_x_280:
[----:B------:R-:W3:Y:S01]  /*cfa0*/  LDL R0, [R1+0x800] ;  /* 0x0008000001007983 */ /* 0x000ee20000100800 */
[----:B0-----:R-:W-:Y:S02]  /*cfb0*/  IMAD R5, R4, 0x80, R3 ;  /* 0x0000008004057824 */ /* 0x001fe400078e0203 */
[----:B---3--:R-:W-:-:S05]  /*cfc0*/  IMAD R0, R0, 0x8, R1 ;  /* 0x0000000800007824 */ /* 0x008fca00078e0201 */
[----:B------:R3:W-:Y:S04]  /*cfd0*/  STL [R0], R5 ;  /* 0x0000000500007387 */ /* 0x0007e80000100800 */
[----:B------:R-:W4:Y:S02]  /*cfe0*/  LDL R2, [R1+0x800] ;  /* 0x0008000001027983 */ /* 0x000f240000100800 */
[----:B----4-:R-:W-:-:S05]  /*cff0*/  VIADD R2, R2, 0x1 ;  /* 0x0000000102027836 */ /* 0x010fca0000000000 */
[----:B------:R3:W-:Y:S02]  /*d000*/  STL [R1+0x800], R2 ;  /* 0x0008000201007387 */ /* 0x0007e40000100800 */
.L_x_282:
[----:B------:R-:W-:Y:S05]  /*d010*/  BSYNC.RECONVERGENT B1 ;  /* 0x0000000000017941 */ /* 0x000fea0003800200 */
.L_x_277:
        /* <DEDUP_REMOVED lines=16> */
.L_x_285:
[----:B-----5:R-:W-:-:S13]  /*d120*/  ISETP.NE.AND P1, PT, R0, RZ, PT ;  /* 0x000000ff0000720c */ /* 0x020fda0003f25270 */
[----:B------:R-:W-:Y:S05]  /*d130*/  @!P1 BREAK.RELIABLE B2 ;  /* 0x0000000000029942 */ /* 0x000fea0003800100 */
[----:B------:R-:W-:Y:S05]  /*d140*/  @!P1 BRA `(.L_x_286) ;  /* 0x0000000000389947 */ /* 0x000fea0003800000 */
[----:B------:R-:W-:-:S05]  /*d150*/  VIADD R0, R0, 0xfffffff7 ;  /* 0xfffffff700007836 */ /* 0x000fca0000000000 */
[----:B------:R-:W-:-:S13]  /*d160*/  ISETP.GT.U32.AND P1, PT, R0, 0x5, PT ;  /* 0x000000050000780c */ /* 0x000fda0003f24070 */
[----:B------:R-:W-:Y:S05]  /*d170*/  @P1 BREAK.RELIABLE B2 ;  /* 0x0000000000021942 */ /* 0x000fea0003800100 */
[----:B------:R-:W-:Y:S05]  /*d180*/  @P1 BRA `(.L_x_288) ;  /* 0x0000000000441947 */ /* 0x000fea0003800000 */
.L_x_287:
[----:B------:R-:W-:Y:S05]  /*d190*/  BSYNC.RELIABLE B2 ;  /* 0x0000000000027941 */ /* 0x000fea0003800100 */
.L_x_284:
        /* <DEDUP_REMOVED lines=9> */
.L_x_286:
[----:B------:R-:W3:Y:S01]  /*d230*/  LDL R0, [R1+0x800] ;  /* 0x0008000001007983 */ /* 0x000ee20000100800 */
[----:B0-----:R-:W-:Y:S02]  /*d240*/  IMAD R5, R4, 0x80, R3 ;  /* 0x0000008004057824 */ /* 0x001fe400078e0203 */
[----:B---3--:R-:W-:-:S05]  /*d250*/  IMAD R0, R0, 0x8, R1 ;  /* 0x0000000800007824 */ /* 0x008fca00078e0201 */
[----:B------:R3:W-:Y:S04]  /*d260*/  STL [R0], R5 ;  /* 0x0000000500007387 */ /* 0x0007e80000100800 */
[----:B------:R-:W4:Y:S02]  /*d270*/  LDL R2, [R1+0x800] ;  /* 0x0008000001027983 */ /* 0x000f240000100800 */
[----:B----4-:R-:W-:-:S05]  /*d280*/  VIADD R2, R2, 0x1 ;  /* 0x0000000102027836 */ /* 0x010fca0000000000 */
[----:B------:R3:W-:Y:S02]  /*d290*/  STL [R1+0x800], R2 ;  /* 0x0008000201007387 */ /* 0x0007e40000100800 */
.L_x_288:
[----:B------:R-:W-:Y:S05]  /*d2a0*/  BSYNC.RECONVERGENT B1 ;  /* 0x0000000000017941 */ /* 0x000fea0003800200 */
.L_x_283:
        /* <DEDUP_REMOVED lines=16> */
.L_x_291:
[----:B-----5:R-:W-:-:S13]  /*d3b0*/  ISETP.NE.AND P1, PT, R0, RZ, PT ;  /* 0x000000ff0000720c */ /* 0x020fda0003f25270 */
[----:B------:R-:W-:Y:S05]  /*d3c0*/  @!P1 BREAK.RELIABLE B2 ;  /* 0x0000000000029942 */ /* 0x000fea0003800100 */
[----:B------:R-:W-:Y:S05]  /*d3d0*/  @!P1 BRA `(.L_x_292) ;  /* 0x0000000000389947 */ /* 0x000fea0003800000 */
[----:B------:R-:W-:-:S05]  /*d3e0*/  VIADD R0, R0, 0xfffffff7 ;  /* 0xfffffff700007836 */ /* 0x000fca0000000000 */
[----:B------:R-:W-:-:S13]  /*d3f0*/  ISETP.GT.U32.AND P1, PT, R0, 0x5, PT ;  /* 0x000000050000780c */ /* 0x000fda0003f24070 */
[----:B------:R-:W-:Y:S05]  /*d400*/  @P1 BREAK.RELIABLE B2 ;  /* 0x0000000000021942 */ /* 0x000fea0003800100 */
[----:B------:R-:W-:Y:S05]  /*d410*/  @P1 BRA `(.L_x_294) ;  /* 0x0000000000441947 */ /* 0x000fea0003800000 */
.L_x_293:
[----:B------:R-:W-:Y:S05]  /*d420*/  BSYNC.RELIABLE B2 ;  /* 0x0000000000027941 */ /* 0x000fea0003800100 */
.L_x_290:
        /* <DEDUP_REMOVED lines=9> */
.L_x_292:
[----:B------:R-:W3:Y:S01]  /*d4c0*/  LDL R0, [R1+0x800] ;  /* 0x0008000001007983 */ /* 0x000ee20000100800 */
[----:B0-----:R-:W-:Y:S02]  /*d4d0*/  IMAD R5, R4, 0x80, R3 ;  /* 0x0000008004057824 */ /* 0x001fe400078e0203 */
[----:B---3--:R-:W-:-:S05]  /*d4e0*/  IMAD R0, R0, 0x8, R1 ;  /* 0x0000000800007824 */ /* 0x008fca00078e0201 */
[----:B------:R3:W-:Y:S04]  /*d4f0*/  STL [R0], R5 ;  /* 0x0000000500007387 */ /* 0x0007e80000100800 */
[----:B------:R-:W4:Y:S02]  /*d500*/  LDL R2, [R1+0x800] ;  /* 0x0008000001027983 */ /* 0x000f240000100800 */
[----:B----4-:R-:W-:-:S05]  /*d510*/  VIADD R2, R2, 0x1 ;  /* 0x0000000102027836 */ /* 0x010fca0000000000 */
[----:B------:R3:W-:Y:S02]  /*d520*/  STL [R1+0x800], R2 ;  /* 0x0008000201007387 */ /* 0x0007e40000100800 */
.L_x_294:
[----:B------:R-:W-:Y:S05]  /*d530*/  BSYNC.RECONVERGENT B1 ;  /* 0x0000000000017941 */ /* 0x000fea0003800200 */
.L_x_289:
        /* <DEDUP_REMOVED lines=16> */
.L_x_297:
[----:B-----5:R-:W-:-:S13]  /*d640*/  ISETP.NE.AND P1, PT, R0, RZ, PT ;  /* 0x000000ff0000720c */ /* 0x020fda0003f25270 */
[----:B------:R-:W-:Y:S05]  /*d650*/  @!P1 BREAK.RELIABLE B2 ;  /* 0x0000000000029942 */ /* 0x000fea0003800100 */
[----:B------:R-:W-:Y:S05]  /*d660*/  @!P1 BRA `(.L_x_298) ;  /* 0x0000000000389947 */ /* 0x000fea0003800000 */
[----:B------:R-:W-:-:S05]  /*d670*/  VIADD R0, R0, 0xfffffff7 ;  /* 0xfffffff700007836 */ /* 0x000fca0000000000 */
[----:B------:R-:W-:-:S13]  /*d680*/  ISETP.GT.U32.AND P1, PT, R0, 0x5, PT ;  /* 0x000000050000780c */ /* 0x000fda0003f24070 */
[----:B------:R-:W-:Y:S05]  /*d690*/  @P1 BREAK.RELIABLE B2 ;  /* 0x0000000000021942 */ /* 0x000fea0003800100 */
[----:B------:R-:W-:Y:S05]  /*d6a0*/  @P1 BRA `(.L_x_300) ;  /* 0x0000000000441947 */ /* 0x000fea0003800000 */
.L_x_299:
[----:B------:R-:W-:Y:S05]  /*d6b0*/  BSYNC.RELIABLE B2 ;  /* 0x0000000000027941 */ /* 0x000fea0003800100 */
.L_x_296:
        /* <DEDUP_REMOVED lines=9> */
.L_x_298:
[----:B------:R-:W3:Y:S01]  /*d750*/  LDL R0, [R1+0x800] ;  /* 0x0008000001007983 */ /* 0x000ee20000100800 */
[----:B0-----:R-:W-:Y:S02]  /*d760*/  IMAD R5, R4, 0x80, R3 ;  /* 0x0000008004057824 */ /* 0x001fe400078e0203 */
[----:B---3--:R-:W-:-:S05]  /*d770*/  IMAD R0, R0, 0x8, R1 ;  /* 0x0000000800007824 */ /* 0x008fca00078e0201 */
[----:B------:R3:W-:Y:S04]  /*d780*/  STL [R0], R5 ;  /* 0x0000000500007387 */ /* 0x0007e80000100800 */
[----:B------:R-:W4:Y:S02]  /*d790*/  LDL R2, [R1+0x800] ;  /* 0x0008000001027983 */ /* 0x000f240000100800 */
[----:B----4-:R-:W-:-:S05]  /*d7a0*/  VIADD R2, R2, 0x1 ;  /* 0x0000000102027836 */ /* 0x010fca0000000000 */
[----:B------:R3:W-:Y:S02]  /*d7b0*/  STL [R1+0x800], R2 ;  /* 0x0008000201007387 */ /* 0x0007e40000100800 */
.L_x_300:
[----:B------:R-:W-:Y:S05]  /*d7c0*/  BSYNC.RECONVERGENT B1 ;  /* 0x0000000000017941 */ /* 0x000fea0003800200 */
.L_x_295:
        /* <DEDUP_REMOVED lines=16> */
.L_x_303:
[----:B-----5:R-:W-:-:S13]  /*d8d0*/  ISETP.NE.AND P1, PT, R0, RZ, PT ;  /* 0x000000ff0000720c */ /* 0x020fda0003f25270 */
[----:B------:R-:W-:Y:S05]  /*d8e0*/  @!P1 BREAK.RELIABLE B2 ;  /* 0x0000000000029942 */ /* 0x000fea0003800100 */
[----:B------:R-:W-:Y:S05]  /*d8f0*/  @!P1 BRA `(.L_x_304) ;  /* 0x0000000000389947 */ /* 0x000fea0003800000 */
[----:B------:R-:W-:-:S05]  /*d900*/  VIADD R0, R0, 0xfffffff7 ;  /* 0xfffffff700007836 */ /* 0x000fca0000000000 */
[----:B------:R-:W-:-:S13]  /*d910*/  ISETP.GT.U32.AND P1, PT, R0, 0x5, PT ;  /* 0x000000050000780c */ /* 0x000fda0003f24070 */
[----:B------:R-:W-:Y:S05]  /*d920*/  @P1 BREAK.RELIABLE B2 ;  /* 0x0000000000021942 */ /* 0x000fea0003800100 */
[----:B------:R-:W-:Y:S05]  /*d930*/  @P1 BRA `(.L_x_306) ;  /* 0x0000000000441947 */ /* 0x000fea0003800000 */
.L_x_305:
[----:B------:R-:W-:Y:S05]  /*d940*/  BSYNC.RELIABLE B2 ;  /* 0x0000000000027941 */ /* 0x000fea0003800100 */
.L_x_302:
        /* <DEDUP_REMOVED lines=9> */
.L_x_304:
[----:B------:R-:W3:Y:S01]  /*d9e0*/  LDL R0, [R1+0x800] ;  /* 0x0008000001007983 */ /* 0x000ee20000100800 */
[----:B0-----:R-:W-:Y:S02]  /*d9f0*/  IMAD R5, R4, 0x80, R3 ;  /* 0x0000008004057824 */ /* 0x001fe400078e0203 */
[----:B---3--:R-:W-:-:S05]  /*da00*/  IMAD R0, R0, 0x8, R1 ;  /* 0x0000000800007824 */ /* 0x008fca00078e0201 */
[----:B------:R4:W-:Y:S04]  /*da10*/  STL [R0], R5 ;  /* 0x0000000500007387 */ /* 0x0009e80000100800 */
[----:B------:R-:W3:Y:S02]  /*da20*/  LDL R2, [R1+0x800] ;  /* 0x0008000001027983 */ /* 0x000ee40000100800 */
[----:B---3--:R-:W-:-:S05]  /*da30*/  VIADD R2, R2, 0x1 ;  /* 0x0000000102027836 */ /* 0x008fca0000000000 */
[----:B------:R4:W-:Y:S02]  /*da40*/  STL [R1+0x800], R2 ;  /* 0x0008000201007387 */ /* 0x0009e40000100800 */
.L_x_306:
[----:B------:R-:W-:Y:S05]  /*da50*/  BSYNC.RECONVERGENT B1 ;  /* 0x0000000000017941 */ /* 0x000fea0003800200 */
.L_x_301:
        /* <DEDUP_REMOVED lines=15> */
.L_x_308:
[----:B-----5:R-:W-:-:S13]  /*db50*/  ISETP.NE.AND P0, PT, R0, RZ, PT ;  /* 0x000000ff0000720c */ /* 0x020fda0003f05270 */
[----:B------:R-:W-:Y:S05]  /*db60*/  @!P0 BREAK.RELIABLE B1 ;  /* 0x0000000000018942 */ /* 0x000fea0003800100 */
[----:B------:R-:W-:Y:S05]  /*db70*/  @!P0 BRA `(.L_x_309) ;  /* 0x0000000000388947 */ /* 0x000fea0003800000 */
[----:B------:R-:W-:-:S05]  /*db80*/  VIADD R0, R0, 0xfffffff7 ;  /* 0xfffffff700007836 */ /* 0x000fca0000000000 */
[----:B------:R-:W-:-:S13]  /*db90*/  ISETP.GT.U32.AND P0, PT, R0, 0x5, PT ;  /* 0x000000050000780c */ /* 0x000fda0003f04070 */
[----:B------:R-:W-:Y:S05]  /*dba0*/  @P0 BREAK.RELIABLE B1 ;  /* 0x0000000000010942 */ /* 0x000fea0003800100 */
[----:B------:R-:W-:Y:S05]  /*dbb0*/  @P0 BRA `(.L_x_16) ;  /* 0x0000000000440947 */ /* 0x000fea0003800000 */
.L_x_310:
[----:B------:R-:W-:Y:S05]  /*dbc0*/  BSYNC.RELIABLE B1 ;  /* 0x0000000000017941 */ /* 0x000fea0003800100 */
.L_x_307:
        /* <DEDUP_REMOVED lines=9> */
.L_x_309:
[----:B------:R-:W3:Y:S01]  /*dc60*/  LDL R0, [R1+0x800] ;  /* 0x0008000001007983 */ /* 0x000ee20000100800 */
[----:B0-----:R-:W-:Y:S02]  /*dc70*/  IMAD R5, R4, 0x80, R3 ;  /* 0x0000008004057824 */ /* 0x001fe400078e0203 */
[----:B---3--:R-:W-:-:S05]  /*dc80*/  IMAD R0, R0, 0x8, R1 ;  /* 0x0000000800007824 */ /* 0x008fca00078e0201 */
[----:B------:R0:W-:Y:S04]  /*dc90*/  STL [R0], R5 ;  /* 0x0000000500007387 */ /* 0x0001e80000100800 */
[----:B------:R-:W3:Y:S02]  /*dca0*/  LDL R2, [R1+0x800] ;  /* 0x0008000001027983 */ /* 0x000ee40000100800 */
[----:B---3--:R-:W-:-:S05]  /*dcb0*/  VIADD R2, R2, 0x1 ;  /* 0x0000000102027836 */ /* 0x008fca0000000000 */
[----:B------:R0:W-:Y:S02]  /*dcc0*/  STL [R1+0x800], R2 ;  /* 0x0008000201007387 */ /* 0x0001e40000100800 */
.L_x_16:
[----:B------:R-:W-:Y:S05]  /*dcd0*/  BSYNC.RECONVERGENT B0 ;  /* 0x0000000000007941 */ /* 0x000fea0003800200 */
.L_x_15:
[----:B------:R-:W-:-:S05]  /*dce0*/  VIADD R3, R3, 0x1 ;  /* 0x0000000103037836 */ /* 0x000fca0000000000 */
[----:B------:R-:W-:-:S13]  /*dcf0*/  ISETP.NE.AND P0, PT, R3, 0x80, PT ;  /* 0x000000800300780c */ /* 0x000fda0003f05270 */
[----:B------:R-:W-:Y:S05]  /*dd00*/  @P0 BRA `(.L_x_311) ;  /* 0xffffff3c00400947 */ /* 0x000fea000383ffff */
[----:B------:R-:W5:Y:S01]  /*dd10*/  LDL R25, [R1+0x800] ;  /* 0x0008000001197983 */ /* 0x000f620000100800 */
[----:B------:R-:W-:Y:S01]  /*dd20*/  BSSY.RECONVERGENT B9, `(.L_x_312) ;  /* 0x000083f000097945 */ /* 0x000fe20003800200 */
[----:B------:R-:W-:Y:S01]  /*dd30*/  PLOP3.LUT P0, PT, PT, PT, PT, 0x80, 0x8 ;  /* 0x000000000008781c */ /* 0x000fe20003f0f070 */
[----:B------:R-:W-:Y:S02]  /*dd40*/  IMAD.MOV.U32 R23, RZ, RZ, -0xc350 ;  /* 0xffff3cb0ff177424 */ /* 0x000fe400078e00ff */
[----:B------:R-:W-:Y:S01]  /*dd50*/  IMAD.MOV.U32 R22, RZ, RZ, RZ ;  /* 0x000000ffff167224 */ /* 0x000fe200078e00ff */
[----:B-----5:R-:W-:-:S13]  /*dd60*/  ISETP.GE.AND P1, PT, R25, 0x1, PT ;  /* 0x000000011900780c */ /* 0x020fda0003f26270 */
[----:B------:R-:W-:Y:S05]  /*dd70*/  @!P1 BRA `(.L_x_313) ;  /* 0x0000008000e49947 */ /* 0x000fea0003800000 */
[----:B0-234-:R-:W-:Y:S02]  /*dd80*/  MOV.SPILL R5, UR63 ;  /* 0x0000003f00057c02 */ /* 0x01dfe40009000f00 */
[----:B------:R-:W-:Y:S02]  /*dd90*/  MOV.SPILL R6, UR62 ;  /* 0x0000003e00067c02 */ /* 0x000fe40009000f00 */
[----:B------:R-:W-:Y:S02]  /*dda0*/  MOV.SPILL R7, UR61 ;  /* 0x0000003d00077c02 */ /* 0x000fe40009000f00 */
[----:B------:R-:W-:Y:S02]  /*ddb0*/  MOV.SPILL R8, UR60 ;  /* 0x0000003c00087c02 */ /* 0x000fe40009000f00 */
[----:B------:R-:W-:Y:S02]  /*ddc0*/  R2UR UR4, R18 ;  /* 0x00000000120472ca */ /* 0x000fe400000e0000 */
[----:B------:R-:W-:-:S02]  /*ddd0*/  R2UR UR5, R19 ;  /* 0x00000000130572ca */ /* 0x000fc400000e0000 */
[C---:B------:R-:W-:Y:S02]  /*dde0*/  R2UR UR62, R18.reuse ;  /* 0x00000000123e72ca */ /* 0x040fe400000e0000 */
[C---:B------:R-:W-:Y:S02]  /*ddf0*/  R2UR UR63, R19.reuse ;  /* 0x00000000133f72ca */ /* 0x040fe400000e0000 */
[C---:B------:R-:W-:Y:S02]  /*de00*/  R2UR UR60, R18.reuse ;  /* 0x00000000123c72ca */ /* 0x040fe400000e0000 */
[C---:B------:R-:W-:Y:S02]  /*de10*/  R2UR UR61, R19.reuse ;  /* 0x00000000133d72ca */ /* 0x040fe400000e0000 */
[C---:B------:R-:W-:Y:S02]  /*de20*/  R2UR UR76, R18.reuse ;  /* 0x00000000124c72ca */ /* 0x040fe400000e0000 */
[----:B------:R-:W-:Y:S01]  /*de30*/  R2UR UR77, R19 ;  /* 0x00000000134d72ca */ /* 0x000fe200000e0000 */
[----:B------:R-:W2:Y:S01]  /*de40*/  LDG.E R47, desc[UR4][R16.64+0xf8] ;  /* 0x0000f804102f7981 */ /* 0x000ea2000c1e1900 */
[----:B------:R-:W-:-:S02]  /*de50*/  R2UR UR74, R18 ;  /* 0x00000000124a72ca */ /* 0x000fc400000e0000 */
[C---:B------:R-:W-:Y:S01]  /*de60*/  R2UR UR75, R19.reuse ;  /* 0x00000000134b72ca */ /* 0x040fe200000e0000 */
[----:B------:R-:W3:Y:S01]  /*de70*/  LDG.E R48, desc[UR62][R16.64+0xfc] ;  /* 0x0000fc3e10307981 */ /* 0x000ee2000c1e1900 */
[C---:B------:R-:W-:Y:S02]  /*de80*/  R2UR UR72, R18.reuse ;  /* 0x00000000124872ca */ /* 0x040fe400000e0000 */
[C---:B------:R-:W-:Y:S01]  /*de90*/  R2UR UR73, R19.reuse ;  /* 0x00000000134972ca */ /* 0x040fe200000e0000 */
[----:B------:R-:W4:Y:S01]  /*dea0*/  LDG.E R46, desc[UR60][R16.64+0xf4] ;  /* 0x0000f43c102e7981 */ /* 0x000f22000c1e1900 */
[C---:B------:R-:W-:Y:S02]  /*deb0*/  R2UR UR70, R18.reuse ;  /* 0x00000000124672ca */ /* 0x040fe400000e0000 */
[----:B------:R-:W-:Y:S01]  /*dec0*/  R2UR UR71, R19 ;  /* 0x00000000134772ca */ /* 0x000fe200000e0000 */
[----:B------:R-:W4:Y:S01]  /*ded0*/  LDG.E R45, desc[UR62][R16.64+0xf0] ;  /* 0x0000f03e102d7981 */ /* 0x000f22000c1e1900 */
[----:B------:R-:W-:-:S02]  /*dee0*/  R2UR UR68, R18 ;  /* 0x00000000124472ca */ /* 0x000fc400000e0000 */
[C---:B------:R-:W-:Y:S01]  /*def0*/  R2UR UR69, R19.reuse ;  /* 0x00000000134572ca */ /* 0x040fe200000e0000 */
[----:B------:R-:W4:Y:S01]  /*df00*/  LDG.E R44, desc[UR60][R16.64+0xec] ;  /* 0x0000ec3c102c7981 */ /* 0x000f22000c1e1900 */
        /* <DEDUP_REMOVED lines=35> */
[----:B------:R0:W5:Y:S01]  /*e140*/  LDG.E R164, desc[UR4][R16.64+0x200] ;  /* 0x0002000410a47981 */ /* 0x000162000c1e1900 */
[C---:B------:R-:W-:Y:S02]  /*e150*/  R2UR UR12, R18.reuse ;  /* 0x00000000120c72ca */ /* 0x040fe400000e0000 */
[C---:B------:R-:W-:Y:S01]  /*e160*/  R2UR UR13, R19.reuse ;  /* 0x00000000130d72ca */ /* 0x040fe200000e0000 */
[----:B------:R0:W5:Y:S01]  /*e170*/  LDG.E R247, desc[UR4][R16.64+0x194] ;  /* 0x0001940410f77981 */ /* 0x000162000c1e1900 */
[C---:B------:R-:W-:Y:S02]  /*e180*/  R2UR UR14, R18.reuse ;  /* 0x00000000120e72ca */ /* 0x040fe400000e0000 */
[----:B------:R-:W-:Y:S01]  /*e190*/  R2UR UR15, R19 ;  /* 0x00000000130f72ca */ /* 0x000fe200000e0000 */
[----:B------:R0:W5:Y:S01]  /*e1a0*/  LDG.E R239, desc[UR4][R16.64+0x184] ;  /* 0x0001840410ef7981 */ /* 0x000162000c1e1900 */
[----:B------:R-:W-:-:S02]  /*e1b0*/  R2UR UR16, R18 ;  /* 0x00000000121072ca */ /* 0x000fc400000e0000 */
[C---:B------:R-:W-:Y:S01]  /*e1c0*/  R2UR UR17, R19.reuse ;  /* 0x00000000131172ca */ /* 0x040fe200000e0000 */
[----:B------:R0:W5:Y:S01]  /*e1d0*/  LDG.E R231, desc[UR4][R16.64+0x174] ;  /* 0x0001740410e77981 */ /* 0x000162000c1e1900 */
[C---:B------:R-:W-:Y:S02]  /*e1e0*/  R2UR UR18, R18.reuse ;  /* 0x00000000121272ca */ /* 0x040fe400000e0000 */
[C---:B------:R-:W-:Y:S01]  /*e1f0*/  R2UR UR19, R19.reuse ;  /* 0x00000000131372ca */ /* 0x040fe200000e0000 */
[----:B------:R0:W5:Y:S01]  /*e200*/  LDG.E R223, desc[UR4][R16.64+0x164] ;  /* 0x0001640410df7981 */ /* 0x000162000c1e1900 */
[----:B------:R-:W-:Y:S02]  /*e210*/  R2UR UR20, R18 ;  /* 0x00000000121472ca */ /* 0x000fe400000e0000 */
[----:B------:R-:W-:Y:S01]  /*e220*/  R2UR UR21, R19 ;  /* 0x00000000131572ca */ /* 0x000fe200000e0000 */
[----:B------:R0:W5:Y:S01]  /*e230*/  LDG.E R215, desc[UR4][R16.64+0x154] ;  /* 0x0001540410d77981 */ /* 0x000162000c1e1900 */
[----:B------:R-:W-:Y:S01]  /*e240*/  MOV.SPILL R2, UR60 ;  /* 0x0000003c00027c02 */ /* 0x000fe20009000f00 */
[----:B------:R-:W-:Y:S01]  /*e250*/  BSSY.RECONVERGENT B0, `(.L_x_314) ;  /* 0x00007ea000007945 */ /* 0x000fe20003800200 */
[----:B------:R-:W-:Y:S01]  /*e260*/  MOV.SPILL R3, UR63 ;  /* 0x0000003f00037c02 */ /* 0x000fe20009000f00 */
[----:B------:R0:W5:Y:S01]  /*e270*/  LDG.E R207, desc[UR4][R16.64+0x144] ;  /* 0x0001440410cf7981 */ /* 0x000162000c1e1900 */
[----:B------:R-:W-:-:S02]  /*e280*/  MOV.SPILL R4, UR62 ;  /* 0x0000003e00047c02 */ /* 0x000fc40009000f00 */
[----:B------:R-:W-:Y:S01]  /*e290*/  MOV.SPILL R0, UR61 ;  /* 0x0000003d00007c02 */ /* 0x000fe20009000f00 */
[----:B------:R0:W5:Y:S01]  /*e2a0*/  LDG.E R206, desc[UR76][R16.64+0x140] ;  /* 0x0001404c10ce7981 */ /* 0x000162000c1e1900 */
[----:B------:R-:W-:Y:S02]  /*e2b0*/  MOV.SPILL R9, UR59 ;  /* 0x0000003b00097c02 */ /* 0x000fe40009000f00 */
[----:B------:R-:W-:Y:S01]  /*e2c0*/  MOV.SPILL R10, UR58 ;  /* 0x0000003a000a7c02 */ /* 0x000fe20009000f00 */
[----:B------:R0:W5:Y:S01]  /*e2d0*/  LDG.E R205, desc[UR74][R16.64+0x13c] ;  /* 0x00013c4a10cd7981 */ /* 0x000162000c1e1900 */
[----:B------:R-:W-:Y:S02]  /*e2e0*/  MOV.SPILL R11, UR57 ;  /* 0x00000039000b7c02 */ /* 0x000fe40009000f00 */
        /* <DEDUP_REMOVED lines=66> */
[----:B------:R-:W-:Y:S01]  /*e710*/  R2UR UR37, R19 ;  /* 0x00000000132572ca */ /* 0x000fe200000e0000 */
[----:B------:R0:W5:Y:S04]  /*e720*/  LDG.E R238, desc[UR58][R16.64+0x180] ;  /* 0x0001803a10ee7981 */ /* 0x000168000c1e1900 */
[----:B--2---:R-:W-:Y:S04]  /*e730*/  STL [R1+0x964], R47 ;  /* 0x0009642f01007387 */ /* 0x004fe80000100800 */
[----:B---3--:R2:W-:Y:S04]  /*e740*/  STL [R1+0x968], R48 ;  /* 0x0009683001007387 */ /* 0x0085e80000100800 */
[----:B----4-:R3:W-:Y:S04]  /*e750*/  STL [R1+0x960], R46 ;  /* 0x0009602e01007387 */ /* 0x0107e80000100800 */
[----:B------:R4:W-:Y:S04]  /*e760*/  STL [R1+0x95c], R45 ;  /* 0x00095c2d01007387 */ /* 0x0009e80000100800 */
[----:B------:R1:W-:Y:S04]  /*e770*/  STL [R1+0x958], R44 ;  /* 0x0009582c01007387 */ /* 0x0003e80000100800 */
[----:B------:R0:W-:Y:S04]  /*e780*/  STL [R1+0x954], R43 ;  /* 0x0009542b01007387 */ /* 0x0001e80000100800 */
[----:B------:R0:W-:Y:S04]  /*e790*/  STL [R1+0x950], R42 ;  /* 0x0009502a01007387 */ /* 0x0001e80000100800 */
[----:B------:R0:W-:Y:S04]  /*e7a0*/  STL [R1+0x94c], R41 ;  /* 0x00094c2901007387 */ /* 0x0001e80000100800 */
[----:B------:R0:W-:Y:S04]  /*e7b0*/  STL [R1+0x948], R40 ;  /* 0x0009482801007387 */ /* 0x0001e80000100800 */
[----:B--2---:R-:W2:Y:S04]  /*e7c0*/  LDG.E R48, desc[UR62][R16.64+0xbc] ;  /* 0x0000bc3e10307981 */ /* 0x004ea8000c1e1900 */
[----:B------:R-:W2:Y:S04]  /*e7d0*/  LDG.E R47, desc[UR4][R16.64+0xb8] ;  /* 0x0000b804102f7981 */ /* 0x000ea8000c1e1900 */
[----:B---3--:R-:W3:Y:S04]  /*e7e0*/  LDG.E R46, desc[UR60][R16.64+0xb4] ;  /* 0x0000b43c102e7981 */ /* 0x008ee8000c1e1900 */
[----:B----4-:R-:W4:Y:S04]  /*e7f0*/  LDG.E R45, desc[UR62][R16.64+0xb0] ;  /* 0x0000b03e102d7981 */ /* 0x010f28000c1e1900 */
[----:B-1----:R-:W4:Y:S04]  /*e800*/  LDG.E R44, desc[UR60][R16.64+0xac] ;  /* 0x0000ac3c102c7981 */ /* 0x002f28000c1e1900 */
[----:B0-----:R-:W4:Y:S04]  /*e810*/  LDG.E R43, desc[UR4][R16.64+0xa8] ;  /* 0x0000a804102b7981 */ /* 0x001f28000c1e1900 */
[----:B------:R-:W4:Y:S04]  /*e820*/  LDG.E R42, desc[UR62][R16.64+0xa4] ;  /* 0x0000a43e102a7981 */ /* 0x000f28000c1e1900 */
[----:B------:R-:W4:Y:S04]  /*e830*/  LDG.E R41, desc[UR60][R16.64+0xa0] ;  /* 0x0000a03c10297981 */ /* 0x000f28000c1e1900 */
[----:B------:R-:W4:Y:S04]  /*e840*/  LDG.E R40, desc[UR62][R16.64+0x9c] ;  /* 0x00009c3e10287981 */ /* 0x000f28000c1e1900 */
[----:B------:R0:W-:Y:S04]  /*e850*/  STL [R1+0x944], R55 ;  /* 0x0009443701007387 */ /* 0x0001e80000100800 */
[----:B------:R1:W-:Y:S04]  /*e860*/  STL [R1+0x940], R54 ;  /* 0x0009403601007387 */ /* 0x0003e80000100800 */
[----:B------:R1:W-:Y:S04]  /*e870*/  STL [R1+0x93c], R53 ;  /* 0x00093c3501007387 */ /* 0x0003e80000100800 */
[----:B------:R1:W-:Y:S04]  /*e880*/  STL [R1+0x938], R52 ;  /* 0x0009383401007387 */ /* 0x0003e80000100800 */
[----:B------:R1:W-:Y:S04]  /*e890*/  STL [R1+0x934], R51 ;  /* 0x0009343301007387 */ /* 0x0003e80000100800 */
[----:B------:R1:W-:Y:S04]  /*e8a0*/  STL [R1+0x930], R50 ;  /* 0x0009303201007387 */ /* 0x0003e80000100800 */
[----:B------:R1:W-:Y:S04]  /*e8b0*/  STL [R1+0x92c], R49 ;  /* 0x00092c3101007387 */ /* 0x0003e80000100800 */
[----:B0-----:R-:W4:Y:S04]  /*e8c0*/  LDG.E R55, desc[UR4][R16.64+0x98] ;  /* 0x0000980410377981 */ /* 0x001f28000c1e1900 */
[----:B-1----:R-:W4:Y:S04]  /*e8d0*/  LDG.E R54, desc[UR60][R16.64+0x94] ;  /* 0x0000943c10367981 */ /* 0x002f28000c1e1900 */
[----:B------:R-:W4:Y:S04]  /*e8e0*/  LDG.E R53, desc[UR62][R16.64+0x90] ;  /* 0x0000903e10357981 */ /* 0x000f28000c1e1900 */
[----:B------:R-:W4:Y:S04]  /*e8f0*/  LDG.E R52, desc[UR60][R16.64+0x8c] ;  /* 0x00008c3c10347981 */ /* 0x000f28000c1e1900 */
[----:B------:R-:W4:Y:S04]  /*e900*/  LDG.E R51, desc[UR4][R16.64+0x88] ;  /* 0x0000880410337981 */ /* 0x000f28000c1e1900 */
[----:B------:R-:W4:Y:S04]  /*e910*/  LDG.E R50, desc[UR62][R16.64+0x84] ;  /* 0x0000843e10327981 */ /* 0x000f28000c1e1900 */
[----:B------:R-:W4:Y:S04]  /*e920*/  LDG.E R49, desc[UR60][R16.64+0x80] ;  /* 0x0000803c10317981 */ /* 0x000f28000c1e1900 */
[----:B------:R0:W5:Y:S04]  /*e930*/  LDG.E R237, desc[UR56][R16.64+0x17c] ;  /* 0x00017c3810ed7981 */ /* 0x000168000c1e1900 */
        /* <DEDUP_REMOVED lines=10> */
[----:B--2---:R1:W-:Y:S04]  /*e9e0*/  STL [R1+0x928], R48 ;  /* 0x0009283001007387 */ /* 0x0043e80000100800 */
[----:B------:R2:W-:Y:S04]  /*e9f0*/  STL [R1+0x924], R47 ;  /* 0x0009242f01007387 */ /* 0x0005e80000100800 */
[----:B---3--:R3:W-:Y:S04]  /*ea00*/  STL [R1+0x920], R46 ;  /* 0x0009202e01007387 */ /* 0x0087e80000100800 */
[----:B----4-:R4:W-:Y:S04]  /*ea10*/  STL [R1+0x91c], R45 ;  /* 0x00091c2d01007387 */ /* 0x0109e80000100800 */
[----:B------:R0:W-:Y:S04]  /*ea20*/  STL [R1+0x918], R44 ;  /* 0x0009182c01007387 */ /* 0x0001e80000100800 */
[----:B------:R0:W-:Y:S04]  /*ea30*/  STL [R1+0x914], R43 ;  /* 0x0009142b01007387 */ /* 0x0001e80000100800 */
[----:B------:R0:W-:Y:S04]  /*ea40*/  STL [R1+0x910], R42 ;  /* 0x0009102a01007387 */ /* 0x0001e80000100800 */
[----:B------:R0:W-:Y:S04]  /*ea50*/  STL [R1+0x90c], R41 ;  /* 0x00090c2901007387 */ /* 0x0001e80000100800 */
[----:B------:R0:W-:Y:S04]  /*ea60*/  STL [R1+0x908], R40 ;  /* 0x0009082801007387 */ /* 0x0001e80000100800 */
[----:B-1----:R-:W4:Y:S04]  /*ea70*/  LDG.E R48, desc[UR62][R16.64+0x7c] ;  /* 0x00007c3e10307981 */ /* 0x002f28000c1e1900 */
[----:B--2---:R-:W2:Y:S04]  /*ea80*/  LDG.E R47, desc[UR4][R16.64+0x78] ;  /* 0x00007804102f7981 */ /* 0x004ea8000c1e1900 */
[----:B---3--:R-:W3:Y:S04]  /*ea90*/  LDG.E R46, desc[UR60][R16.64+0x74] ;  /* 0x0000743c102e7981 */ /* 0x008ee8000c1e1900 */
[----:B----4-:R-:W4:Y:S04]  /*eaa0*/  LDG.E R45, desc[UR62][R16.64+0x70] ;  /* 0x0000703e102d7981 */ /* 0x010f28000c1e1900 */
[----:B0-----:R-:W4:Y:S04]  /*eab0*/  LDG.E R44, desc[UR60][R16.64+0x6c] ;  /* 0x00006c3c102c7981 */ /* 0x001f28000c1e1900 */
[----:B------:R-:W4:Y:S04]  /*eac0*/  LDG.E R43, desc[UR4][R16.64+0x68] ;  /* 0x00006804102b7981 */ /* 0x000f28000c1e1900 */
        /* <DEDUP_REMOVED lines=17> */
[----:B------:R0:W-:Y:S04]  /*ebe0*/  STL [R1+0x8e8], R48 ;  /* 0x0008e83001007387 */ /* 0x0001e80000100800 */
[----:B--2---:R1:W-:Y:S04]  /*ebf0*/  STL [R1+0x8e4], R47 ;  /* 0x0008e42f01007387 */ /* 0x0043e80000100800 */
[----:B---3--:R2:W-:Y:S04]  /*ec00*/  STL [R1+0x8e0], R46 ;  /* 0x0008e02e01007387 */ /* 0x0085e80000100800 */
[----:B----4-:R3:W-:Y:S04]  /*ec10*/  STL [R1+0x8dc], R45 ;  /* 0x0008dc2d01007387 */ /* 0x0107e80000100800 */
[----:B------:R4:W-:Y:S04]  /*ec20*/  STL [R1+0x8d8], R44 ;  /* 0x0008d82c01007387 */ /* 0x0009e80000100800 */
[----:B------:R4:W-:Y:S04]  /*ec30*/  STL [R1+0x8d4], R43 ;  /* 0x0008d42b01007387 */ /* 0x0009e80000100800 */
[----:B------:R4:W-:Y:S04]  /*ec40*/  STL [R1+0x8d0], R42 ;  /* 0x0008d02a01007387 */ /* 0x0009e80000100800 */
[----:B------:R4:W-:Y:S04]  /*ec50*/  STL [R1+0x8cc], R41 ;  /* 0x0008cc2901007387 */ /* 0x0009e80000100800 */
[----:B------:R4:W-:Y:S04]  /*ec60*/  STL [R1+0x8c8], R40 ;  /* 0x0008c82801007387 */ /* 0x0009e80000100800 */
[----:B0-----:R-:W4:Y:S04]  /*ec70*/  LDG.E R48, desc[UR62][R16.64+0x3c] ;  /* 0x00003c3e10307981 */ /* 0x001f28000c1e1900 */
[----:B-1----:R-:W4:Y:S04]  /*ec80*/  LDG.E R47, desc[UR4][R16.64+0x38] ;  /* 0x00003804102f7981 */ /* 0x002f28000c1e1900 */
[----:B--2---:R-:W2:Y:S04]  /*ec90*/  LDG.E R46, desc[UR60][R16.64+0x34] ;  /* 0x0000343c102e7981 */ /* 0x004ea8000c1e1900 */
[----:B---3--:R-:W3:Y:S04]  /*eca0*/  LDG.E R45, desc[UR62][R16.64+0x30] ;  /* 0x0000303e102d7981 */ /* 0x008ee8000c1e1900 */
[----:B----4-:R-:W4:Y:S04]  /*ecb0*/  LDG.E R44, desc[UR60][R16.64+0x2c] ;  /* 0x00002c3c102c7981 */ /* 0x010f28000c1e1900 */
        /* <DEDUP_REMOVED lines=67> */
[----:B------:R-:W4:Y:S01]  /*f0f0*/  LDG.E R40, desc[UR62][R16.64+0x19c] ;  /* 0x00019c3e10287981 */ /* 0x000f22000c1e1900 */
[----:B------:R-:W-:-:S02]  /*f100*/  R2UR.FILL UR60, R2 ;  /* 0x00000000023c72ca */ /* 0x000fc400004e0000 */
[----:B------:R-:W0:Y:S05]  /*f110*/  BMOV.32.CLEAR R2, B0 ;  /* 0x0000000000027355 */ /* 0x000e2a0000100000 */
[----:B------:R-:W-:Y:S02]  /*f120*/  R2UR.FILL UR61, R0 ;  /* 0x00000000003d72ca */ /* 0x000fe400004e0000 */
[----:B------:R-:W-:Y:S02]  /*f130*/  R2UR.FILL UR63, R3 ;  /* 0x00000000033f72ca */ /* 0x000fe400004e0000 */
[----:B------:R-:W-:Y:S01]  /*f140*/  R2UR.FILL UR62, R4 ;  /* 0x00000000043e72ca */ /* 0x000fe200004e0000 */
[----:B------:R1:W-:Y:S04]  /*f150*/  STL [R1+0x844], R55 ;  /* 0x0008443701007387 */ /* 0x0003e80000100800 */
[----:B------:R1:W-:Y:S04]  /*f160*/  STL [R1+0x840], R54 ;  /* 0x0008403601007387 */ /* 0x0003e80000100800 */
[----:B------:R1:W-:Y:S04]  /*f170*/  STL [R1+0x83c], R53 ;  /* 0x00083c3501007387 */ /* 0x0003e80000100800 */
[----:B------:R1:W-:Y:S04]  /*f180*/  STL [R1+0x838], R52 ;  /* 0x0008383401007387 */ /* 0x0003e80000100800 */
[----:B------:R1:W-:Y:S04]  /*f190*/  STL [R1+0x834], R51 ;  /* 0x0008343301007387 */ /* 0x0003e80000100800 */
[----:B------:R1:W-:Y:S04]  /*f1a0*/  STL [R1+0x830], R50 ;  /* 0x0008303201007387 */ /* 0x0003e80000100800 */
[----:B------:R1:W-:Y:S04]  /*f1b0*/  STL [R1+0x82c], R49 ;  /* 0x00082c3101007387 */ /* 0x0003e80000100800 */
[----:B0-----:R1:W-:Y:S01]  /*f1c0*/  STL [R1+0x970], R2 ;  /* 0x0009700201007387 */ /* 0x0013e20000100800 */
[----:B------:R-:W-:-:S02]  /*f1d0*/  R2UR.FILL UR59, R9 ;  /* 0x00000000093b72ca */ /* 0x000fc400004e0000 */
[----:B------:R-:W-:Y:S01]  /*f1e0*/  R2UR.FILL UR58, R10 ;  /* 0x000000000a3a72ca */ /* 0x000fe200004e0000 */
[----:B------:R1:W5:Y:S01]  /*f1f0*/  LDG.E R245, desc[UR62][R16.64+0x18c] ;  /* 0x00018c3e10f57981 */ /* 0x000362000c1e1900 */
[----:B------:R-:W-:Y:S02]  /*f200*/  R2UR.FILL UR63, R5 ;  /* 0x00000000053f72ca */ /* 0x000fe400004e0000 */
[----:B------:R-:W-:Y:S01]  /*f210*/  R2UR.FILL UR62, R6 ;  /* 0x00000000063e72ca */ /* 0x000fe200004e0000 */
[----:B------:R1:W5:Y:S01]  /*f220*/  LDG.E R244, desc[UR60][R16.64+0x188] ;  /* 0x0001883c10f47981 */ /* 0x000362000c1e1900 */
[----:B------:R-:W-:Y:S02]  /*f230*/  R2UR.FILL UR61, R7 ;  /* 0x00000000073d72ca */ /* 0x000fe400004e0000 */
[----:B------:R-:W-:Y:S02]  /*f240*/  R2UR.FILL UR60, R8 ;  /* 0x00000000083c72ca */ /* 0x000fe400004e0000 */
[----:B------:R-:W-:-:S02]  /*f250*/  R2UR.FILL UR57, R11 ;  /* 0x000000000b3972ca */ /* 0x000fc400004e0000 */
[----:B------:R-:W-:Y:S02]  /*f260*/  R2UR.FILL UR56, R12 ;  /* 0x000000000c3872ca */ /* 0x000fe400004e0000 */
[----:B------:R-:W-:Y:S02]  /*f270*/  R2UR.FILL UR55, R13 ;  /* 0x000000000d3772ca */ /* 0x000fe400004e0000 */
[----:B------:R-:W-:Y:S02]  /*f280*/  R2UR.FILL UR54, R14 ;  /* 0x000000000e3672ca */ /* 0x000fe400004e0000 */
        /* <DEDUP_REMOVED lines=15> */
[----:B------:R-:W-:Y:S01]  /*f380*/  R2UR.FILL UR36, R39 ;  /* 0x00000000272472ca */ /* 0x000fe200004e0000 */
[----:B------:R-:W-:Y:S01]  /*f390*/  IMAD.MOV.U32 R0, RZ, RZ, RZ ;  /* 0x000000ffff007224 */ /* 0x000fe200078e00ff */
[----:B------:R-:W-:Y:S01]  /*f3a0*/  R2UR.FILL UR52, R22 ;  /* 0x00000000163472ca */ /* 0x000fe200004e0000 */
[----:B------:R-:W-:Y:S01]  /*f3b0*/  IMAD.MOV.U32 R158, RZ, RZ, RZ ;  /* 0x000000ffff9e7224 */ /* 0x000fe200078e00ff */
[----:B------:R-:W-:Y:S01]  /*f3c0*/  R2UR.FILL UR51, R23 ;  /* 0x00000000173372ca */ /* 0x000fe200004e0000 */
[----:B------:R-:W-:Y:S02]  /*f3d0*/  IMAD.MOV.U32 R23, RZ, RZ, -0xc350 ;  /* 0xffff3cb0ff177424 */ /* 0x000fe400078e00ff */
[----:B------:R-:W-:Y:S01]  /*f3e0*/  IMAD.MOV.U32 R22, RZ, RZ, RZ ;  /* 0x000000ffff167224 */ /* 0x000fe200078e00ff */
        /* <DEDUP_REMOVED lines=8> */
[----:B------:R1:W-:Y:S02]  /*f470*/  STL [R1+0x808], R40 ;  /* 0x0008082801007387 */ /* 0x0003e40000100800 */
.L_x_392:
[----:B------:R-:W-:Y:S01]  /*f480*/  VIADD R24, R0, 0x1 ;  /* 0x0000000100187836 */ /* 0x000fe20000000000 */
[----:B------:R-:W-:Y:S05]  /*f490*/  BMOV.32.CLEAR RZ, B0 ;  /* 0x0000000000ff7355 */ /* 0x000fea0000100000 */
[----:B------:R-:W-:Y:S01]  /*f4a0*/  ISETP.GE.AND P0, PT, R24, R25, PT ;  /* 0x000000191800720c */ /* 0x000fe20003f06270 */
[----:B------:R-:W-:-:S12]  /*f4b0*/  BSSY.RECONVERGENT B0, `(.L_x_315) ;  /* 0x0000014000007945 */ /* 0x000fd80003800200 */
[----:B-1----:R-:W-:Y:S05]  /*f4c0*/  @P0 BRA `(.L_x_316) ;  /* 0x0000000000480947 */ /* 0x002fea0003800000 */
[----:B------:R-:W-:Y:S02]  /*f4d0*/  IMAD R4, R0, 0x8, R1 ;  /* 0x0000000800047824 */ /* 0x000fe400078e0201 */
[----:B------:R-:W-:-:S07]  /*f4e0*/  IMAD.MOV.U32 R6, RZ, RZ, R24 ;  /* 0x000000ffff067224 */ /* 0x000fce00078e0018 */
.L_x_319:
[C---:B0-----:R-:W-:Y:S01]  /*f4f0*/  IMAD R5, R6.reuse, 0x8, R1 ;  /* 0x0000000806057824 */ /* 0x041fe200078e0201 */
[----:B-1----:R-:W2:Y:S04]  /*f500*/  LDL.64 R2, [R4] ;  /* 0x0000000004027983 */ /* 0x002ea80000100a00 */
[----:B------:R-:W2:Y:S01]  /*f510*/  LDL R7, [R5+0x4] ;  /* 0x0000040005077983 */ /* 0x000ea20000100800 */
[----:B------:R-:W-:Y:S01]  /*f520*/  BSSY.RECONVERGENT B1, `(.L_x_317) ;  /* 0x000000a000017945 */ /* 0x000fe20003800200 */
[----:B------:R-:W-:Y:S01]  /*f530*/  VIADD R6, R6, 0x1 ;  /* 0x0000000106067836 */ /* 0x000fe20000000000 */
[----:B--2---:R-:W-:-:S13]  /*f540*/  ISETP.GE.AND P0, PT, R3, R7, PT ;  /* 0x000000070300720c */ /* 0x004fda0003f06270 */
[----:B------:R-:W-:Y:S05]  /*f550*/  @P0 BRA `(.L_x_318) ;  /* 0x0000000000180947 */ /* 0x000fea0003800000 */
[----:B------:R0:W-:Y:S04]  /*f560*/  STL [R4+0x4], R7 ;  /* 0x0000040704007387 */ /* 0x0001e80000100800 */
[----:B------:R-:W2:Y:S04]  /*f570*/  LDL R9, [R5] ;  /* 0x0000000005097983 */ /* 0x000ea80000100800 */
[----:B------:R0:W-:Y:S04]  /*f580*/  STL [R5+0x4], R3 ;  /* 0x0000040305007387 */ /* 0x0001e80000100800 */
[----:B--2---:R0:W-:Y:S04]  /*f590*/  STL [R4], R9 ;  /* 0x0000000904007387 */ /* 0x0041e80000100800 */
[----:B------:R0:W-:Y:S04]  /*f5a0*/  STL [R5], R2 ;  /* 0x0000000205007387 */ /* 0x0001e80000100800 */
[----:B------:R0:W5:Y:S02]  /*f5b0*/  LDL R25, [R1+0x800] ;  /* 0x0008000001197983 */ /* 0x0001640000100800 */
.L_x_318:
[----:B------:R-:W-:Y:S05]  /*f5c0*/  BSYNC.RECONVERGENT B1 ;  /* 0x0000000000017941 */ /* 0x000fea0003800200 */
.L_x_317:
[----:B-----5:R-:W-:-:S13]  /*f5d0*/  ISETP.GE.AND P0, PT, R6, R25, PT ;  /* 0x000000190600720c */ /* 0x020fda0003f06270 */
[----:B------:R-:W-:Y:S05]  /*f5e0*/  @!P0 BRA `(.L_x_319) ;  /* 0xfffffffc00c08947 */ /* 0x000fea000383ffff */
.L_x_316:
[----:B------:R-:W-:Y:S05]  /*f5f0*/  BSYNC.RECONVERGENT B0 ;  /* 0x0000000000007941 */ /* 0x000fea0003800200 */
.L_x_315:
[----:B01----:R-:W-:Y:S01]  /*f600*/  IMAD R2, R0, 0x8, R1 ;  /* 0x0000000800027824 */ /* 0x003fe200078e0201 */
[----:B------:R-:W-:Y:S02]  /*f610*/  R2UR UR4, R18 ;  /* 0x00000000120472ca */ /* 0x000fe400000e0000 */
[----:B------:R-:W-:Y:S02]  /*f620*/  R2UR UR5, R19 ;  /* 0x00000000130572ca */ /* 0x000fe400000e0000 */
[----:B------:R-:W-:Y:S01]  /*f630*/  MOV.SPILL R91, UR61 ;  /* 0x0000003d005b7c02 */ /* 0x000fe20009000f00 */
[----:B------:R-:W2:Y:S01]  /*f640*/  LDL R2, [R2] ;  /* 0x0000000002027983 */ /* 0x000ea20000100800 */
[----:B------:R-:W-:Y:S02]  /*f650*/  MOV.SPILL R90, UR60 ;  /* 0x0000003c005a7c02 */ /* 0x000fe40009000f00 */
[----:B------:R-:W-:Y:S02]  /*f660*/  MOV.SPILL R93, UR57 ;  /* 0x00000039005d7c02 */ /* 0x000fe40009000f00 */
[----:B------:R-:W-:-:S02]  /*f670*/  MOV.SPILL R114, UR56 ;  /* 0x0000003800727c02 */ /* 0x000fc40009000f00 */
[----:B------:R-:W-:Y:S02]  /*f680*/  MOV.SPILL R92, UR59 ;  /* 0x0000003b005c7c02 */ /* 0x000fe40009000f00 */
[----:B------:R-:W-:Y:S01]  /*f690*/  MOV.SPILL R115, UR58 ;  /* 0x0000003a00737c02 */ /* 0x000fe20009000f00 */
[----:B------:R-:W3:Y:S01]  /*f6a0*/  LDG.E R78, desc[UR4][R16.64+0x214] ;  /* 0x00021404104e7981 */ /* 0x000ee2000c1e1900 */
[C---:B------:R-:W-:Y:S02]  /*f6b0*/  R2UR UR60, R18.reuse ;  /* 0x00000000123c72ca */ /* 0x040fe400000e0000 */
[C---:B------:R-:W-:Y:S01]  /*f6c0*/  R2UR UR61, R19.reuse ;  /* 0x00000000133d72ca */ /* 0x040fe200000e0000 */
[----:B------:R0:W5:Y:S01]  /*f6d0*/  LDG.E R121, desc[UR4][R16.64+0x108] ;  /* 0x0001080410797981 */ /* 0x000162000c1e1900 */
[----:B------:R-:W-:Y:S02]  /*f6e0*/  R2UR UR20, R18 ;  /* 0x00000000121472ca */ /* 0x000fe400000e0000 */
[----:B------:R-:W-:-:S02]  /*f6f0*/  R2UR UR21, R19 ;  /* 0x00000000131572ca */ /* 0x000fc400000e0000 */
[C---:B------:R-:W-:Y:S02]  /*f700*/  R2UR UR56, R18.reuse ;  /* 0x00000000123872ca */ /* 0x040fe400000e0000 */
[C---:B------:R-:W-:Y:S02]  /*f710*/  R2UR UR57, R19.reuse ;  /* 0x00000000133972ca */ /* 0x040fe400000e0000 */
[C---:B------:R-:W-:Y:S02]  /*f720*/  R2UR UR58, R18.reuse ;  /* 0x00000000123a72ca */ /* 0x040fe400000e0000 */
[----:B------:R-:W-:Y:S01]  /*f730*/  R2UR UR59, R19 ;  /* 0x00000000133b72ca */ /* 0x000fe200000e0000 */
[----:B------:R0:W5:Y:S01]  /*f740*/  LDG.E R150, desc[UR60][R16.64+0x4] ;  /* 0x0000043c10967981 */ /* 0x000162000c1e1900 */
[----:B------:R-:W-:Y:S02]  /*f750*/  MOV.SPILL R116, UR63 ;  /* 0x0000003f00747c02 */ /* 0x000fe40009000f00 */
[----:B------:R-:W-:Y:S01]  /*f760*/  MOV.SPILL R89, UR62 ;  /* 0x0000003e00597c02 */ /* 0x000fe20009000f00 */
[----:B------:R0:W5:Y:S01]  /*f770*/  LDG.E R146, desc[UR60][R16.64+0x14] ;  /* 0x0000143c10927981 */ /* 0x000162000c1e1900 */
[----:B------:R-:W-:-:S02]  /*f780*/  R2UR UR62, R18 ;  /* 0x00000000123e72ca */ /* 0x000fc400000e0000 */
[----:B------:R-:W-:Y:S01]  /*f790*/  R2UR UR63, R19 ;  /* 0x00000000133f72ca */ /* 0x000fe200000e0000 */
        /* <DEDUP_REMOVED lines=31> */
[----:B--2---:R-:W-:Y:S02]  /*f990*/  IMAD.SHL.U32 R131, R2, 0x4, RZ ;  /* 0x0000000402837824 */ /* 0x004fe400078e00ff */
[----:B---3--:R-:W-:-:S03]  /*f9a0*/  VIADD R78, R78, 0x1 ;  /* 0x000000014e4e7836 */ /* 0x008fc60000000000 */
[----:B------:R-:W-:Y:S01]  /*f9b0*/  LOP3.LUT R131, R131, 0x1fc, RZ, 0xc0, !PT ;  /* 0x000001fc83837812 */ /* 0x000fe200078ec0ff */
[----:B------:R0:W5:Y:S03]  /*f9c0*/  LDG.E R42, desc[UR56][R16.64+0xbc] ;  /* 0x0000bc38102a7981 */ /* 0x000166000c1e1900 */
[----:B------:R-:W-:Y:S01]  /*f9d0*/  IADD3 R128, P0, PT, R16, R131, RZ ;  /* 0x0000008310807210 */ /* 0x000fe20007f1e0ff */
[----:B------:R0:W-:Y:S04]  /*f9e0*/  STG.E desc[UR60][R16.64+0x214], R78 ;  /* 0x0002144e10007986 */ /* 0x0001e8000c10193c */
[----:B------:R-:W-:Y:S01]  /*f9f0*/  IMAD.X R129, RZ, RZ, R17, P0 ;  /* 0x000000ffff817224 */ /* 0x000fe200000e0611 */
[----:B------:R-:W-:Y:S01]  /*fa00*/  MOV.SPILL R67, UR57 ;  /* 0x0000003900437c02 */ /* 0x000fe20009000f00 */
[----:B------:R0:W5:Y:S04]  /*fa10*/  LDG.E R46, desc[UR56][R16.64+0xcc] ;  /* 0x0000cc38102e7981 */ /* 0x000168000c1e1900 */
[----:B------:R-:W2:Y:S01]  /*fa20*/  LDG.E R152, desc[UR20][R128.64] ;  /* 0x0000001480987981 */ /* 0x000ea2000c1e1900 */
        /* <DEDUP_REMOVED lines=9> */
[----:B------:R-:W-:-:S03]  /*fac0*/  MOV.SPILL R86, UR61 ;  /* 0x0000003d00567c02 */ /* 0x000fc60009000f00 */
[----:B------:R0:W5:Y:S04]  /*fad0*/  LDG.E R62, desc[UR56][R16.64+0x1f0] ;  /* 0x0001f038103e7981 */ /* 0x000168000c1e1900 */
[----:B------:R0:W5:Y:S01]  /*fae0*/  LDG.E R66, desc[UR56][R16.64+0x1e0] ;  /* 0x0001e03810427981 */ /* 0x000162000c1e1900 */
[----:B------:R-:W-:Y:S02]  /*faf0*/  R2UR.FILL UR57, R67 ;  /* 0x00000000433972ca */ /* 0x000fe400004e0000 */
[----:B------:R-:W-:Y:S01]  /*fb00*/  R2UR.FILL UR56, R68 ;  /* 0x00000000443872ca */ /* 0x000fe200004e0000 */
        /* <DEDUP_REMOVED lines=42> */
[----:B------:R0:W5:Y:S01]  /*fdb0*/  LDG.E R80, desc[UR58][R16.64+0x1ac] ;  /* 0x0001ac3a10507981 */ /* 0x000162000c1e1900 */
[----:B------:R-:W-:-:S02]  /*fdc0*/  R2UR.FILL UR59, R81 ;  /* 0x00000000513b72ca */ /* 0x000fc400004e0000 */
[----:B------:R-:W-:Y:S01]  /*fdd0*/  R2UR.FILL UR58, R82 ;  /* 0x00000000523a72ca */ /* 0x000fe200004e0000 */
[----:B------:R0:W5:Y:S04]  /*fde0*/  LDG.E R83, desc[UR60][R16.64+0x1a0] ;  /* 0x0001a03c10537981 */ /* 0x000168000c1e1900 */
[----:B------:R0:W5:Y:S01]  /*fdf0*/  LDG.E R85, desc[UR60][R16.64+0x198] ;  /* 0x0001983c10557981 */ /* 0x000162000c1e1900 */
[----:B------:R-:W-:-:S03]  /*fe00*/  R2UR.FILL UR60, R87 ;  /* 0x00000000573c72ca */ /* 0x000fc600004e0000 */
[----:B------:R0:W5:Y:S01]  /*fe10*/  LDG.E R149, desc[UR62][R16.64+0x8] ;  /* 0x0000083e10957981 */ /* 0x000162000c1e1900 */
[----:B------:R-:W-:-:S03]  /*fe20*/  R2UR.FILL UR61, R86 ;  /* 0x00000000563d72ca */ /* 0x000fc600004e0000 */
        /* <DEDUP_REMOVED lines=27> */
[----:B------:R0:W5:Y:S01]  /*ffe0*/  LDG.E R86, desc[UR20][R16.64+0x194] ;  /* 0x0001941410567981 */ /* 0x000162000c1e1900 */
[C---:B------:R-:W-:Y:S02]  /*fff0*/  R2UR UR54, R18.reuse ;  /* 0x00000000123672ca */ /* 0x040fe400000e0000 */
[C---:B------:R-:W-:Y:S02]  /*10000*/  R2UR UR55, R19.reuse ;  /* 0x00000000133772ca */ /* 0x040fe400000e0000 */
[C---:B------:R-:W-:Y:S02]  /*10010*/  R2UR UR52, R18.reuse ;  /* 0x00000000123472ca */ /* 0x040fe400000e0000 */
[----:B------:R-:W-:Y:S02]  /*10020*/  R2UR UR53, R19 ;  /* 0x00000000133572ca */ /* 0x000fe400000e0000 */
[----:B------:R-:W-:-:S02]  /*10030*/  R2UR UR50, R18 ;  /* 0x00000000123272ca */ /* 0x000fc400000e0000 */
[C---:B------:R-:W-:Y:S01]  /*10040*/  R2UR UR51, R19.reuse ;  /* 0x00000000133372ca */ /* 0x040fe200000e0000 */
[----:B------:R0:W5:Y:S01]  /*10050*/  LDG.E R88, desc[UR62][R16.64+0x18c] ;  /* 0x00018c3e10587981 */ /* 0x000162000c1e1900 */
[C---:B------:R-:W-:Y:S02]  /*10060*/  R2UR UR48, R18.reuse ;  /* 0x00000000123072ca */ /* 0x040fe400000e0000 */
[----:B------:R-:W-:Y:S02]  /*10070*/  R2UR UR49, R19 ;  /* 0x00000000133172ca */ /* 0x000fe400000e0000 */
[----:B------:R-:W-:Y:S02]  /*10080*/  R2UR.FILL UR62, R89 ;  /* 0x00000000593e72ca */ /* 0x000fe400004e0000 */
[----:B------:R0:W5:Y:S01]  /*10090*/  LDG.E R89, desc[UR60][R16.64+0x188] ;  /* 0x0001883c10597981 */ /* 0x000162000c1e1900 */
[----:B------:R-:W-:Y:S02]  /*100a0*/  R2UR UR46, R18 ;  /* 0x00000000122e72ca */ /* 0x000fe400000e0000 */
[----:B------:R-:W-:-:S02]  /*100b0*/  R2UR UR47, R19 ;  /* 0x00000000132f72ca */ /* 0x000fc400000e0000 */
[----:B------:R-:W-:Y:S02]  /*100c0*/  R2UR.FILL UR61, R91 ;  /* 0x000000005b3d72ca */ /* 0x000fe400004e0000 */
[C---:B------:R-:W-:Y:S01]  /*100d0*/  R2UR UR8, R18.reuse ;  /* 0x00000000120872ca */ /* 0x040fe200000e0000 */
[----:B------:R0:W5:Y:S01]  /*100e0*/  LDG.E R91, desc[UR58][R16.64+0x180] ;  /* 0x0001803a105b7981 */ /* 0x000162000c1e1900 */
[C---:B------:R-:W-:Y:S02]  /*100f0*/  R2UR UR9, R19.reuse ;  /* 0x00000000130972ca */ /* 0x040fe400000e0000 */
[C---:B------:R-:W-:Y:S02]  /*10100*/  R2UR UR44, R18.reuse ;  /* 0x00000000122c72ca */ /* 0x040fe400000e0000 */
[----:B------:R-:W-:Y:S02]  /*10110*/  R2UR UR45, R19 ;  /* 0x00000000132d72ca */ /* 0x000fe400000e0000 */
[----:B------:R-:W-:-:S02]  /*10120*/  R2UR UR10, R18 ;  /* 0x00000000120a72ca */ /* 0x000fc400000e0000 */
[C---:B------:R-:W-:Y:S02]  /*10130*/  R2UR UR11, R19.reuse ;  /* 0x00000000130b72ca */ /* 0x040fe400000e0000 */
[----:B------:R-:W-:Y:S02]  /*10140*/  R2UR.FILL UR59, R92 ;  /* 0x000000005c3b72ca */ /* 0x000fe400004e0000 */
[----:B------:R-:W-:Y:S01]  /*10150*/  LOP3.LUT P0, RZ, R2, 0x3c000, RZ, 0xc0, !PT ;  /* 0x0003c00002ff7812 */ /* 0x000fe2000780c0ff */
[----:B------:R0:W5:Y:S01]  /*10160*/  LDG.E R92, desc[UR56][R16.64+0x17c] ;  /* 0x00017c38105c7981 */ /* 0x000162000c1e1900 */
[----:B------:R-:W-:Y:S02]  /*10170*/  SHF.R.U32.HI R130, RZ, 0x5, R2 ;  /* 0x00000005ff827819 */ /* 0x000fe40000011602 */
[----:B------:R-:W-:Y:S01]  /*10180*/  R2UR UR42, R18 ;  /* 0x00000000122a72ca */ /* 0x000fe200000e0000 */
[----:B------:R0:W5:Y:S01]  /*10190*/  LDG.E R123, desc[UR8][R16.64+0x100] ;  /* 0x00010008107b7981 */ /* 0x000162000c1e1900 */
[----:B------:R-:W-:-:S02]  /*101a0*/  R2UR UR43, R19 ;  /* 0x00000000132b72ca */ /* 0x000fc400000e0000 */
[----:B------:R-:W-:Y:S01]  /*101b0*/  R2UR.FILL UR57, R93 ;  /* 0x000000005d3972ca */ /* 0x000fe200004e0000 */
[----:B------:R0:W5:Y:S01]  /*101c0*/  LDG.E R124, desc[UR10][R16.64+0x210] ;  /* 0x0002100a107c7981 */ /* 0x000162000c1e1900 */
[----:B------:R-:W-:Y:S02]  /*101d0*/  R2UR UR40, R18 ;  /* 0x00000000122872ca */ /* 0x000fe400000e0000 */
[----:B------:R-:W-:Y:S01]  /*101e0*/  R2UR UR41, R19 ;  /* 0x00000000132972ca */ /* 0x000fe200000e0000 */
[----:B------:R0:W5:Y:S01]  /*101f0*/  LDG.E R93, desc[UR54][R16.64+0x178] ;  /* 0x00017836105d7981 */ /* 0x000162000c1e1900 */
[----:B------:R-:W-:Y:S02]  /*10200*/  R2UR.FILL UR54, R95 ;  /* 0x000000005f3672ca */ /* 0x000fe400004e0000 */
[----:B------:R-:W-:Y:S01]  /*10210*/  LOP3.LUT R130, R130, 0x1fc, RZ, 0xc0, !PT ;  /* 0x000001fc82827812 */ /* 0x000fe200078ec0ff */
[----:B------:R0:W5:Y:S01]  /*10220*/  LDG.E R95, desc[UR52][R16.64+0x170] ;  /* 0x00017034105f7981 */ /* 0x000162000c1e1900 */
[----:B------:R-:W-:-:S02]  /*10230*/  R2UR UR38, R18 ;  /* 0x00000000122672ca */ /* 0x000fc400000e0000 */
[C---:B------:R-:W-:Y:S02]  /*10240*/  R2UR UR39, R19.reuse ;  /* 0x00000000132772ca */ /* 0x040fe400000e0000 */
[----:B------:R-:W-:Y:S02]  /*10250*/  R2UR.FILL UR53, R96 ;  /* 0x00000000603572ca */ /* 0x000fe400004e0000 */
[----:B------:R0:W5:Y:S01]  /*10260*/  LDG.E R96, desc[UR50][R16.64+0x16c] ;  /* 0x00016c3210607981 */ /* 0x000162000c1e1900 */
[----:B------:R-:W-:Y:S02]  /*10270*/  R2UR UR36, R18 ;  /* 0x00000000122472ca */ /* 0x000fe400000e0000 */
[----:B------:R-:W-:Y:S02]  /*10280*/  R2UR UR37, R19 ;  /* 0x00000000132572ca */ /* 0x000fe400000e0000 */
[----:B------:R-:W-:Y:S02]  /*10290*/  R2UR.FILL UR51, R97 ;  /* 0x00000000613372ca */ /* 0x000fe400004e0000 */
[----:B------:R0:W5:Y:S01]  /*102a0*/  LDG.E R97, desc[UR48][R16.64+0x168] ;  /* 0x0001683010617981 */ /* 0x000162000c1e1900 */
[----:B------:R-:W-:-:S02]  /*102b0*/  IADD3 R126, P1, PT, R16, R130, RZ ;  /* 0x00000082107e7210 */ /* 0x000fc40007f3e0ff */
[C---:B------:R-:W-:Y:S02]  /*102c0*/  R2UR UR76, R18.reuse ;  /* 0x00000000124c72ca */ /* 0x040fe400000e0000 */
[C---:B------:R-:W-:Y:S02]  /*102d0*/  R2UR UR77, R19.reuse ;  /* 0x00000000134d72ca */ /* 0x040fe400000e0000 */
[C---:B------:R-:W-:Y:S02]  /*102e0*/  R2UR UR74, R18.reuse ;  /* 0x00000000124a72ca */ /* 0x040fe400000e0000 */
[C---:B------:R-:W-:Y:S02]  /*102f0*/  R2UR UR75, R19.reuse ;  /* 0x00000000134b72ca */ /* 0x040fe400000e0000 */
[----:B------:R-:W-:Y:S02]  /*10300*/  R2UR UR72, R18 ;  /* 0x00000000124872ca */ /* 0x000fe400000e0000 */
[----:B------:R-:W-:-:S02]  /*10310*/  R2UR UR73, R19 ;  /* 0x00000000134972ca */ /* 0x000fc400000e0000 */
        /* <DEDUP_REMOVED lines=30> */
[----:B------:R-:W-:Y:S02]  /*10500*/  R2UR UR18, R18 ;  /* 0x00000000121272ca */ /* 0x000fe400000e0000 */
[----:B------:R-:W-:Y:S02]  /*10510*/  R2UR UR19, R19 ;  /* 0x00000000131372ca */ /* 0x000fe400000e0000 */
[----:B------:R-:W-:Y:S01]  /*10520*/  R2UR.FILL UR48, R99 ;  /* 0x00000000633072ca */ /* 0x000fe200004e0000 */
[----:B------:R-:W-:Y:S01]  /*10530*/  IMAD.X R127, RZ, RZ, R17, P1 ;  /* 0x000000ffff7f7224 */ /* 0x000fe200008e0611 */
[----:B------:R0:W5:Y:S01]  /*10540*/  LDG.E R99, desc[UR46][R16.64+0x160] ;  /* 0x0001602e10637981 */ /* 0x000162000c1e1900 */
[----:B------:R-:W-:Y:S02]  /*10550*/  R2UR.FILL UR47, R100 ;  /* 0x00000000642f72ca */ /* 0x000fe400004e0000 */
[----:B------:R-:W-:Y:S01]  /*10560*/  @P0 R2UR UR8, R18 ;  /* 0x00000000120802ca */ /* 0x000fe200000e0000 */
[----:B------:R0:W5:Y:S01]  /*10570*/  LDG.E R100, desc[UR44][R16.64+0x15c] ;  /* 0x00015c2c10647981 */ /* 0x000162000c1e1900 */
[----:B------:R-:W-:-:S02]  /*10580*/  @P0 R2UR UR9, R19 ;  /* 0x00000000130902ca */ /* 0x000fc400000e0000 */
[----:B------:R-:W-:Y:S01]  /*10590*/  R2UR.FILL UR45, R101 ;  /* 0x00000000652d72ca */ /* 0x000fe200004e0000 */
[----:B------:R0:W5:Y:S01]  /*105a0*/  LDG.E R117, desc[UR28][R16.64+0x118] ;  /* 0x0001181c10757981 */ /* 0x000162000c1e1900 */
[----:B------:R-:W-:Y:S02]  /*105b0*/  @P0 R2UR UR10, R18 ;  /* 0x00000000120a02ca */ /* 0x000fe400000e0000 */
[----:B------:R-:W-:Y:S01]  /*105c0*/  @P0 R2UR UR11, R19 ;  /* 0x00000000130b02ca */ /* 0x000fe200000e0000 */
[----:B------:R0:W5:Y:S01]  /*105d0*/  LDG.E R101, desc[UR42][R16.64+0x158] ;  /* 0x0001582a10657981 */ /* 0x000162000c1e1900 */
[----:B------:R-:W-:Y:S02]  /*105e0*/  LOP3.LUT P1, RZ, R2, 0x100000, RZ, 0xc0, !PT ;  /* 0x0010000002ff7812 */ /* 0x000fe4000782c0ff */
[----:B------:R-:W-:Y:S01]  /*105f0*/  R2UR.FILL UR42, R103 ;  /* 0x00000000672a72ca */ /* 0x000fe200004e0000 */
[----:B------:R0:W5:Y:S01]  /*10600*/  LDG.E R118, desc[UR26][R16.64+0x114] ;  /* 0x0001141a10767981 */ /* 0x000162000c1e1900 */
[----:B------:R-:W-:-:S03]  /*10610*/  @P0 SHF.R.U32.HI R153, RZ, 0xe, R2 ;  /* 0x0000000eff990819 */ /* 0x000fc60000011602 */
[----:B------:R0:W5:Y:S01]  /*10620*/  LDG.E R103, desc[UR40][R16.64+0x150] ;  /* 0x0001502810677981 */ /* 0x000162000c1e1900 */
[----:B------:R-:W-:-:S03]  /*10630*/  R2UR.FILL UR41, R104 ;  /* 0x00000000682972ca */ /* 0x000fc600004e0000 */
[----:B------:R0:W5:Y:S01]  /*10640*/  LDG.E R104, desc[UR38][R16.64+0x14c] ;  /* 0x00014c2610687981 */ /* 0x000162000c1e1900 */
[----:B------:R-:W-:Y:S02]  /*10650*/  R2UR.FILL UR39, R105 ;  /* 0x00000000692772ca */ /* 0x000fe400004e0000 */
[----:B------:R-:W-:Y:S01]  /*10660*/  @P0 LOP3.LUT R153, R153, 0xf, RZ, 0xc0, !PT ;  /* 0x0000000f99990812 */ /* 0x000fe200078ec0ff */
[----:B------:R0:W5:Y:S01]  /*10670*/  LDG.E R105, desc[UR36][R16.64+0x148] ;  /* 0x0001482410697981 */ /* 0x000162000c1e1900 */
[----:B------:R-:W-:Y:S02]  /*10680*/  R2UR.FILL UR63, R116 ;  /* 0x00000000743f72ca */ /* 0x000fe400004e0000 */
[----:B------:R-:W-:Y:S01]  /*10690*/  R2UR.FILL UR60, R90 ;  /* 0x000000005a3c72ca */ /* 0x000fe200004e0000 */
[----:B------:R0:W5:Y:S01]  /*106a0*/  LDG.E R116, desc[UR30][R16.64+0x11c] ;  /* 0x00011c1e10747981 */ /* 0x000162000c1e1900 */
[----:B------:R-:W-:Y:S02]  /*106b0*/  R2UR.FILL UR58, R115 ;  /* 0x00000000733a72ca */ /* 0x000fe400004e0000 */
[----:B------:R-:W-:Y:S01]  /*106c0*/  R2UR.FILL UR56, R114 ;  /* 0x00000000723872ca */ /* 0x000fe200004e0000 */
[----:B------:R0:W5:Y:S01]  /*106d0*/  LDG.E R90, desc[UR20][R16.64+0x184] ;  /* 0x00018414105a7981 */ /* 0x000162000c1e1900 */
[----:B------:R-:W-:-:S02]  /*106e0*/  R2UR.FILL UR55, R94 ;  /* 0x000000005e3772ca */ /* 0x000fc400004e0000 */
[----:B------:R-:W-:Y:S01]  /*106f0*/  R2UR.FILL UR52, R113 ;  /* 0x00000000713472ca */ /* 0x000fe200004e0000 */
        /* <DEDUP_REMOVED lines=13> */
[----:B------:R-:W-:-:S03]  /*107d0*/  R2UR.FILL UR36, R107 ;  /* 0x000000006b2472ca */ /* 0x000fc600004e0000 */
[----:B------:R0:W5:Y:S01]  /*107e0*/  LDG.E R106, desc[UR20][R16.64+0x144] ;  /* 0x00014414106a7981 */ /* 0x000162000c1e1900 */
[----:B------:R-:W-:Y:S05]  /*107f0*/  BMOV.32.CLEAR RZ, B0 ;  /* 0x0000000000ff7355 */ /* 0x000fea0000100000 */
        /* <DEDUP_REMOVED lines=14> */
[----:B------:R-:W-:Y:S03]  /*108e0*/  BSSY.RECONVERGENT B0, `(.L_x_320) ;  /* 0x0000016000007945 */ /* 0x000fe60003800200 */
[----:B--2---:R0:W-:Y:S04]  /*108f0*/  STG.E desc[UR4][R126.64], R152 ;  /* 0x000000987e007986 */ /* 0x0041e8000c101904 */
[----:B------:R0:W-:Y:S04]  /*10900*/  STG.E desc[UR6][R128.64], RZ ;  /* 0x000000ff80007986 */ /* 0x0001e8000c101906 */
[----:B------:R0:W-:Y:S04]  /*10910*/  @P0 STG.E desc[UR8][R126.64], R153 ;  /* 0x000000997e000986 */ /* 0x0001e8000c101908 */
[----:B------:R0:W-:Y:S01]  /*10920*/  @P0 STG.E desc[UR10][R128.64], RZ ;  /* 0x000000ff80000986 */ /* 0x0001e2000c10190a */
[----:B------:R-:W-:Y:S05]  /*10930*/  @!P1 BRA `(.L_x_321) ;  /* 0x0000000000409947 */ /* 0x000fea0003800000 */
[----:B------:R-:W-:Y:S02]  /*10940*/  R2UR UR4, R18 ;  /* 0x00000000120472ca */ /* 0x000fe400000e0000 */
[----:B------:R-:W-:-:S13]  /*10950*/  R2UR UR5, R19 ;  /* 0x00000000130572ca */ /* 0x000fda00000e0000 */
[----:B0-----:R-:W2:Y:S02]  /*10960*/  LDG.E R128, desc[UR4][R16.64+0x200] ;  /* 0x0002000410807981 */ /* 0x001ea4000c1e1900 */
[----:B--2---:R-:W-:-:S13]  /*10970*/  ISETP.NE.AND P0, PT, R128, RZ, PT ;  /* 0x000000ff8000720c */ /* 0x004fda0003f05270 */
[----:B------:R-:W-:Y:S02]  /*10980*/  @P0 R2UR UR4, R18 ;  /* 0x00000000120402ca */ /* 0x000fe400000e0000 */
[----:B------:R-:W-:-:S13]  /*10990*/  @P0 R2UR UR5, R19 ;  /* 0x00000000130502ca */ /* 0x000fda00000e0000 */
[----:B------:R-:W2:Y:S01]  /*109a0*/  @P0 LDG.E R128, desc[UR4][R16.64+0x204] ;  /* 0x0002040410800981 */ /* 0x000ea2000c1e1900 */
[----:B------:R-:W-:Y:S02]  /*109b0*/  @!P0 R2UR UR6, R18 ;  /* 0x00000000120682ca */ /* 0x000fe400000e0000 */
[----:B------:R-:W-:Y:S01]  /*109c0*/  @!P0 R2UR UR7, R19 ;  /* 0x00000000130782ca */ /* 0x000fe200000e0000 */
[----:B--2---:R-:W-:-:S05]  /*109d0*/  @P0 IMAD.WIDE R128, R128, 0x4, R16 ;  /* 0x0000000480800825 */ /* 0x004fca00078e0210 */
[----:B------:R1:W-:Y:S07]  /*109e0*/  @P0 STG.E desc[UR4][R128.64+0x40], RZ ;  /* 0x000040ff80000986 */ /* 0x0003ee000c101904 */
[----:B------:R-:W2:Y:S01]  /*109f0*/  @!P0 LDG.E R128, desc[UR6][R16.64+0x204] ;  /* 0x0002040610808981 */ /* 0x000ea2000c1e1900 */
[----:B------:R-:W-:Y:S02]  /*10a00*/  @!P0 R2UR UR4, R18 ;  /* 0x00000000120482ca */ /* 0x000fe400000e0000 */
[----:B------:R-:W-:Y:S01]  /*10a10*/  @!P0 R2UR UR5, R19 ;  /* 0x00000000130582ca */ /* 0x000fe200000e0000 */
[----:B--2---:R-:W-:-:S12]  /*10a20*/  @!P0 IMAD.WIDE R128, R128, 0x4, R16 ;  /* 0x0000000480808825 */ /* 0x004fd800078e0210 */
[----:B------:R1:W-:Y:S02]  /*10a30*/  @!P0 STG.E desc[UR4][R128.64+-0x40], RZ ;  /* 0xffffc0ff80008986 */ /* 0x0003e4000c101904 */
.L_x_321:
[----:B------:R-:W-:Y:S05]  /*10a40*/  BSYNC.RECONVERGENT B0 ;  /* 0x0000000000007941 */ /* 0x000fea0003800200 */
.L_x_320:
[----:B------:R-:W-:Y:S01]  /*10a50*/  R2UR UR4, R18 ;  /* 0x00000000120472ca */ /* 0x000fe200000e0000 */
[----:B01----:R-:W-:Y:S01]  /*10a60*/  IMAD.MOV.U32 R128, RZ, RZ, -0x63 ;  /* 0xffffff9dff807424 */ /* 0x003fe200078e00ff */
[----:B------:R-:W-:Y:S01]  /*10a70*/  R2UR UR5, R19 ;  /* 0x00000000130572ca */ /* 0x000fe200000e0000 */
[----:B------:R-:W-:Y:S05]  /*10a80*/  BMOV.32.CLEAR RZ, B0 ;  /* 0x0000000000ff7355 */ /* 0x000fea0000100000 */
[C---:B------:R-:W-:Y:S01]  /*10a90*/  LOP3.LUT P0, RZ, R2.reuse, 0x80000, RZ, 0xc0, !PT ;  /* 0x0008000002ff7812 */ /* 0x040fe2000780c0ff */
[----:B------:R-:W-:Y:S01]  /*10aa0*/  BSSY.RECONVERGENT B0, `(.L_x_322) ;  /* 0x0000012000007945 */ /* 0x000fe20003800200 */
[----:B------:R-:W-:-:S05]  /*10ab0*/  LOP3.LUT P1, RZ, R2, 0x200000, RZ, 0xc0, !PT ;  /* 0x0020000002ff7812 */ /* 0x000fca000782c0ff */
[----:B------:R0:W-:Y:S06]  /*10ac0*/  STG.E desc[UR4][R16.64+0x204], R128 ;  /* 0x0002048010007986 */ /* 0x0001ec000c101904 */
[----:B------:R-:W-:Y:S05]  /*10ad0*/  @!P0 BRA `(.L_x_323) ;  /* 0x0000000000388947 */ /* 0x000fea0003800000 */
[----:B------:R-:W-:Y:S02]  /*10ae0*/  R2UR UR4, R18 ;  /* 0x00000000120472ca */ /* 0x000fe400000e0000 */
[----:B------:R-:W-:-:S13]  /*10af0*/  R2UR UR5, R19 ;  /* 0x00000000130572ca */ /* 0x000fda00000e0000 */
[----:B0-----:R-:W2:Y:S02]  /*10b00*/  LDG.E R128, desc[UR4][R16.64+0x200] ;  /* 0x0002000410807981 */ /* 0x001ea4000c1e1900 */
[----:B--2---:R-:W-:Y:S02]  /*10b10*/  ISETP.NE.AND P0, PT, R128, RZ, PT ;  /* 0x000000ff8000720c */ /* 0x004fe40003f05270 */
[----:B------:R-:W-:-:S04]  /*10b20*/  SHF.R.U32.HI R128, RZ, 0x7, R2 ;  /* 0x00000007ff807819 */ /* 0x000fc80000011602 */
[----:B------:R-:W-:-:S07]  /*10b30*/  LOP3.LUT R128, R128, 0x7f, RZ, 0xc0, !PT ;  /* 0x0000007f80807812 */ /* 0x000fce00078ec0ff */
[----:B------:R-:W-:Y:S01]  /*10b40*/  @P0 R2UR UR4, R18 ;  /* 0x00000000120402ca */ /* 0x000fe200000e0000 */
[C---:B------:R-:W-:Y:S01]  /*10b50*/  @P0 VIADD R129, R128.reuse, 0x10 ;  /* 0x0000001080810836 */ /* 0x040fe20000000000 */
[C---:B------:R-:W-:Y:S01]  /*10b60*/  @P0 R2UR UR5, R19.reuse ;  /* 0x00000000130502ca */ /* 0x040fe200000e0000 */
[----:B------:R-:W-:Y:S01]  /*10b70*/  @!P0 VIADD R128, R128, 0xfffffff0 ;  /* 0xfffffff080808836 */ /* 0x000fe20000000000 */
[----:B------:R-:W-:Y:S02]  /*10b80*/  @!P0 R2UR UR6, R18 ;  /* 0x00000000120682ca */ /* 0x000fe400000e0000 */
[----:B------:R-:W-:-:S09]  /*10b90*/  @!P0 R2UR UR7, R19 ;  /* 0x00000000130782ca */ /* 0x000fd200000e0000 */
[----:B------:R1:W-:Y:S04]  /*10ba0*/  @P0 STG.E desc[UR4][R16.64+0x204], R129 ;  /* 0x0002048110000986 */ /* 0x0003e8000c101904 */
[----:B------:R1:W-:Y:S02]  /*10bb0*/  @!P0 STG.E desc[UR6][R16.64+0x204], R128 ;  /* 0x0002048010008986 */ /* 0x0003e4000c101906 */
.L_x_323:
[----:B------:R-:W-:Y:S05]  /*10bc0*/  BSYNC.RECONVERGENT B0 ;  /* 0x0000000000007941 */ /* 0x000fea0003800200 */
.L_x_322:
[----:B------:R-:W-:Y:S05]  /*10bd0*/  BMOV.32.CLEAR RZ, B0 ;  /* 0x0000000000ff7355 */ /* 0x000fea0000100000 */
[----:B------:R-:W-:Y:S04]  /*10be0*/  BSSY.RECONVERGENT B0, `(.L_x_324) ;  /* 0x0000031000007945 */ /* 0x000fe80003800200 */
[----:B------:R-:W-:Y:S05]  /*10bf0*/  @!P1 BRA `(.L_x_325) ;  /* 0x0000000000bc9947 */ /* 0x000fea0003800000 */
[----:B01----:R-:W-:-:S04]  /*10c00*/  SHF.R.U32.HI R128, RZ, 0x7, R2 ;  /* 0x00000007ff807819 */ /* 0x003fc80000011602 */
[----:B------:R-:W-:-:S04]  /*10c10*/  LOP3.LUT R128, R128, 0x7f, RZ, 0xc0, !PT ;  /* 0x0000007f80807812 */ /* 0x000fc800078ec0ff */
[----:B------:R-:W-:-:S13]  /*10c20*/  ISETP.GT.AND P0, PT, R128, 0x71, PT ;  /* 0x000000718000780c */ /* 0x000fda0003f04270 */
[----:B------:R-:W-:Y:S05]  /*10c30*/  @P0 BRA `(.L_x_326) ;  /* 0x0000000000580947 */ /* 0x000fea0003800000 */
[----:B------:R-:W-:-:S05]  /*10c40*/  IMAD.MOV.U32 R129, RZ, RZ, -0x2 ;  /* 0xfffffffeff817424 */ /* 0x000fca00078e00ff */
[----:B------:R-:W-:-:S05]  /*10c50*/  VIADDMNMX.U32 R128, R128, R129, 0x5, PT ;  /* 0x0000000580807446 */ /* 0x000fca0003800081 */
[----:B------:R-:W-:-:S06]  /*10c60*/  IMAD.SHL.U32 R128, R128, 0x4, RZ ;  /* 0x0000000480807824 */ /* 0x000fcc00078e00ff */
[----:B------:R-:W0:Y:S02]  /*10c70*/  LDC R128, c[0x2][R128+0x188] ;  /* 0x0080620080807b82 */ /* 0x000e240000000800 */
[----:B0-----:R-:W-:-:S04]  /*10c80*/  SHF.R.S32.HI R129, RZ, 0x1f, R128 ;  /* 0x0000001fff817819 */ /* 0x001fc80000011480 */
.L_x_580:
[----:B------:R-:W-:Y:S05]  /*10c90*/  BRX R128 -0x10ca0                                                                                                                               (*"BRANCH_TARGETS .L_x_581,.L_x_325,.L_x_585"*) ;  /* 0xfffffef080d87949 */ /* 0x000fea000383ffff */
.L_x_585:
[----:B------:R-:W-:Y:S02]  /*10ca0*/  R2UR UR4, R18 ;  /* 0x00000000120472ca */ /* 0x000fe400000e0000 */
[----:B------:R-:W-:-:S13]  /*10cb0*/  R2UR UR5, R19 ;  /* 0x00000000130572ca */ /* 0x000fda00000e0000 */
[----:B------:R-:W2:Y:S01]  /*10cc0*/  LDG.E R128, desc[UR4][R16.64+0x1c] ;  /* 0x00001c0410807981 */ /* 0x000ea2000c1e1900 */
[----:B------:R-:W-:Y:S02]  /*10cd0*/  R2UR UR6, R18 ;  /* 0x00000000120672ca */ /* 0x000fe400000e0000 */
[----:B------:R-:W-:-:S13]  /*10ce0*/  R2UR UR7, R19 ;  /* 0x00000000130772ca */ /* 0x000fda00000e0000 */
[----:B------:R0:W-:Y:S04]  /*10cf0*/  STG.E desc[UR6][R16.64+0x1c], RZ ;  /* 0x00001cff10007986 */ /* 0x0001e8000c101906 */
[----:B--2---:R0:W-:Y:S01]  /*10d00*/  STG.E desc[UR4][R16.64+0x14], R128 ;  /* 0x0000148010007986 */ /* 0x0041e2000c101904 */
[----:B------:R-:W-:Y:S05]  /*10d10*/  BRA `(.L_x_325) ;  /* 0x0000000000747947 */ /* 0x000fea0003800000 */
.L_x_581:
        /* <DEDUP_REMOVED lines=8> */
.L_x_326:
[----:B------:R-:W-:-:S05]  /*10da0*/  IMAD.MOV.U32 R129, RZ, RZ, -0x72 ;  /* 0xffffff8eff817424 */ /* 0x000fca00078e00ff */
[----:B------:R-:W-:-:S05]  /*10db0*/  VIADDMNMX.U32 R128, R128, R129, 0x5, PT ;  /* 0x0000000580807446 */ /* 0x000fca0003800081 */
[----:B------:R-:W-:-:S06]  /*10dc0*/  IMAD.SHL.U32 R128, R128, 0x4, RZ ;  /* 0x0000000480807824 */ /* 0x000fcc00078e00ff */
[----:B------:R-:W0:Y:S02]  /*10dd0*/  LDC R128, c[0x2][R128+0x1a0] ;  /* 0x0080680080807b82 */ /* 0x000e240000000800 */
[----:B0-----:R-:W-:-:S04]  /*10de0*/  SHF.R.S32.HI R129, RZ, 0x1f, R128 ;  /* 0x0000001fff817819 */ /* 0x001fc80000011480 */
.L_x_587:
[----:B------:R-:W-:Y:S05]  /*10df0*/  BRX R128 -0x10e00                                                                                                                               (*"BRANCH_TARGETS .L_x_588,.L_x_325,.L_x_592"*) ;  /* 0xfffffef080807949 */ /* 0x000fea000383ffff */
.L_x_592:
        /* <DEDUP_REMOVED lines=8> */
.L_x_588:
[----:B------:R-:W-:Y:S02]  /*10e80*/  R2UR UR4, R18 ;  /* 0x00000000120472ca */ /* 0x000fe400000e0000 */
[----:B------:R-:W-:-:S13]  /*10e90*/  R2UR UR5, R19 ;  /* 0x00000000130572ca */ /* 0x000fda00000e0000 */
[----:B------:R-:W2:Y:S01]  /*10ea0*/  LDG.E R128, desc[UR4][R16.64+0x1c0] ;  /* 0x0001c00410807981 */ /* 0x000ea2000c1e1900 */
[----:B------:R-:W-:Y:S02]  /*10eb0*/  R2UR UR6, R18 ;  /* 0x00000000120672ca */ /* 0x000fe400000e0000 */
[----:B------:R-:W-:-:S13]  /*10ec0*/  R2UR UR7, R19 ;  /* 0x00000000130772ca */ /* 0x000fda00000e0000 */
[----:B------:R3:W-:Y:S04]  /*10ed0*/  STG.E desc[UR6][R16.64+0x1c0], RZ ;  /* 0x0001c0ff10007986 */ /* 0x0007e8000c101906 */
[----:B--2---:R3:W-:Y:S02]  /*10ee0*/  STG.E desc[UR4][R16.64+0x1cc], R128 ;  /* 0x0001cc8010007986 */ /* 0x0047e4000c101904 */
.L_x_325:
[----:B------:R-:W-:Y:S05]  /*10ef0*/  BSYNC.RECONVERGENT B0 ;  /* 0x0000000000007941 */ /* 0x000fea0003800200 */
.L_x_324:
[----:B------:R-:W0:Y:S01]  /*10f00*/  LDCU.64 UR4, c[0x4][0x28] ;  /* 0x01000500ff0477ac */ /* 0x000e220008000a00 */
[C---:B------:R-:W-:Y:S02]  /*10f10*/  R2UR UR6, R18.reuse ;  /* 0x00000000120672ca */ /* 0x040fe400000e0000 */
[C---:B------:R-:W-:Y:S02]  /*10f20*/  R2UR UR7, R19.reuse ;  /* 0x00000000130772ca */ /* 0x040fe400000e0000 */
[C---:B------:R-:W-:Y:S02]  /*10f30*/  R2UR UR8, R18.reuse ;  /* 0x00000000120872ca */ /* 0x040fe400000e0000 */
[C---:B------:R-:W-:Y:S02]  /*10f40*/  R2UR UR9, R19.reuse ;  /* 0x00000000130972ca */ /* 0x040fe400000e0000 */
[----:B------:R-:W-:Y:S02]  /*10f50*/  R2UR UR10, R18 ;  /* 0x00000000120a72ca */ /* 0x000fe400000e0000 */
[----:B------:R-:W-:-:S02]  /*10f60*/  R2UR UR11, R19 ;  /* 0x00000000130b72ca */ /* 0x000fc400000e0000 */
[----:B01-34-:R-:W-:Y:S02]  /*10f70*/  IADD3 R128, P0, PT, R131, UR4, RZ ;  /* 0x0000000483807c10 */ /* 0x01bfe4000ff1e0ff */
[----:B------:R-:W-:-:S03]  /*10f80*/  IADD3 R130, P1, PT, R130, UR4, RZ ;  /* 0x0000000482827c10 */ /* 0x000fc6000ff3e0ff */
[----:B------:R-:W-:Y:S02]  /*10f90*/  IMAD.X R129, RZ, RZ, UR5, P0 ;  /* 0x00000005ff817e24 */ /* 0x000fe400080e06ff */
[----:B------:R-:W-:-:S03]  /*10fa0*/  IMAD.X R131, RZ, RZ, UR5, P1 ;  /* 0x00000005ff837e24 */ /* 0x000fc600088e06ff */
[----:B------:R-:W2:Y:S04]  /*10fb0*/  LDG.E.CONSTANT R128, desc[UR6][R128.64] ;  /* 0x0000000680807981 */ /* 0x000ea8000c1e9900 */
[----:B------:R-:W2:Y:S04]  /*10fc0*/  LDG.E.CONSTANT R130, desc[UR10][R130.64] ;  /* 0x0000000a82827981 */ /* 0x000ea8000c1e9900 */
[----:B------:R-:W2:Y:S01]  /*10fd0*/  LDG.E R129, desc[UR8][R16.64+0x208] ;  /* 0x0002080810817981 */ /* 0x000ea2000c1e1900 */
[----:B------:R-:W-:Y:S02]  /*10fe0*/  R2UR UR4, R18 ;  /* 0x00000000120472ca */ /* 0x000fe400000e0000 */
[----:B------:R-:W-:-:S02]  /*10ff0*/  R2UR UR5, R19 ;  /* 0x00000000130572ca */ /* 0x000fc400000e0000 */
[----:B--2---:R-:W-:-:S11]  /*11000*/  LOP3.LUT R128, R130, R129, R128, 0x80, !PT ;  /* 0x0000008182807212 */ /* 0x004fd600078e8080 */
[----:B------:R0:W-:Y:S04]  /*11010*/  STG.E desc[UR4][R16.64+0x208], R128 ;  /* 0x0002088010007986 */ /* 0x0001e8000c101904 */
[----:B------:R-:W2:Y:S02]  /*11020*/  LDG.E R126, desc[UR6][R126.64] ;  /* 0x000000067e7e7981 */ /* 0x000ea4000c1e1900 */
[----:B--2---:R-:W-:-:S04]  /*11030*/  LOP3.LUT R126, R126, 0x8, RZ, 0xfc, !PT ;  /* 0x000000087e7e7812 */ /* 0x004fc800078efcff */
[----:B------:R-:W-:-:S13]  /*11040*/  ISETP.NE.AND P0, PT, R126, 0xe, PT ;  /* 0x0000000e7e00780c */ /* 0x000fda0003f05270 */
[----:B------:R-:W-:Y:S02]  /*11050*/  @!P0 R2UR UR4, R18 ;  /* 0x00000000120482ca */ /* 0x000fe400000e0000 */
[----:B------:R-:W-:-:S13]  /*11060*/  @!P0 R2UR UR5, R19 ;  /* 0x00000000130582ca */ /* 0x000fda00000e0000 */
[----:B------:R-:W2:Y:S01]  /*11070*/  @!P0 LDG.E R126, desc[UR4][R16.64+0x200] ;  /* 0x00020004107e8981 */ /* 0x000ea2000c1e1900 */
[----:B0-----:R-:W-:-:S04]  /*11080*/  @!P0 SHF.R.U32.HI R128, RZ, 0x7, R2 ;  /* 0x00000007ff808819 */ /* 0x001fc80000011602 */
[----:B------:R-:W-:Y:S01]  /*11090*/  @!P0 LOP3.LUT R128, R128, 0x7f, RZ, 0xc0, !PT ;  /* 0x0000007f80808812 */ /* 0x000fe200078ec0ff */
[----:B--2---:R-:W-:-:S05]  /*110a0*/  @!P0 IMAD.WIDE R126, R126, 0x4, R16 ;  /* 0x000000047e7e8825 */ /* 0x004fca00078e0210 */
[----:B------:R0:W-:Y:S04]  /*110b0*/  @!P0 STG.E desc[UR4][R126.64+0x20c], R128 ;  /* 0x00020c807e008986 */ /* 0x0001e8000c101904 */
[----:B------:R-:W2:Y:S02]  /*110c0*/  LDG.E R129, desc[UR6][R16.64+0x200] ;  /* 0x0002000610817981 */ /* 0x000ea4000c1e1900 */
[----:B--2---:R-:W-:-:S13]  /*110d0*/  ISETP.NE.AND P0, PT, R129, RZ, PT ;  /* 0x000000ff8100720c */ /* 0x004fda0003f05270 */
[----:B------:R-:W-:Y:S02]  /*110e0*/  @P0 R2UR UR4, R18 ;  /* 0x00000000120402ca */ /* 0x000fe400000e0000 */
[----:B------:R-:W-:-:S13]  /*110f0*/  @P0 R2UR UR5, R19 ;  /* 0x00000000130502ca */ /* 0x000fda00000e0000 */
[----:B0-----:R0:W5:Y:S01]  /*11100*/  @P0 LDG.E R128, desc[UR4][R16.64+0x210] ;  /* 0x0002100410800981 */ /* 0x001162000c1e1900 */
[----:B------:R-:W-:Y:S02]  /*11110*/  @!P0 R2UR UR4, R18 ;  /* 0x00000000120482ca */ /* 0x000fe400000e0000 */
[----:B------:R-:W-:Y:S01]  /*11120*/  @!P0 R2UR UR5, R19 ;  /* 0x00000000130582ca */ /* 0x000fe200000e0000 */
[----:B------:R-:W-:Y:S05]  /*11130*/  BMOV.32.CLEAR RZ, B0 ;  /* 0x0000000000ff7355 */ /* 0x000fea0000100000 */
[----:B------:R-:W-:Y:S01]  /*11140*/  BSSY.RECONVERGENT B0, `(.L_x_327) ;  /* 0x00004f5000007945 */ /* 0x000fe20003800200 */
[----:B------:R-:W-:-:S03]  /*11150*/  LOP3.LUT R126, R129, 0x1, RZ, 0x3c, !PT ;  /* 0x00000001817e7812 */ /* 0x000fc600078e3cff */
[----:B------:R-:W1:Y:S05]  /*11160*/  BMOV.32.CLEAR R159, B0 ;  /* 0x00000000009f7355 */ /* 0x000e6a0000100000 */
[----:B------:R-:W-:Y:S01]  /*11170*/  BSSY.RELIABLE B0, `(.L_x_328) ;  /* 0x0000038000007945 */ /* 0x000fe20003800100 */
[----:B------:R0:W5:Y:S01]  /*11180*/  @!P0 LDG.E R128, desc[UR4][R16.64+0x20c] ;  /* 0x00020c0410808981 */ /* 0x000162000c1e1900 */
[----:B------:R-:W-:Y:S02]  /*11190*/  R2UR UR4, R18 ;  /* 0x00000000120472ca */ /* 0x000fe400000e0000 */
[----:B------:R-:W-:Y:S02]  /*111a0*/  R2UR UR5, R19 ;  /* 0x00000000130572ca */ /* 0x000fe400000e0000 */
[----:B------:R-:W-:-:S11]  /*111b0*/  ISETP.NE.AND P0, PT, R129, 0x1, PT ;  /* 0x000000018100780c */ /* 0x000fd60003f05270 */
[----:B------:R0:W-:Y:S02]  /*111c0*/  STG.E desc[UR4][R16.64+0x200], R126 ;  /* 0x0002007e10007986 */ /* 0x0001e4000c101904 */
[----:B-1----:R-:W-:Y:S05]  /*111d0*/  @P0 BRA `(.L_x_329) ;  /* 0x0000000000640947 */ /* 0x002fea0003800000 */
[----:B0----5:R-:W-:Y:S01]  /*111e0*/  VIADD R126, R128, 0xf1 ;  /* 0x000000f1807e7836 */ /* 0x021fe20000000000 */
[----:B------:R-:W-:Y:S04]  /*111f0*/  BSSY.RELIABLE B1, `(.L_x_330) ;  /* 0x000000b000017945 */ /* 0x000fe80003800100 */
[----:B------:R-:W-:-:S13]  /*11200*/  LOP3.LUT P0, RZ, R126, 0x88, RZ, 0xc0, !PT ;  /* 0x000000887eff7812 */ /* 0x000fda000780c0ff */
[----:B------:R-:W-:Y:S05]  /*11210*/  @P0 BRA `(.L_x_331) ;  /* 0x0000000000200947 */ /* 0x000fea0003800000 */
[----:B------:R-:W-:Y:S01]  /*11220*/  R2UR UR4, R18 ;  /* 0x00000000120472ca */ /* 0x000fe200000e0000 */
[----:B------:R-:W-:Y:S01]  /*11230*/  IMAD.WIDE R126, R128, 0x4, R16 ;  /* 0x00000004807e7825 */ /* 0x000fe200078e0210 */
[----:B------:R-:W-:-:S13]  /*11240*/  R2UR UR5, R19 ;  /* 0x00000000130572ca */ /* 0x000fda00000e0000 */
[----:B------:R-:W2:Y:S02]  /*11250*/  LDG.E R126, desc[UR4][R126.64+-0x3c] ;  /* 0xffffc4047e7e7981 */ /* 0x000ea4000c1e1900 */
[----:B--2---:R-:W-:-:S13]  /*11260*/  ISETP.NE.AND P0, PT, R126, 0x1, PT ;  /* 0x000000017e00780c */ /* 0x004fda0003f05270 */
[----:B------:R-:W-:Y:S05]  /*11270*/  @!P0 BREAK.RELIABLE B1 ;  /* 0x0000000000018942 */ /* 0x000fea0003800100 */
[----:B------:R-:W-:Y:S05]  /*11280*/  @!P0 BREAK.RELIABLE B0 ;  /* 0x0000000000008942 */ /* 0x000fea0003800100 */
[----:B------:R-:W-:Y:S05]  /*11290*/  @!P0 BRA `(.L_x_332) ;  /* 0x0000003400208947 */ /* 0x000fea0003800000 */
.L_x_331:
[----:B------:R-:W-:Y:S05]  /*112a0*/  BSYNC.RELIABLE B1 ;  /* 0x0000000000017941 */ /* 0x000fea0003800100 */
.L_x_330:
[----:B------:R-:W-:Y:S02]  /*112b0*/  VIADD R126, R128, 0xef ;  /* 0x000000ef807e7836 */ /* 0x000fe40000000000 */
[----:B------:R-:W-:-:S03]  /*112c0*/  IMAD.MOV.U32 R130, RZ, RZ, 0x2 ;  /* 0x00000002ff827424 */ /* 0x000fc600078e00ff */
        /* <DEDUP_REMOVED lines=8> */
[----:B------:R-:W-:Y:S05]  /*11350*/  @!P0 BRA `(.L_x_332) ;  /* 0x0000003000f08947 */ /* 0x000fea0003800000 */
[----:B------:R-:W-:Y:S05]  /*11360*/  BRA `(.L_x_333) ;  /* 0x0000000000607947 */ /* 0x000fea0003800000 */
.L_x_329:
        /* <DEDUP_REMOVED lines=12> */
.L_x_335:
[----:B------:R-:W-:Y:S05]  /*11430*/  BSYNC.RELIABLE B1 ;  /* 0x0000000000017941 */ /* 0x000fea0003800100 */
.L_x_334:
        /* <DEDUP_REMOVED lines=11> */
.L_x_333:
[----:B------:R-:W-:Y:S05]  /*114f0*/  BSYNC.RELIABLE B0 ;  /* 0x0000000000007941 */ /* 0x000fea0003800100 */
.L_x_328:
[----:B------:R-:W-:Y:S01]  /*11500*/  VIADD R126, R128, 0x1f ;  /* 0x0000001f807e7836 */ /* 0x000fe20000000000 */
[----:B------:R-:W-:Y:S05]  /*11510*/  BMOV.32.CLEAR RZ, B0 ;  /* 0x0000000000ff7355 */ /* 0x000fea0000100000 */
[----:B------:R-:W-:Y:S01]  /*11520*/  LOP3.LUT P0, RZ, R126, 0x88, RZ, 0xc0, !PT ;  /* 0x000000887eff7812 */ /* 0x000fe2000780c0ff */
[----:B------:R-:W-:-:S12]  /*11530*/  BSSY.RELIABLE B0, `(.L_x_336) ;  /* 0x0000009000007945 */ /* 0x000fd80003800100 */
[----:B------:R-:W-:Y:S05]  /*11540*/  @P0 BRA `(.L_x_337) ;  /* 0x00000000001c0947 */ /* 0x000fea0003800000 */
[----:B------:R-:W-:Y:S01]  /*11550*/  R2UR UR4, R18 ;  /* 0x00000000120472ca */ /* 0x000fe200000e0000 */
[----:B------:R-:W-:Y:S01]  /*11560*/  IMAD.WIDE R126, R128, 0x4, R16 ;  /* 0x00000004807e7825 */ /* 0x000fe200078e0210 */
[----:B------:R-:W-:-:S13]  /*11570*/  R2UR UR5, R19 ;  /* 0x00000000130572ca */ /* 0x000fda00000e0000 */
[----:B------:R-:W2:Y:S02]  /*11580*/  LDG.E R126, desc[UR4][R126.64+0x7c] ;  /* 0x00007c047e7e7981 */ /* 0x000ea4000c1e1900 */
[----:B--2---:R-:W-:-:S13]  /*11590*/  ISETP.NE.AND P0, PT, R126, R130, PT ;  /* 0x000000827e00720c */ /* 0x004fda0003f05270 */
[----:B------:R-:W-:Y:S05]  /*115a0*/  @!P0 BREAK.RELIABLE B0 ;  /* 0x0000000000008942 */ /* 0x000fea0003800100 */
[----:B------:R-:W-:Y:S05]  /*115b0*/  @!P0 BRA `(.L_x_332) ;  /* 0x0000003000588947 */ /* 0x000fea0003800000 */
.L_x_337:
[----:B------:R-:W-:Y:S05]  /*115c0*/  BSYNC.RELIABLE B0 ;  /* 0x0000000000007941 */ /* 0x000fea0003800100 */
.L_x_336:
        /* <DEDUP_REMOVED lines=12> */
.L_x_339:
[----:B------:R-:W-:Y:S05]  /*11690*/  BSYNC.RELIABLE B0 ;  /* 0x0000000000007941 */ /* 0x000fea0003800100 */
.L_x_338:
        /* <DEDUP_REMOVED lines=12> */
.L_x_341:
[----:B------:R-:W-:Y:S05]  /*11760*/  BSYNC.RELIABLE B0 ;  /* 0x0000000000007941 */ /* 0x000fea0003800100 */
.L_x_340:
        /* <DEDUP_REMOVED lines=12> */
.L_x_343:
[----:B------:R-:W-:Y:S05]  /*11830*/  BSYNC.RELIABLE B0 ;  /* 0x0000000000007941 */ /* 0x000fea0003800100 */
.L_x_342:
        /* <DEDUP_REMOVED lines=12> */
.L_x_345:
[----:B------:R-:W-:Y:S05]  /*11900*/  BSYNC.RELIABLE B0 ;  /* 0x0000000000007941 */ /* 0x000fea0003800100 */
.L_x_344:
        /* <DEDUP_REMOVED lines=12> */
.L_x_347:
[----:B------:R-:W-:Y:S05]  /*119d0*/  BSYNC.RELIABLE B0 ;  /* 0x0000000000007941 */ /* 0x000fea0003800100 */
.L_x_346:
        /* <DEDUP_REMOVED lines=12> */
.L_x_349:
[----:B------:R-:W-:Y:S05]  /*11aa0*/  BSYNC.RELIABLE B0 ;  /* 0x0000000000007941 */ /* 0x000fea0003800100 */
.L_x_348:
        /* <DEDUP_REMOVED lines=12> */
.L_x_351:
[----:B------:R-:W-:Y:S05]  /*11b70*/  BSYNC.RELIABLE B0 ;  /* 0x0000000000007941 */ /* 0x000fea0003800100 */
.L_x_350:
[----:B------:R-:W-:-:S05]  /*11b80*/  VIADD R130, R128, 0xf ;  /* 0x0000000f80827836 */ /* 0x000fca0000000000 */
[----:B------:R-:W-:-:S13]  /*11b90*/  LOP3.LUT P0, RZ, R130, 0x88, RZ, 0xc0, !PT ;  /* 0x0000008882ff7812 */ /* 0x000fda000780c0ff */
[----:B------:R-:W-:Y:S05]  /*11ba0*/  @P0 BRA `(.L_x_352) ;  /* 0x0000000000640947 */ /* 0x000fea0003800000 */
[----:B------:R-:W-:-:S13]  /*11bb0*/  ISETP.NE.AND P1, PT, R129, 0x1, PT ;  /* 0x000000018100780c */ /* 0x000fda0003f25270 */
.L_x_355:
[----:B------:R-:W-:Y:S01]  /*11bc0*/  R2UR UR4, R18 ;  /* 0x00000000120472ca */ /* 0x000fe200000e0000 */
[----:B------:R-:W-:Y:S01]  /*11bd0*/  IMAD.WIDE R126, R130, 0x4, R16 ;  /* 0x00000004827e7825 */ /* 0x000fe200078e0210 */
[----:B------:R-:W-:Y:S01]  /*11be0*/  R2UR UR5, R19 ;  /* 0x00000000130572ca */ /* 0x000fe200000e0000 */
[----:B------:R-:W-:-:S12]  /*11bf0*/  BSSY.RELIABLE B8, `(.L_x_353) ;  /* 0x000000d000087945 */ /* 0x000fd80003800100 */
[----:B------:R0:W5:Y:S01]  /*11c00*/  LDG.E R126, desc[UR4][R126.64] ;  /* 0x000000047e7e7981 */ /* 0x000162000c1e1900 */
[----:B------:R-:W-:Y:S05]  /*11c10*/  @!P1 BRA `(.L_x_354) ;  /* 0x0000000000149947 */ /* 0x000fea0003800000 */
[----:B-----5:R-:W-:-:S05]  /*11c20*/  VIMNMX.U32 R126, PT, PT, R126, 0xe, PT ;  /* 0x0000000e7e7e7848 */ /* 0x020fca0003fe0000 */
[----:B------:R-:W-:-:S06]  /*11c30*/  IMAD.SHL.U32 R126, R126, 0x4, RZ ;  /* 0x000000047e7e7824 */ /* 0x000fcc00078e00ff */
[----:B------:R-:W0:Y:S02]  /*11c40*/  LDC R126, c[0x2][R126+0x1b8] ;  /* 0x00806e007e7e7b82 */ /* 0x000e240000000800 */
[----:B0-----:R-:W-:-:S04]  /*11c50*/  SHF.R.S32.HI R127, RZ, 0x1f, R126 ;  /* 0x0000001fff7f7819 */ /* 0x001fc8000001147e */
.L_x_594:
[----:B------:R-:W-:Y:S05]  /*11c60*/  BRX R126 -0x11c70                                                                                                                               (*"BRANCH_TARGETS .L_x_595,.L_x_596,.L_x_606"*) ;  /* 0xfffffee07ee47949 */ /* 0x000fea000383ffff */
.L_x_354:
[----:B-----5:R-:W-:-:S05]  /*11c70*/  VIMNMX.U32 R126, PT, PT, R126, 0x6, PT ;  /* 0x000000067e7e7848 */ /* 0x020fca0003fe0000 */
[----:B------:R-:W-:-:S06]  /*11c80*/  IMAD.SHL.U32 R126, R126, 0x4, RZ ;  /* 0x000000047e7e7824 */ /* 0x000fcc00078e00ff */
[----:B------:R-:W0:Y:S02]  /*11c90*/  LDC R126, c[0x2][R126+0x1f4] ;  /* 0x00807d007e7e7b82 */ /* 0x000e240000000800 */
[----:B0-----:R-:W-:-:S04]  /*11ca0*/  SHF.R.S32.HI R127, RZ, 0x1f, R126 ;  /* 0x0000001fff7f7819 */ /* 0x001fc8000001147e */
.L_x_610:
[----:B------:R-:W-:Y:S05]  /*11cb0*/  BRX R126 -0x11cc0                                                                                                                               (*"BRANCH_TARGETS .L_x_595,.L_x_612,.L_x_614"*) ;  /* 0xfffffee07ed07949 */ /* 0x000fea000383ffff */
.L_x_595:
[----:B------:R-:W-:Y:S05]  /*11cc0*/  BSYNC.RELIABLE B8 ;  /* 0x0000000000087941 */ /* 0x000fea0003800100 */
.L_x_353:
[----:B------:R-:W-:-:S05]  /*11cd0*/  VIADD R130, R130, 0xf ;  /* 0x0000000f82827836 */ /* 0x000fca0000000000 */
[----:B------:R-:W-:-:S13]  /*11ce0*/  LOP3.LUT P0, RZ, R130, 0x88, RZ, 0xc0, !PT ;  /* 0x0000008882ff7812 */ /* 0x000fda000780c0ff */
[----:B------:R-:W-:Y:S05]  /*11cf0*/  @!P0 BRA `(.L_x_355) ;  /* 0xfffffffc00b08947 */ /* 0x000fea000383ffff */
[----:B------:R-:W-:Y:S05]  /*11d00*/  BRA `(.L_x_352) ;  /* 0x00000000000c7947 */ /* 0x000fea0003800000 */
.L_x_596:
[----:B------:R-:W-:Y:S05]  /*11d10*/  BREAK.RELIABLE B8 ;  /* 0x0000000000087942 */ /* 0x000fea0003800100 */
[----:B------:R-:W-:Y:S05]  /*11d20*/  BRA `(.L_x_352) ;  /* 0x0000000000047947 */ /* 0x000fea0003800000 */
.L_x_612:
[----:B------:R-:W-:Y:S05]  /*11d30*/  BREAK.RELIABLE B8 ;  /* 0x0000000000087942 */ /* 0x000fea0003800100 */
.L_x_352:
[----:B------:R-:W-:-:S05]  /*11d40*/  VIADD R130, R128, 0x11 ;  /* 0x0000001180827836 */ /* 0x000fca0000000000 */
[----:B------:R-:W-:-:S13]  /*11d50*/  LOP3.LUT P0, RZ, R130, 0x88, RZ, 0xc0, !PT ;  /* 0x0000008882ff7812 */ /* 0x000fda000780c0ff */
[----:B------:R-:W-:Y:S05]  /*11d60*/  @P0 BRA `(.L_x_356) ;  /* 0x0000000000640947 */ /* 0x000fea0003800000 */
[----:B------:R-:W-:-:S13]  /*11d70*/  ISETP.NE.AND P1, PT, R129, 0x1, PT ;  /* 0x000000018100780c */ /* 0x000fda0003f25270 */
.L_x_359:
        /* <DEDUP_REMOVED lines=10> */
.L_x_618:
[----:B------:R-:W-:Y:S05]  /*11e20*/  BRX R126 -0x11e30                                                                                                                               (*"BRANCH_TARGETS .L_x_619,.L_x_620,.L_x_630"*) ;  /* 0xfffffee07e747949 */ /* 0x000fea000383ffff */
.L_x_358:
[----:B-----5:R-:W-:-:S05]  /*11e30*/  VIMNMX.U32 R126, PT, PT, R126, 0x6, PT ;  /* 0x000000067e7e7848 */ /* 0x020fca0003fe0000 */
[----:B------:R-:W-:-:S06]  /*11e40*/  IMAD.SHL.U32 R126, R126, 0x4, RZ ;  /* 0x000000047e7e7824 */ /* 0x000fcc00078e00ff */
[----:B------:R-:W0:Y:S02]  /*11e50*/  LDC R126, c[0x2][R126+0x24c] ;  /* 0x008093007e7e7b82 */ /* 0x000e240000000800 */
[----:B0-----:R-:W-:-:S04]  /*11e60*/  SHF.R.S32.HI R127, RZ, 0x1f, R126 ;  /* 0x0000001fff7f7819 */ /* 0x001fc8000001147e */
.L_x_634:
[----:B------:R-:W-:Y:S05]  /*11e70*/  BRX R126 -0x11e80                                                                                                                               (*"BRANCH_TARGETS .L_x_619,.L_x_636,.L_x_638"*) ;  /* 0xfffffee07e607949 */ /* 0x000fea000383ffff */
.L_x_619:
[----:B------:R-:W-:Y:S05]  /*11e80*/  BSYNC.RELIABLE B7 ;  /* 0x0000000000077941 */ /* 0x000fea0003800100 */
.L_x_357:
[----:B------:R-:W-:-:S05]  /*11e90*/  VIADD R130, R130, 0x11 ;  /* 0x0000001182827836 */ /* 0x000fca0000000000 */
[----:B------:R-:W-:-:S13]  /*11ea0*/  LOP3.LUT P0, RZ, R130, 0x88, RZ, 0xc0, !PT ;  /* 0x0000008882ff7812 */ /* 0x000fda000780c0ff */
[----:B------:R-:W-:Y:S05]  /*11eb0*/  @!P0 BRA `(.L_x_359) ;  /* 0xfffffffc00b08947 */ /* 0x000fea000383ffff */
[----:B------:R-:W-:Y:S05]  /*11ec0*/  BRA `(.L_x_356) ;  /* 0x00000000000c7947 */ /* 0x000fea0003800000 */
.L_x_620:
[----:B------:R-:W-:Y:S05]  /*11ed0*/  BREAK.RELIABLE B7 ;  /* 0x0000000000077942 */ /* 0x000fea0003800100 */
[----:B------:R-:W-:Y:S05]  /*11ee0*/  BRA `(.L_x_356) ;  /* 0x0000000000047947 */ /* 0x000fea0003800000 */
.L_x_636:
[----:B------:R-:W-:Y:S05]  /*11ef0*/  BREAK.RELIABLE B7 ;  /* 0x0000000000077942 */ /* 0x000fea0003800100 */
.L_x_356:
[----:B------:R-:W-:-:S05]  /*11f00*/  VIADD R130, R128, 0xfffffff1 ;  /* 0xfffffff180827836 */ /* 0x000fca0000000000 */
[----:B------:R-:W-:-:S13]  /*11f10*/  LOP3.LUT P0, RZ, R130, 0x88, RZ, 0xc0, !PT ;  /* 0x0000008882ff7812 */ /* 0x000fda000780c0ff */
[----:B------:R-:W-:Y:S05]  /*11f20*/  @P0 BRA `(.L_x_360) ;  /* 0x0000000000640947 */ /* 0x000fea0003800000 */
[----:B------:R-:W-:-:S13]  /*11f30*/  ISETP.NE.AND P1, PT, R129, 0x1, PT ;  /* 0x000000018100780c */ /* 0x000fda0003f25270 */
.L_x_363:
        /* <DEDUP_REMOVED lines=10> */
.L_x_642:
[----:B------:R-:W-:Y:S05]  /*11fe0*/  BRX R126 -0x11ff0                                                                                                                               (*"BRANCH_TARGETS .L_x_643,.L_x_644,.L_x_654"*) ;  /* 0xfffffee07e047949 */ /* 0x000fea000383ffff */
.L_x_362:
[----:B-----5:R-:W-:-:S05]  /*11ff0*/  VIMNMX.U32 R126, PT, PT, R126, 0x6, PT ;  /* 0x000000067e7e7848 */ /* 0x020fca0003fe0000 */
[----:B------:R-:W-:-:S06]  /*12000*/  IMAD.SHL.U32 R126, R126, 0x4, RZ ;  /* 0x000000047e7e7824 */ /* 0x000fcc00078e00ff */
[----:B------:R-:W0:Y:S02]  /*12010*/  LDC R126, c[0x2][R126+0x2a4] ;  /* 0x0080a9007e7e7b82 */ /* 0x000e240000000800 */
[----:B0-----:R-:W-:-:S04]  /*12020*/  SHF.R.S32.HI R127, RZ, 0x1f, R126 ;  /* 0x0000001fff7f7819 */ /* 0x001fc8000001147e */
.L_x_658:
[----:B------:R-:W-:Y:S05]  /*12030*/  BRX R126 -0x12040                                                                                                                               (*"BRANCH_TARGETS .L_x_643,.L_x_660,.L_x_662"*) ;  /* 0xfffffedc7ef07949 */ /* 0x000fea000383ffff */
.L_x_643:
[----:B------:R-:W-:Y:S05]  /*12040*/  BSYNC.RELIABLE B6 ;  /* 0x0000000000067941 */ /* 0x000fea0003800100 */
.L_x_361:
[----:B------:R-:W-:-:S05]  /*12050*/  VIADD R130, R130, 0xfffffff1 ;  /* 0xfffffff182827836 */ /* 0x000fca0000000000 */
[----:B------:R-:W-:-:S13]  /*12060*/  LOP3.LUT P0, RZ, R130, 0x88, RZ, 0xc0, !PT ;  /* 0x0000008882ff7812 */ /* 0x000fda000780c0ff */
[----:B------:R-:W-:Y:S05]  /*12070*/  @!P0 BRA `(.L_x_363) ;  /* 0xfffffffc00b08947 */ /* 0x000fea000383ffff */
[----:B------:R-:W-:Y:S05]  /*12080*/  BRA `(.L_x_360) ;  /* 0x00000000000c7947 */ /* 0x000fea0003800000 */
.L_x_644:
[----:B------:R-:W-:Y:S05]  /*12090*/  BREAK.RELIABLE B6 ;  /* 0x0000000000067942 */ /* 0x000fea0003800100 */
[----:B------:R-:W-:Y:S05]  /*120a0*/  BRA `(.L_x_360) ;  /* 0x0000000000047947 */ /* 0x000fea0003800000 */
.L_x_660:
[----:B------:R-:W-:Y:S05]  /*120b0*/  BREAK.RELIABLE B6 ;  /* 0x0000000000067942 */ /* 0x000fea0003800100 */
.L_x_360:
[----:B------:R-:W-:-:S05]  /*120c0*/  VIADD R130, R128, 0xffffffef ;  /* 0xffffffef80827836 */ /* 0x000fca0000000000 */
[----:B------:R-:W-:-:S13]  /*120d0*/  LOP3.LUT P0, RZ, R130, 0x88, RZ, 0xc0, !PT ;  /* 0x0000008882ff7812 */ /* 0x000fda000780c0ff */
[----:B------:R-:W-:Y:S05]  /*120e0*/  @P0 BRA `(.L_x_364) ;  /* 0x0000000000640947 */ /* 0x000fea0003800000 */
[----:B------:R-:W-:-:S13]  /*120f0*/  ISETP.NE.AND P2, PT, R129, 0x1, PT ;  /* 0x000000018100780c */ /* 0x000fda0003f45270 */
.L_x_367:
        /* <DEDUP_REMOVED lines=10> */
.L_x_666:
[----:B------:R-:W-:Y:S05]  /*121a0*/  BRX R126 -0x121b0                                                                                                                               (*"BRANCH_TARGETS .L_x_667,.L_x_668,.L_x_678"*) ;  /* 0xfffffedc7e947949 */ /* 0x000fea000383ffff */
.L_x_366:
[----:B-----5:R-:W-:-:S05]  /*121b0*/  VIMNMX.U32 R126, PT, PT, R126, 0x6, PT ;  /* 0x000000067e7e7848 */ /* 0x020fca0003fe0000 */
[----:B------:R-:W-:-:S06]  /*121c0*/  IMAD.SHL.U32 R126, R126, 0x4, RZ ;  /* 0x000000047e7e7824 */ /* 0x000fcc00078e00ff */
[----:B------:R-:W0:Y:S02]  /*121d0*/  LDC R126, c[0x2][R126+0x2fc] ;  /* 0x0080bf007e7e7b82 */ /* 0x000e240000000800 */
[----:B0-----:R-:W-:-:S04]  /*121e0*/  SHF.R.S32.HI R127, RZ, 0x1f, R126 ;  /* 0x0000001fff7f7819 */ /* 0x001fc8000001147e */
.L_x_682:
[----:B------:R-:W-:Y:S05]  /*121f0*/  BRX R126 -0x12200                                                                                                                               (*"BRANCH_TARGETS .L_x_667,.L_x_684,.L_x_686"*) ;  /* 0xfffffedc7e807949 */ /* 0x000fea000383ffff */
.L_x_667:
[----:B------:R-:W-:Y:S05]  /*12200*/  BSYNC.RELIABLE B11 ;  /* 0x00000000000b7941 */ /* 0x000fea0003800100 */
.L_x_365:
[----:B------:R-:W-:-:S05]  /*12210*/  VIADD R130, R130, 0xffffffef ;  /* 0xffffffef82827836 */ /* 0x000fca0000000000 */
[----:B------:R-:W-:-:S13]  /*12220*/  LOP3.LUT P1, RZ, R130, 0x88, RZ, 0xc0, !PT ;  /* 0x0000008882ff7812 */ /* 0x000fda000782c0ff */
[----:B------:R-:W-:Y:S05]  /*12230*/  @!P1 BRA `(.L_x_367) ;  /* 0xfffffffc00b09947 */ /* 0x000fea000383ffff */
[----:B------:R-:W-:Y:S05]  /*12240*/  BRA `(.L_x_364) ;  /* 0x00000000000c7947 */ /* 0x000fea0003800000 */
.L_x_668:
[----:B------:R-:W-:Y:S05]  /*12250*/  BREAK.RELIABLE B11 ;  /* 0x00000000000b7942 */ /* 0x000fea0003800100 */
[----:B------:R-:W-:Y:S05]  /*12260*/  BRA `(.L_x_364) ;  /* 0x0000000000047947 */ /* 0x000fea0003800000 */
.L_x_684:
[----:B------:R-:W-:Y:S05]  /*12270*/  BREAK.RELIABLE B11 ;  /* 0x00000000000b7942 */ /* 0x000fea0003800100 */
.L_x_364:
[----:B------:R-:W-:-:S07]  /*12280*/  IMAD.MOV.U32 R131, RZ, RZ, R128 ;  /* 0x000000ffff837224 */ /* 0x000fce00078e0080 */
.L_x_369:
[----:B------:R-:W-:-:S05]  /*12290*/  VIADD R130, R131, 0x1 ;  /* 0x0000000183827836 */ /* 0x000fca0000000000 */
[----:B------:R-:W-:-:S13]  /*122a0*/  LOP3.LUT P1, RZ, R130, 0x88, RZ, 0xc0, !PT ;  /* 0x0000008882ff7812 */ /* 0x000fda000782c0ff */
[----:B------:R-:W-:Y:S05]  /*122b0*/  @P1 BRA `(.L_x_368) ;  /* 0x00000000003c1947 */ /* 0x000fea0003800000 */
[----:B------:R-:W-:Y:S01]  /*122c0*/  R2UR UR4, R18 ;  /* 0x00000000120472ca */ /* 0x000fe200000e0000 */
[----:B------:R-:W-:Y:S01]  /*122d0*/  IMAD.MOV.U32 R126, RZ, RZ, R16 ;  /* 0x000000ffff7e7224 */ /* 0x000fe200078e0010 */
[----:B------:R-:W-:Y:S01]  /*122e0*/  R2UR UR5, R19 ;  /* 0x00000000130572ca */ /* 0x000fe200000e0000 */
[----:B------:R-:W-:Y:S02]  /*122f0*/  IMAD.MOV.U32 R127, RZ, RZ, R17 ;  /* 0x000000ffff7f7224 */ /* 0x000fe400078e0011 */
[----:B------:R-:W-:-:S10]  /*12300*/  IMAD.WIDE R126, R131, 0x4, R126 ;  /* 0x00000004837e7825 */ /* 0x000fd400078e027e */
[----:B------:R0:W2:Y:S01]  /*12310*/  LDG.E R126, desc[UR4][R126.64+0x4] ;  /* 0x000004047e7e7981 */ /* 0x0000a2000c1e1900 */
[----:B------:R-:W-:Y:S01]  /*12320*/  ISETP.NE.AND P1, PT, R129, 0x1, PT ;  /* 0x000000018100780c */ /* 0x000fe20003f25270 */
[----:B0-----:R-:W-:-:S05]  /*12330*/  IMAD.MOV.U32 R127, RZ, RZ, 0x4 ;  /* 0x00000004ff7f7424 */ /* 0x001fca00078e00ff */
[----:B------:R-:W-:Y:S02]  /*12340*/  SEL R127, R127, 0xc, !P1 ;  /* 0x0000000c7f7f7807 */ /* 0x000fe40004800000 */
[----:B--2---:R-:W-:-:S04]  /*12350*/  LOP3.LUT R131, R126, 0xfffffffe, RZ, 0xc0, !PT ;  /* 0xfffffffe7e837812 */ /* 0x004fc800078ec0ff */
[----:B------:R-:W-:-:S13]  /*12360*/  ISETP.NE.AND P1, PT, R131, R127, PT ;  /* 0x0000007f8300720c */ /* 0x000fda0003f25270 */
[----:B------:R-:W-:Y:S05]  /*12370*/  @!P1 BRA `(.L_x_332) ;  /* 0x0000002000e89947 */ /* 0x000fea0003800000 */
[----:B------:R-:W-:Y:S01]  /*12380*/  ISETP.NE.AND P1, PT, R126, RZ, PT ;  /* 0x000000ff7e00720c */ /* 0x000fe20003f25270 */
[----:B------:R-:W-:-:S12]  /*12390*/  IMAD.MOV.U32 R131, RZ, RZ, R130 ;  /* 0x000000ffff837224 */ /* 0x000fd800078e0082 */
[----:B------:R-:W-:Y:S05]  /*123a0*/  @!P1 BRA `(.L_x_369) ;  /* 0xfffffffc00b89947 */ /* 0x000fea000383ffff */
.L_x_368:
[----:B------:R-:W-:-:S07]  /*123b0*/  IMAD.MOV.U32 R131, RZ, RZ, R128 ;  /* 0x000000ffff837224 */ /* 0x000fce00078e0080 */
.L_x_371:
        /* <DEDUP_REMOVED lines=18> */
.L_x_370:
[----:B------:R-:W-:-:S07]  /*124e0*/  IMAD.MOV.U32 R131, RZ, RZ, R128 ;  /* 0x000000ffff837224 */ /* 0x000fce00078e0080 */
.L_x_373:
        /* <DEDUP_REMOVED lines=18> */
.L_x_372:
[----:B------:R-:W-:-:S07]  /*12610*/  IMAD.MOV.U32 R131, RZ, RZ, R128 ;  /* 0x000000ffff837224 */ /* 0x000fce00078e0080 */
.L_x_375:
        /* <DEDUP_REMOVED lines=18> */
.L_x_374:
[----:B------:R-:W-:Y:S01]  /*12740*/  VIADD R126, R128, 0x1 ;  /* 0x00000001807e7836 */ /* 0x000fe20000000000 */
[----:B------:R-:W-:Y:S01]  /*12750*/  ISETP.NE.AND P2, PT, R129, 0x1, PT ;  /* 0x000000018100780c */ /* 0x000fe20003f45270 */
[----:B------:R-:W-:Y:S01]  /*12760*/  IMAD.MOV.U32 R129, RZ, RZ, 0x6 ;  /* 0x00000006ff817424 */ /* 0x000fe200078e00ff */
[----:B------:R-:W-:Y:S05]  /*12770*/  BMOV.32.CLEAR RZ, B0 ;  /* 0x0000000000ff7355 */ /* 0x000fea0000100000 */
[----:B------:R-:W-:Y:S01]  /*12780*/  LOP3.LUT P1, RZ, R126, 0x88, RZ, 0xc0, !PT ;  /* 0x000000887eff7812 */ /* 0x000fe2000782c0ff */
[----:B------:R-:W-:Y:S01]  /*12790*/  BSSY.RELIABLE B0, `(.L_x_376) ;  /* 0x000000c000007945 */ /* 0x000fe20003800100 */
[----:B------:R-:W-:-:S11]  /*127a0*/  SEL R129, R129, 0xe, !P2 ;  /* 0x0000000e81817807 */ /* 0x000fd60005000000 */
[----:B------:R-:W-:Y:S05]  /*127b0*/  @P1 BRA `(.L_x_377) ;  /* 0x0000000000241947 */ /* 0x000fea0003800000 */
[----:B------:R-:W-:Y:S01]  /*127c0*/  R2UR UR4, R18 ;  /* 0x00000000120472ca */ /* 0x000fe200000e0000 */
[----:B------:R-:W-:Y:S01]  /*127d0*/  IMAD.MOV.U32 R126, RZ, RZ, R16 ;  /* 0x000000ffff7e7224 */ /* 0x000fe200078e0010 */
[----:B------:R-:W-:Y:S01]  /*127e0*/  R2UR UR5, R19 ;  /* 0x00000000130572ca */ /* 0x000fe200000e0000 */
[----:B------:R-:W-:Y:S02]  /*127f0*/  IMAD.MOV.U32 R127, RZ, RZ, R17 ;  /* 0x000000ffff7f7224 */ /* 0x000fe400078e0011 */
[----:B------:R-:W-:-:S10]  /*12800*/  IMAD.WIDE R126, R128, 0x4, R126 ;  /* 0x00000004807e7825 */ /* 0x000fd400078e027e */
[----:B------:R-:W2:Y:S02]  /*12810*/  LDG.E R126, desc[UR4][R126.64+0x4] ;  /* 0x000004047e7e7981 */ /* 0x000ea4000c1e1900 */
[----:B--2---:R-:W-:-:S13]  /*12820*/  ISETP.NE.AND P1, PT, R126, R129, PT ;  /* 0x000000817e00720c */ /* 0x004fda0003f25270 */
[----:B------:R-:W-:Y:S05]  /*12830*/  @!P1 BREAK.RELIABLE B0 ;  /* 0x0000000000009942 */ /* 0x000fea0003800100 */
[----:B------:R-:W-:Y:S05]  /*12840*/  @!P1 BRA `(.L_x_332) ;  /* 0x0000001c00b49947 */ /* 0x000fea0003800000 */
.L_x_377:
[----:B------:R-:W-:Y:S05]  /*12850*/  BSYNC.RELIABLE B0 ;  /* 0x0000000000007941 */ /* 0x000fea0003800100 */
.L_x_376:
[----:B------:R-:W-:Y:S01]  /*12860*/  VIADD R126, R128, 0xf ;  /* 0x0000000f807e7836 */ /* 0x000fe20000000000 */
[----:B------:R-:W-:Y:S05]  /*12870*/  BMOV.32.CLEAR RZ, B0 ;  /* 0x0000000000ff7355 */ /* 0x000fea0000100000 */
[----:B------:R-:W-:Y:S01]  /*12880*/  LOP3.LUT P1, RZ, R126, 0x88, RZ, 0xc0, !PT ;  /* 0x000000887eff7812 */ /* 0x000fe2000782c0ff */
[----:B------:R-:W-:-:S12]  /*12890*/  BSSY.RELIABLE B0, `(.L_x_378) ;  /* 0x000000b000007945 */ /* 0x000fd80003800100 */
        /* <DEDUP_REMOVED lines=10> */
.L_x_379:
[----:B------:R-:W-:Y:S05]  /*12940*/  BSYNC.RELIABLE B0 ;  /* 0x0000000000007941 */ /* 0x000fea0003800100 */
.L_x_378:
        /* <DEDUP_REMOVED lines=14> */
.L_x_381:
[----:B------:R-:W-:Y:S05]  /*12a30*/  BSYNC.RELIABLE B0 ;  /* 0x0000000000007941 */ /* 0x000fea0003800100 */
.L_x_380:
        /* <DEDUP_REMOVED lines=14> */
.L_x_383:
[----:B------:R-:W-:Y:S05]  /*12b20*/  BSYNC.RELIABLE B0 ;  /* 0x0000000000007941 */ /* 0x000fea0003800100 */
.L_x_382:
        /* <DEDUP_REMOVED lines=14> */
.L_x_385:
[----:B------:R-:W-:Y:S05]  /*12c10*/  BSYNC.RELIABLE B0 ;  /* 0x0000000000007941 */ /* 0x000fea0003800100 */
.L_x_384:
        /* <DEDUP_REMOVED lines=14> */
.L_x_387:
[----:B------:R-:W-:Y:S05]  /*12d00*/  BSYNC.RELIABLE B0 ;  /* 0x0000000000007941 */ /* 0x000fea0003800100 */
.L_x_386:
        /* <DEDUP_REMOVED lines=14> */
.L_x_389:
[----:B------:R-:W-:Y:S05]  /*12df0*/  BSYNC.RELIABLE B0 ;  /* 0x0000000000007941 */ /* 0x000fea0003800100 */
.L_x_388:
        /* <DEDUP_REMOVED lines=8> */
[----:B------:R-:W-:Y:S05]  /*12e80*/  @!P0 BRA `(.L_x_332) ;  /* 0x0000001800248947 */ /* 0x000fea0003800000 */
.L_x_390:
[----:B------:R-:W2:Y:S01]  /*12e90*/  LDL R126, [R1+0x96c] ;  /* 0x00096c00017e7983 */ /* 0x000ea20000100800 */
[----:B------:R-:W-:Y:S05]  /*12ea0*/  BMOV.32.CLEAR RZ, B0 ;  /* 0x0000000000ff7355 */ /* 0x000fea0000100000 */
[----:B------:R-:W-:Y:S05]  /*12eb0*/  BMOV.32.CLEAR RZ, B5 ;  /* 0x0000000005ff7355 */ /* 0x000fea0000100000 */
[----:B------:R-:W-:Y:S01]  /*12ec0*/  VIADD R158, R158, 0x1 ;  /* 0x000000019e9e7836 */ /* 0x000fe20000000000 */
[----:B------:R-:W-:Y:S01]  /*12ed0*/  MOV R20, 0x12f50 ;  /* 0x00012f5000147802 */ /* 0x000fe20000000f00 */
[----:B------:R-:W-:-:S02]  /*12ee0*/  IMAD.MOV.U32 R4, RZ, RZ, R16 ;  /* 0x000000ffff047224 */ /* 0x000fc400078e0010 */
[----:B------:R-:W-:Y:S02]  /*12ef0*/  IMAD.MOV.U32 R5, RZ, RZ, R17 ;  /* 0x000000ffff057224 */ /* 0x000fe400078e0011 */
[----:B------:R-:W-:Y:S02]  /*12f00*/  IMAD.MOV.U32 R6, RZ, RZ, R156 ;  /* 0x000000ffff067224 */ /* 0x000fe400078e009c */
[----:B------:R-:W-:Y:S02]  /*12f10*/  IMAD.MOV.U32 R7, RZ, RZ, R157 ;  /* 0x000000ffff077224 */ /* 0x000fe400078e009d */
[----:B------:R-:W-:Y:S02]  /*12f20*/  IMAD.MOV.U32 R21, RZ, RZ, 0x0 ;  /* 0x00000000ff157424 */ /* 0x000fe400078e00ff */
[----:B--2---:R-:W-:-:S07]  /*12f30*/  VIADD R8, R126, 0xffffffff ;  /* 0xffffffff7e087836 */ /* 0x004fce0000000000 */
[----:B------:R-:W-:Y:S05]  /*12f40*/  CALL.REL.NOINC `($_Z12kernelSearchP10ChessboardP6SearchPiS3_$_ZN32_INTERNAL_95dc019c_4_k_cu_boards18SplitNegaMaxSearchEP10ChessboardP6Searchi) ;  /* 0xfffffed000787944 */ /* 0x000fea0003c3ffff */
[----:B------:R-:W2:Y:S04]  /*12f50*/  LDL R45, [R1+0x878] ;  /* 0x00087800012d7983 */ /* 0x000ea80000100800 */
[----:B------:R-:W3:Y:S01]  /*12f60*/  LDL R46, [R1+0x86c] ;  /* 0x00086c00012e7983 */ /* 0x000ee20000100800 */
[----:B------:R-:W-:Y:S02]  /*12f70*/  MOV.SPILL R7, UR63 ;  /* 0x0000003f00077c02 */ /* 0x000fe40009000f00 */
[----:B------:R-:W-:Y:S01]  /*12f80*/  MOV.SPILL R8, UR62 ;  /* 0x0000003e00087c02 */ /* 0x000fe20009000f00 */
[----:B------:R-:W4:Y:S01]  /*12f90*/  LDL R54, [R1+0x870] ;  /* 0x0008700001367983 */ /* 0x000f220000100800 */
[----:B------:R-:W-:Y:S02]  /*12fa0*/  R2UR UR62, R18 ;  /* 0x00000000123e72ca */ /* 0x000fe400000e0000 */
[----:B------:R-:W-:Y:S01]  /*12fb0*/  R2UR UR63, R19 ;  /* 0x00000000133f72ca */ /* 0x000fe200000e0000 */
[----:B------:R-:W5:Y:S01]  /*12fc0*/  LDL R53, [R1+0x884] ;  /* 0x0008840001357983 */ /* 0x000f620000100800 */
[----:B------:R-:W-:-:S02]  /*12fd0*/  MOV.SPILL R9, UR61 ;  /* 0x0000003d00097c02 */ /* 0x000fc40009000f00 */
[----:B------:R-:W-:Y:S01]  /*12fe0*/  MOV.SPILL R10, UR60 ;  /* 0x0000003c000a7c02 */ /* 0x000fe20009000f00 */
[----:B------:R-:W5:Y:S01]  /*12ff0*/  LDL R52, [R1+0x888] ;  /* 0x0008880001347983 */ /* 0x000f620000100800 */
[C---:B------:R-:W-:Y:S02]  /*13000*/  R2UR UR60, R18.reuse ;  /* 0x00000000123c72ca */ /* 0x040fe400000e0000 */
[C---:B------:R-:W-:Y:S01]  /*13010*/  R2UR UR61, R19.reuse ;  /* 0x00000000133d72ca */ /* 0x040fe200000e0000 */
[----:B------:R-:W5:Y:S01]  /*13020*/  LDL R47, [R1+0x898] ;  /* 0x00089800012f7983 */ /* 0x000f620000100800 */
[----:B------:R-:W-:Y:S02]  /*13030*/  R2UR UR4, R18 ;  /* 0x00000000120472ca */ /* 0x000fe400000e0000 */
[----:B------:R-:W-:Y:S01]  /*13040*/  R2UR UR5, R19 ;  /* 0x00000000130572ca */ /* 0x000fe200000e0000 */
[----:B------:R-:W5:Y:S04]  /*13050*/  LDL R50, [R1+0x8b8] ;  /* 0x0008b80001327983 */ /* 0x000f680000100800 */
        /* <DEDUP_REMOVED lines=10> */
[----:B------:R-:W5:Y:S01]  /*13100*/  LDL R57, [R1+0x938] ;  /* 0x0009380001397983 */ /* 0x000f620000100800 */
[----:B------:R-:W-:-:S02]  /*13110*/  MOV.SPILL R11, UR59 ;  /* 0x0000003b000b7c02 */ /* 0x000fc40009000f00 */
[----:B------:R-:W-:Y:S01]  /*13120*/  MOV.SPILL R12, UR58 ;  /* 0x0000003a000c7c02 */ /* 0x000fe20009000f00 */
[----:B------:R-:W5:Y:S01]  /*13130*/  LDL R62, [R1+0x880] ;  /* 0x00088000013e7983 */ /* 0x000f620000100800 */
[----:B------:R-:W-:Y:S02]  /*13140*/  MOV.SPILL R13, UR57 ;  /* 0x00000039000d7c02 */ /* 0x000fe40009000f00 */
[----:B------:R-:W-:Y:S01]  /*13150*/  MOV.SPILL R14, UR56 ;  /* 0x00000038000e7c02 */ /* 0x000fe20009000f00 */
[----:B------:R-:W5:Y:S04]  /*13160*/  LDL R59, [R1+0x930] ;  /* 0x00093000013b7983 */ /* 0x000f680000100800 */
[----:B--2---:R0:W-:Y:S04]  /*13170*/  STG.E desc[UR62][R16.64+0xc], R45 ;  /* 0x00000c2d10007986 */ /* 0x0041e8000c10193e */
[----:B0-----:R-:W2:Y:S04]  /*13180*/  LDL R45, [R1+0x8a8] ;  /* 0x0008a800012d7983 */ /* 0x001ea80000100800 */
[----:B---3--:R0:W-:Y:S04]  /*13190*/  STG.E desc[UR60][R16.64], R46 ;  /* 0x0000002e10007986 */ /* 0x0081e8000c10193c */
[----:B0-----:R-:W3:Y:S04]  /*131a0*/  LDL R46, [R1+0x8a4] ;  /* 0x0008a400012e7983 */ /* 0x001ee80000100800 */
[----:B----4-:R0:W-:Y:S04]  /*131b0*/  STG.E desc[UR4][R16.64+0x4], R54 ;  /* 0x0000043610007986 */ /* 0x0101e8000c101904 */
[----:B-----5:R1:W-:Y:S04]  /*131c0*/  STG.E desc[UR62][R16.64+0x18], R53 ;  /* 0x0000183510007986 */ /* 0x0203e8000c10193e */
[----:B------:R4:W-:Y:S04]  /*131d0*/  STG.E desc[UR60][R16.64+0x1c], R52 ;  /* 0x00001c3410007986 */ /* 0x0009e8000c10193c */
[----:B0-----:R-:W5:Y:S04]  /*131e0*/  LDL R54, [R1+0x8a0] ;  /* 0x0008a00001367983 */ /* 0x001f680000100800 */
[----:B-1----:R-:W5:Y:S04]  /*131f0*/  LDL R53, [R1+0x8ac] ;  /* 0x0008ac0001357983 */ /* 0x002f680000100800 */
[----:B----4-:R-:W4:Y:S04]  /*13200*/  LDL R52, [R1+0x8b0] ;  /* 0x0008b00001347983 */ /* 0x010f280000100800 */
[----:B--2---:R0:W-:Y:S04]  /*13210*/  STG.E desc[UR60][R16.64+0x3c], R45 ;  /* 0x00003c2d10007986 */ /* 0x0041e8000c10193c */
[----:B0-----:R-:W2:Y:S04]  /*13220*/  LDL R45, [R1+0x8d4] ;  /* 0x0008d400012d7983 */ /* 0x001ea80000100800 */
[----:B---3--:R0:W-:Y:S04]  /*13230*/  STG.E desc[UR62][R16.64+0x38], R46 ;  /* 0x0000382e10007986 */ /* 0x0081e8000c10193e */
[----:B0-----:R-:W3:Y:S04]  /*13240*/  LDL R46, [R1+0x8cc] ;  /* 0x0008cc00012e7983 */ /* 0x001ee80000100800 */
[----:B------:R0:W-:Y:S04]  /*13250*/  STG.E desc[UR62][R16.64+0x2c], R47 ;  /* 0x00002c2f10007986 */ /* 0x0001e8000c10193e */
[----:B0-----:R-:W3:Y:S04]  /*13260*/  LDL R47, [R1+0x8c8] ;  /* 0x0008c800012f7983 */ /* 0x001ee80000100800 */
[----:B--2---:R0:W-:Y:S04]  /*13270*/  STG.E desc[UR60][R16.64+0x68], R45 ;  /* 0x0000682d10007986 */ /* 0x0041e8000c10193c */
[----:B0-----:R-:W2:Y:S04]  /*13280*/  LDL R45, [R1+0x904] ;  /* 0x00090400012d7983 */ /* 0x001ea80000100800 */
[----:B-----5:R0:W-:Y:S04]  /*13290*/  STG.E desc[UR4][R16.64+0x34], R54 ;  /* 0x0000343610007986 */ /* 0x0201e8000c101904 */
[----:B------:R1:W-:Y:S04]  /*132a0*/  STG.E desc[UR62][R16.64+0x40], R53 ;  /* 0x0000403510007986 */ /* 0x0003e8000c10193e */
[----:B----4-:R4:W-:Y:S04]  /*132b0*/  STG.E desc[UR4][R16.64+0x44], R52 ;  /* 0x0000443410007986 */ /* 0x0109e8000c101904 */
[----:B------:R5:W-:Y:S04]  /*132c0*/  STG.E desc[UR62][R16.64+0x4c], R50 ;  /* 0x00004c3210007986 */ /* 0x000be8000c10193e */
[----:B------:R5:W-:Y:S04]  /*132d0*/  STG.E desc[UR60][R16.64+0x50], R49 ;  /* 0x0000503110007986 */ /* 0x000be8000c10193c */
[----:B------:R5:W-:Y:S04]  /*132e0*/  STG.E desc[UR62][R16.64+0x58], R48 ;  /* 0x0000583010007986 */ /* 0x000be8000c10193e */
[----:B---3--:R3:W-:Y:S04]  /*132f0*/  STG.E desc[UR62][R16.64+0x60], R46 ;  /* 0x0000602e10007986 */ /* 0x0087e8000c10193e */
[----:B0-----:R-:W2:Y:S04]  /*13300*/  LDL R54, [R1+0x8d0] ;  /* 0x0008d00001367983 */ /* 0x001ea80000100800 */
[----:B-1----:R-:W2:Y:S04]  /*13310*/  LDL R53, [R1+0x8d8] ;  /* 0x0008d80001357983 */ /* 0x002ea80000100800 */
[----:B----4-:R-:W4:Y:S04]  /*13320*/  LDL R52, [R1+0x8dc] ;  /* 0x0008dc0001347983 */ /* 0x010f280000100800 */
[----:B-----5:R-:W5:Y:S04]  /*13330*/  LDL R50, [R1+0x8e4] ;  /* 0x0008e40001327983 */ /* 0x020f680000100800 */
[----:B------:R-:W5:Y:S04]  /*13340*/  LDL R49, [R1+0x8e8] ;  /* 0x0008e80001317983 */ /* 0x000f680000100800 */
[----:B------:R-:W5:Y:S04]  /*13350*/  LDL R48, [R1+0x8f4] ;  /* 0x0008f40001307983 */ /* 0x000f680000100800 */
[----:B---3--:R-:W3:Y:S04]  /*13360*/  LDL R46, [R1+0x8fc] ;  /* 0x0008fc00012e7983 */ /* 0x008ee80000100800 */
[----:B------:R0:W-:Y:S04]  /*13370*/  STG.E desc[UR60][R16.64+0x5c], R47 ;  /* 0x00005c2f10007986 */ /* 0x0001e8000c10193c */
[----:B0-----:R-:W3:Y:S04]  /*13380*/  LDL R47, [R1+0x8f8] ;  /* 0x0008f800012f7983 */ /* 0x001ee80000100800 */
[----:B--2---:R0:W-:Y:S04]  /*13390*/  STG.E desc[UR62][R16.64+0x98], R45 ;  /* 0x0000982d10007986 */ /* 0x0041e8000c10193e */
[----:B0-----:R-:W2:Y:S04]  /*133a0*/  LDL R45, [R1+0x928] ;  /* 0x00092800012d7983 */ /* 0x001ea80000100800 */
[----:B------:R0:W-:Y:S04]  /*133b0*/  STG.E desc[UR60][R16.64+0x30], R56 ;  /* 0x0000303810007986 */ /* 0x0001e8000c10193c */
[----:B0-----:R-:W2:Y:S04]  /*133c0*/  LDL R56, [R1+0x8ec] ;  /* 0x0008ec0001387983 */ /* 0x001ea80000100800 */
[----:B------:R0:W-:Y:S04]  /*133d0*/  STG.E desc[UR4][R16.64+0x64], R54 ;  /* 0x0000643610007986 */ /* 0x0001e8000c101904 */
[----:B------:R1:W-:Y:S04]  /*133e0*/  STG.E desc[UR62][R16.64+0x6c], R53 ;  /* 0x00006c3510007986 */ /* 0x0003e8000c10193e */
[----:B----4-:R4:W-:Y:S04]  /*133f0*/  STG.E desc[UR60][R16.64+0x70], R52 ;  /* 0x0000703410007986 */ /* 0x0109e8000c10193c */
[----:B-----5:R5:W-:Y:S04]  /*13400*/  STG.E desc[UR62][R16.64+0x78], R50 ;  /* 0x0000783210007986 */ /* 0x020be8000c10193e */
        /* <DEDUP_REMOVED lines=11> */
[----:B------:R1:W-:Y:S04]  /*134c0*/  STG.E desc[UR60][R16.64+0x48], R51 ;  /* 0x0000483310007986 */ /* 0x0003e8000c10193c */
[----:B0-----:R-:W3:Y:S04]  /*134d0*/  LDL R55, [R1+0x8c0] ;  /* 0x0008c00001377983 */ /* 0x001ee80000100800 */
[----:B-1----:R-:W3:Y:S04]  /*134e0*/  LDL R51, [R1+0x8e0] ;  /* 0x0008e00001337983 */ /* 0x002ee80000100800 */
[----:B------:R0:W-:Y:S04]  /*134f0*/  STG.E desc[UR62][R16.64+0x8c], R47 ;  /* 0x00008c2f10007986 */ /* 0x0001e8000c10193e */
[----:B0-----:R-:W3:Y:S04]  /*13500*/  LDL R47, [R1+0x920] ;  /* 0x00092000012f7983 */ /* 0x001ee80000100800 */
[----:B--2---:R0:W-:Y:S04]  /*13510*/  STG.E desc[UR60][R16.64+0xbc], R45 ;  /* 0x0000bc2d10007986 */ /* 0x0041e8000c10193c */
[----:B0-----:R-:W2:Y:S04]  /*13520*/  LDL R45, [R1+0x968] ;  /* 0x00096800012d7983 */ /* 0x001ea80000100800 */
[----:B------:R0:W-:Y:S04]  /*13530*/  STG.E desc[UR4][R16.64+0x24], R60 ;  /* 0x0000243c10007986 */ /* 0x0001e8000c101904 */
[----:B------:R1:W-:Y:S04]  /*13540*/  STG.E desc[UR62][R16.64+0x80], R56 ;  /* 0x0000803810007986 */ /* 0x0003e8000c10193e */
[----:B0-----:R-:W2:Y:S04]  /*13550*/  LDL R60, [R1+0x92c] ;  /* 0x00092c00013c7983 */ /* 0x001ea80000100800 */
[----:B-1----:R-:W2:Y:S04]  /*13560*/  LDL R56, [R1+0x93c] ;  /* 0x00093c0001387983 */ /* 0x002ea80000100800 */
        /* <DEDUP_REMOVED lines=21> */
[----:B0-----:R-:W2:Y:S01]  /*136c0*/  LDL R45, [R1+0x808] ;  /* 0x00080800012d7983 */ /* 0x001ea20000100800 */
[----:B------:R-:W-:-:S02]  /*136d0*/  MOV.SPILL R5, UR63 ;  /* 0x0000003f00057c02 */ /* 0x000fc40009000f00 */
[----:B------:R-:W-:Y:S02]  /*136e0*/  MOV.SPILL R6, UR62 ;  /* 0x0000003e00067c02 */ /* 0x000fe40009000f00 */
[----:B------:R-:W-:Y:S02]  /*136f0*/  MOV.SPILL R0, UR61 ;  /* 0x0000003d00007c02 */ /* 0x000fe40009000f00 */
[----:B------:R-:W-:Y:S01]  /*13700*/  MOV.SPILL R3, UR60 ;  /* 0x0000003c00037c02 */ /* 0x000fe20009000f00 */
[----:B------:R-:W-:Y:S01]  /*13710*/  STG.E desc[UR62][R16.64+0x8], R68 ;  /* 0x0000084410007986 */ /* 0x000fe2000c10193e */
[----:B------:R-:W-:Y:S02]  /*13720*/  MOV.SPILL R15, UR55 ;  /* 0x00000037000f7c02 */ /* 0x000fe40009000f00 */
[----:B------:R-:W-:Y:S01]  /*13730*/  MOV.SPILL R26, UR54 ;  /* 0x00000036001a7c02 */ /* 0x000fe20009000f00 */
[----:B------:R-:W-:Y:S01]  /*13740*/  STG.E desc[UR60][R16.64+0x10], R63 ;  /* 0x0000103f10007986 */ /* 0x000fe2000c10193c */
[----:B------:R-:W-:-:S02]  /*13750*/  MOV.SPILL R27, UR53 ;  /* 0x00000035001b7c02 */ /* 0x000fc40009000f00 */
[----:B------:R-:W-:Y:S01]  /*13760*/  MOV.SPILL R28, UR52 ;  /* 0x00000034001c7c02 */ /* 0x000fe20009000f00 */
[----:B------:R-:W-:Y:S01]  /*13770*/  STG.E desc[UR62][R16.64+0x20], R61 ;  /* 0x0000203d10007986 */ /* 0x000fe2000c10193e */
[----:B------:R-:W-:Y:S02]  /*13780*/  MOV.SPILL R29, UR51 ;  /* 0x00000033001d7c02 */ /* 0x000fe40009000f00 */
[----:B------:R-:W-:Y:S01]  /*13790*/  MOV.SPILL R30, UR50 ;  /* 0x00000032001e7c02 */ /* 0x000fe20009000f00 */
[----:B------:R-:W-:Y:S01]  /*137a0*/  STG.E desc[UR62][R16.64+0xc0], R60 ;  /* 0x0000c03c10007986 */ /* 0x000fe2000c10193e */
[C---:B------:R-:W-:Y:S02]  /*137b0*/  R2UR UR58, R18.reuse ;  /* 0x00000000123a72ca */ /* 0x040fe400000e0000 */
[----:B------:R-:W-:Y:S01]  /*137c0*/  R2UR UR59, R19 ;  /* 0x00000000133b72ca */ /* 0x000fe200000e0000 */
[----:B------:R-:W-:Y:S01]  /*137d0*/  STG.E desc[UR60][R16.64+0xc8], R58 ;  /* 0x0000c83a10007986 */ /* 0x000fe2000c10193c */
[----:B------:R-:W-:-:S02]  /*137e0*/  R2UR UR56, R18 ;  /* 0x00000000123872ca */ /* 0x000fc400000e0000 */
[C---:B------:R-:W-:Y:S01]  /*137f0*/  R2UR UR57, R19.reuse ;  /* 0x00000000133972ca */ /* 0x040fe200000e0000 */
[----:B------:R-:W-:Y:S01]  /*13800*/  STG.E desc[UR62][R16.64+0xcc], R57 ;  /* 0x0000cc3910007986 */ /* 0x000fe2000c10193e */
[C---:B------:R-:W-:Y:S02]  /*13810*/  R2UR UR54, R18.reuse ;  /* 0x00000000123672ca */ /* 0x040fe400000e0000 */
[C---:B------:R-:W-:Y:S01]  /*13820*/  R2UR UR55, R19.reuse ;  /* 0x00000000133772ca */ /* 0x040fe200000e0000 */
[----:B------:R-:W-:Y:S01]  /*13830*/  STG.E desc[UR60][R16.64+0xd0], R56 ;  /* 0x0000d03810007986 */ /* 0x000fe2000c10193c */
[C---:B------:R-:W-:Y:S02]  /*13840*/  R2UR UR52, R18.reuse ;  /* 0x00000000123472ca */ /* 0x040fe400000e0000 */
[----:B------:R-:W-:Y:S01]  /*13850*/  R2UR UR53, R19 ;  /* 0x00000000133572ca */ /* 0x000fe200000e0000 */
[----:B------:R-:W-:Y:S01]  /*13860*/  STG.E desc[UR62][R16.64+0x100], R174 ;  /* 0x000100ae10007986 */ /* 0x000fe2000c10193e */
[----:B------:R-:W-:-:S02]  /*13870*/  R2UR UR50, R18 ;  /* 0x00000000123272ca */ /* 0x000fc400000e0000 */
[----:B------:R-:W-:Y:S01]  /*13880*/  R2UR UR51, R19 ;  /* 0x00000000133372ca */ /* 0x000fe200000e0000 */
[----:B------:R-:W-:Y:S04]  /*13890*/  STG.E desc[UR60][R16.64+0x108], R180 ;  /* 0x000108b410007986 */ /* 0x000fe8000c10193c */
[----:B------:R-:W-:Y:S04]  /*138a0*/  STG.E desc[UR62][R16.64+0x10c], R181 ;  /* 0x00010cb510007986 */ /* 0x000fe8000c10193e */
[----:B------:R-:W-:Y:S04]  /*138b0*/  STG.E desc[UR60][R16.64+0x110], R182 ;  /* 0x000110b610007986 */ /* 0x000fe8000c10193c */
[----:B------:R-:W-:Y:S04]  /*138c0*/  STG.E desc[UR62][R16.64+0xd8], R54 ;  /* 0x0000d83610007986 */ /* 0x000fe8000c10193e */
[----:B------:R-:W-:Y:S04]  /*138d0*/  STG.E desc[UR60][R16.64+0xdc], R53 ;  /* 0x0000dc3510007986 */ /* 0x000fe8000c10193c */
[----:B----4-:R-:W-:Y:S04]  /*138e0*/  STG.E desc[UR62][R16.64+0xe0], R52 ;  /* 0x0000e03410007986 */ /* 0x010fe8000c10193e */
[----:B-----5:R-:W-:Y:S04]  /*138f0*/  STG.E desc[UR60][R16.64+0xe8], R50 ;  /* 0x0000e83210007986 */ /* 0x020fe8000c10193c */
[----:B------:R-:W-:Y:S04]  /*13900*/  STG.E desc[UR62][R16.64+0xec], R49 ;  /* 0x0000ec3110007986 */ /* 0x000fe8000c10193e */
[----:B------:R-:W-:Y:S04]  /*13910*/  STG.E desc[UR60][R16.64+0xf0], R48 ;  /* 0x0000f03010007986 */ /* 0x000fe8000c10193c */
[----:B---3--:R0:W-:Y:S04]  /*13920*/  STG.E desc[UR62][R16.64+0xf8], R46 ;  /* 0x0000f82e10007986 */ /* 0x0081e8000c10193e */
[----:B------:R-:W-:Y:S04]  /*13930*/  STG.E desc[UR62][R16.64+0x118], R188 ;  /* 0x000118bc10007986 */ /* 0x000fe8000c10193e */
        /* <DEDUP_REMOVED lines=14> */
[----:B------:R-:W-:Y:S01]  /*13a20*/  STG.E desc[UR60][R16.64+0x164], R223 ;  /* 0x000164df10007986 */ /* 0x000fe2000c10193c */
[----:B------:R-:W-:-:S02]  /*13a30*/  R2UR.FILL UR61, R0 ;  /* 0x00000000003d72ca */ /* 0x000fc400004e0000 */
[----:B------:R-:W-:Y:S01]  /*13a40*/  R2UR.FILL UR60, R3 ;  /* 0x00000000033c72ca */ /* 0x000fe200004e0000 */
[----:B------:R-:W-:Y:S01]  /*13a50*/  STG.E desc[UR62][R16.64+0x16c], R229 ;  /* 0x00016ce510007986 */ /* 0x000fe2000c10193e */
[----:B------:R-:W-:Y:S02]  /*13a60*/  R2UR.FILL UR63, R5 ;  /* 0x00000000053f72ca */ /* 0x000fe400004e0000 */
[----:B------:R-:W-:Y:S02]  /*13a70*/  R2UR.FILL UR62, R6 ;  /* 0x00000000063e72ca */ /* 0x000fe400004e0000 */
[----:B------:R-:W-:Y:S02]  /*13a80*/  MOV.SPILL R31, UR49 ;  /* 0x00000031001f7c02 */ /* 0x000fe40009000f00 */
[----:B------:R-:W-:Y:S02]  /*13a90*/  MOV.SPILL R32, UR48 ;  /* 0x0000003000207c02 */ /* 0x000fe40009000f00 */
[----:B------:R-:W-:-:S02]  /*13aa0*/  MOV.SPILL R33, UR47 ;  /* 0x0000002f00217c02 */ /* 0x000fc40009000f00 */
[----:B------:R-:W-:Y:S01]  /*13ab0*/  MOV.SPILL R34, UR46 ;  /* 0x0000002e00227c02 */ /* 0x000fe20009000f00 */
[----:B------:R-:W-:Y:S01]  /*13ac0*/  STG.E desc[UR60][R16.64+0x174], R231 ;  /* 0x000174e710007986 */ /* 0x000fe2000c10193c */
[C---:B------:R-:W-:Y:S02]  /*13ad0*/  R2UR UR48, R18.reuse ;  /* 0x00000000123072ca */ /* 0x040fe400000e0000 */
[C---:B------:R-:W-:Y:S01]  /*13ae0*/  R2UR UR49, R19.reuse ;  /* 0x00000000133172ca */ /* 0x040fe200000e0000 */
[----:B------:R-:W-:Y:S01]  /*13af0*/  STG.E desc[UR58][R16.64+0x17c], R237 ;  /* 0x00017ced10007986 */ /* 0x000fe2000c10193a */
[----:B------:R-:W-:Y:S02]  /*13b00*/  R2UR UR46, R18 ;  /* 0x00000000122e72ca */ /* 0x000fe400000e0000 */
[----:B------:R-:W-:Y:S01]  /*13b10*/  R2UR UR47, R19 ;  /* 0x00000000132f72ca */ /* 0x000fe200000e0000 */
[----:B------:R-:W-:Y:S01]  /*13b20*/  STG.E desc[UR62][R16.64+0x170], R230 ;  /* 0x000170e610007986 */ /* 0x000fe2000c10193e */
[----:B------:R-:W-:-:S02]  /*13b30*/  R2UR.FILL UR63, R7 ;  /* 0x00000000073f72ca */ /* 0x000fc400004e0000 */
[----:B------:R-:W-:Y:S01]  /*13b40*/  R2UR.FILL UR62, R8 ;  /* 0x00000000083e72ca */ /* 0x000fe200004e0000 */
[----:B------:R-:W-:Y:S01]  /*13b50*/  STG.E desc[UR56][R16.64+0x180], R238 ;  /* 0x000180ee10007986 */ /* 0x000fe2000c101938 */
[----:B------:R-:W-:Y:S02]  /*13b60*/  R2UR.FILL UR61, R9 ;  /* 0x00000000093d72ca */ /* 0x000fe400004e0000 */
[----:B------:R-:W-:Y:S01]  /*13b70*/  R2UR.FILL UR60, R10 ;  /* 0x000000000a3c72ca */ /* 0x000fe200004e0000 */
[----:B------:R-:W-:Y:S01]  /*13b80*/  STG.E desc[UR54][R16.64+0x184], R239 ;  /* 0x000184ef10007986 */ /* 0x000fe2000c101936 */
[----:B------:R-:W-:Y:S02]  /*13b90*/  R2UR.FILL UR59, R11 ;  /* 0x000000000b3b72ca */ /* 0x000fe400004e0000 */
[----:B------:R-:W-:Y:S01]  /*13ba0*/  R2UR.FILL UR58, R12 ;  /* 0x000000000c3a72ca */ /* 0x000fe200004e0000 */
[----:B------:R-:W-:Y:S01]  /*13bb0*/  STG.E desc[UR52][R16.64+0x18c], R245 ;  /* 0x00018cf510007986 */ /* 0x000fe2000c101934 */
[----:B------:R-:W-:-:S02]  /*13bc0*/  R2UR.FILL UR57, R13 ;  /* 0x000000000d3972ca */ /* 0x000fc400004e0000 */
[----:B------:R-:W-:Y:S01]  /*13bd0*/  R2UR.FILL UR56, R14 ;  /* 0x000000000e3872ca */ /* 0x000fe200004e0000 */
[----:B------:R-:W-:Y:S01]  /*13be0*/  STG.E desc[UR50][R16.64+0x190], R246 ;  /* 0x000190f610007986 */ /* 0x000fe2000c101932 */
[----:B------:R-:W-:Y:S02]  /*13bf0*/  R2UR.FILL UR55, R15 ;  /* 0x000000000f3772ca */ /* 0x000fe400004e0000 */
[----:B------:R-:W-:Y:S01]  /*13c00*/  R2UR.FILL UR54, R26 ;  /* 0x000000001a3672ca */ /* 0x000fe200004e0000 */
[----:B------:R1:W-:Y:S01]  /*13c10*/  STG.E desc[UR4][R16.64+0x84], R55 ;  /* 0x0000843710007986 */ /* 0x0003e2000c101904 */
[----:B------:R-:W-:Y:S02]  /*13c20*/  R2UR.FILL UR53, R27 ;  /* 0x000000001b3572ca */ /* 0x000fe400004e0000 */
[----:B------:R-:W-:Y:S01]  /*13c30*/  R2UR.FILL UR52, R28 ;  /* 0x000000001c3472ca */ /* 0x000fe200004e0000 */
[----:B------:R3:W-:Y:S01]  /*13c40*/  STG.E desc[UR4][R16.64+0xa4], R51 ;  /* 0x0000a43310007986 */ /* 0x0007e2000c101904 */
[----:B------:R-:W-:-:S02]  /*13c50*/  R2UR.FILL UR51, R29 ;  /* 0x000000001d3372ca */ /* 0x000fc400004e0000 */
[----:B------:R-:W-:Y:S01]  /*13c60*/  R2UR.FILL UR50, R30 ;  /* 0x000000001e3272ca */ /* 0x000fe200004e0000 */
[----:B0-----:R-:W4:Y:S04]  /*13c70*/  LDL R46, [R1+0x814] ;  /* 0x00081400012e7983 */ /* 0x001f280000100800 */
[----:B-1----:R-:W5:Y:S04]  /*13c80*/  LDL R55, [R1+0x940] ;  /* 0x0009400001377983 */ /* 0x002f680000100800 */
[----:B---3--:R-:W3:Y:S04]  /*13c90*/  LDL R51, [R1+0x950] ;  /* 0x0009500001337983 */ /* 0x008ee80000100800 */
[----:B------:R-:W3:Y:S04]  /*13ca0*/  LDL R30, [R1+0x824] ;  /* 0x00082400011e7983 */ /* 0x000ee80000100800 */
        /* <DEDUP_REMOVED lines=16> */
[----:B------:R-:W-:Y:S01]  /*13db0*/  STG.E desc[UR48][R16.64+0x194], R247 ;  /* 0x000194f710007986 */ /* 0x000fe2000c101930 */
[----:B------:R-:W-:-:S02]  /*13dc0*/  R2UR.FILL UR49, R31 ;  /* 0x000000001f3172ca */ /* 0x000fc400004e0000 */
[----:B------:R-:W-:Y:S01]  /*13dd0*/  R2UR.FILL UR48, R32 ;  /* 0x00000000203072ca */ /* 0x000fe200004e0000 */
[----:B------:R0:W-:Y:S04]  /*13de0*/  STG.E desc[UR4][R16.64+0xf4], R47 ;  /* 0x0000f42f10007986 */ /* 0x0001e8000c101904 */
[----:B------:R-:W3:Y:S04]  /*13df0*/  LDL R48, [R1+0x80c] ;  /* 0x00080c0001307983 */ /* 0x000ee80000100800 */
[----:B------:R-:W3:Y:S04]  /*13e00*/  LDL R32, [R1+0x81c] ;  /* 0x00081c0001207983 */ /* 0x000ee80000100800 */
[----:B0-----:R-:W3:Y:S04]  /*13e10*/  LDL R47, [R1+0x810] ;  /* 0x00081000012f7983 */ /* 0x001ee80000100800 */
[----:B------:R-:W3:Y:S04]  /*13e20*/  LDL R31, [R1+0x820] ;  /* 0x00082000011f7983 */ /* 0x000ee80000100800 */
[----:B------:R-:W3:Y:S04]  /*13e30*/  LDL R0, [R1+0x868] ;  /* 0x0008680001007983 */ /* 0x000ee80000100800 */
[----:B--2---:R0:W-:Y:S04]  /*13e40*/  STG.E desc[UR46][R16.64+0x19c], R45 ;  /* 0x00019c2d10007986 */ /* 0x0041e8000c10192e */
[----:B0-----:R-:W2:Y:S01]  /*13e50*/  LDL R45, [R1+0x818] ;  /* 0x00081800012d7983 */ /* 0x001ea20000100800 */
        /* <DEDUP_REMOVED lines=40> */
[----:B------:R-:W-:Y:S02]  /*140e0*/  R2UR UR20, R18 ;  /* 0x00000000121472ca */ /* 0x000fe400000e0000 */
[----:B------:R-:W-:Y:S02]  /*140f0*/  R2UR UR21, R19 ;  /* 0x00000000131572ca */ /* 0x000fe400000e0000 */
[----:B------:R-:W-:-:S02]  /*14100*/  MOV.SPILL R35, UR45 ;  /* 0x0000002d00237c02 */ /* 0x000fc40009000f00 */
[----:B------:R-:W-:Y:S02]  /*14110*/  MOV.SPILL R36, UR44 ;  /* 0x0000002c00247c02 */ /* 0x000fe40009000f00 */
[----:B------:R-:W-:Y:S02]  /*14120*/  MOV.SPILL R37, UR43 ;  /* 0x0000002b00257c02 */ /* 0x000fe40009000f00 */
[----:B------:R-:W-:Y:S02]  /*14130*/  MOV.SPILL R38, UR42 ;  /* 0x0000002a00267c02 */ /* 0x000fe40009000f00 */
[----:B------:R-:W-:Y:S02]  /*14140*/  MOV.SPILL R39, UR41 ;  /* 0x0000002900277c02 */ /* 0x000fe40009000f00 */
[----:B------:R-:W-:Y:S02]  /*14150*/  MOV.SPILL R40, UR40 ;  /* 0x0000002800287c02 */ /* 0x000fe40009000f00 */
[----:B------:R-:W-:-:S02]  /*14160*/  MOV.SPILL R41, UR39 ;  /* 0x0000002700297c02 */ /* 0x000fc40009000f00 */
[----:B------:R-:W-:Y:S02]  /*14170*/  MOV.SPILL R42, UR38 ;  /* 0x00000026002a7c02 */ /* 0x000fe40009000f00 */
[----:B------:R-:W-:Y:S02]  /*14180*/  MOV.SPILL R43, UR37 ;  /* 0x00000025002b7c02 */ /* 0x000fe40009000f00 */
[----:B------:R-:W-:Y:S02]  /*14190*/  MOV.SPILL R44, UR36 ;  /* 0x00000024002c7c02 */ /* 0x000fe40009000f00 */
        /* <DEDUP_REMOVED lines=10> */
[----:B------:R-:W-:Y:S02]  /*14240*/  R2UR UR10, R18 ;  /* 0x00000000120a72ca */ /* 0x000fe400000e0000 */
[----:B------:R-:W-:Y:S01]  /*14250*/  R2UR UR11, R19 ;  /* 0x00000000130b72ca */ /* 0x000fe200000e0000 */
        /* <DEDUP_REMOVED lines=13> */
[----:B----4-:R-:W-:Y:S04]  /*14330*/  STG.E desc[UR4][R16.64+0x1a8], R46 ;  /* 0x0001a82e10007986 */ /* 0x010fe8000c101904 */
[----:B-----5:R-:W-:Y:S04]  /*14340*/  STG.E desc[UR4][R16.64+0xd4], R55 ;  /* 0x0000d43710007986 */ /* 0x020fe8000c101904 */
[----:B---3--:R-:W-:Y:S04]  /*14350*/  STG.E desc[UR4][R16.64+0xe4], R51 ;  /* 0x0000e43310007986 */ /* 0x008fe8000c101904 */
        /* <DEDUP_REMOVED lines=36> */
[----:B------:R0:W-:Y:S04]  /*145a0*/  STG.E desc[UR10][R16.64+0x1fc], R0 ;  /* 0x0001fc0010007986 */ /* 0x0001e8000c10190a */
[----:B--2---:R1:W-:Y:S01]  /*145b0*/  STG.E desc[UR40][R16.64+0x1ac], R45 ;  /* 0x0001ac2d10007986 */ /* 0x0043e2000c101928 */
[----:B------:R-:W-:-:S02]  /*145c0*/  R2UR.FILL UR41, R39 ;  /* 0x00000000272972ca */ /* 0x000fc400004e0000 */
[----:B------:R-:W-:Y:S01]  /*145d0*/  R2UR.FILL UR40, R40 ;  /* 0x00000000282872ca */ /* 0x000fe200004e0000 */
[----:B0-----:R-:W-:-:S05]  /*145e0*/  IMAD.MOV R0, RZ, RZ, -R4 ;  /* 0x000000ffff007224 */ /* 0x001fca00078e0a04 */
[CC--:B------:R-:W-:Y:S02]  /*145f0*/  ISETP.GE.AND P0, PT, R23.reuse, R0.reuse, PT ;  /* 0x000000001700720c */ /* 0x0c0fe40003f06270 */
[----:B------:R-:W-:Y:S02]  /*14600*/  VIMNMX R23, PT, PT, R23, R0, !PT ;  /* 0x0000000017177248 */ /* 0x000fe40007fe0100 */
[----:B------:R-:W-:Y:S01]  /*14610*/  SEL R22, R2, R22, !P0 ;  /* 0x0000001602167207 */ /* 0x000fe20004000000 */
[----:B-1----:R-:W-:Y:S08]  /*14620*/  BRA `(.L_x_391) ;  /* 0x0000001800947947 */ /* 0x002ff00003800000 */
.L_x_606:
[----:B------:R-:W-:Y:S05]  /*14630*/  BREAK.RELIABLE B8 ;  /* 0x0000000000087942 */ /* 0x000fea0003800100 */
[----:B------:R-:W-:Y:S05]  /*14640*/  BRA `(.L_x_332) ;  /* 0x0000000000347947 */ /* 0x000fea0003800000 */
.L_x_614:
[----:B------:R-:W-:Y:S05]  /*14650*/  BREAK.RELIABLE B8 ;  /* 0x0000000000087942 */ /* 0x000fea0003800100 */
[----:B------:R-:W-:Y:S05]  /*14660*/  BRA `(.L_x_332) ;  /* 0x00000000002c7947 */ /* 0x000fea0003800000 */
.L_x_630:
[----:B------:R-:W-:Y:S05]  /*14670*/  BREAK.RELIABLE B7 ;  /* 0x0000000000077942 */ /* 0x000fea0003800100 */
[----:B------:R-:W-:Y:S05]  /*14680*/  BRA `(.L_x_332) ;  /* 0x0000000000247947 */ /* 0x000fea0003800000 */
.L_x_638:
[----:B------:R-:W-:Y:S05]  /*14690*/  BREAK.RELIABLE B7 ;  /* 0x0000000000077942 */ /* 0x000fea0003800100 */
[----:B------:R-:W-:Y:S05]  /*146a0*/  BRA `(.L_x_332) ;  /* 0x00000000001c7947 */ /* 0x000fea0003800000 */
.L_x_654:
[----:B------:R-:W-:Y:S05]  /*146b0*/  BREAK.RELIABLE B6 ;  /* 0x0000000000067942 */ /* 0x000fea0003800100 */
[----:B------:R-:W-:Y:S05]  /*146c0*/  BRA `(.L_x_332) ;  /* 0x0000000000147947 */ /* 0x000fea0003800000 */
.L_x_662:
[----:B------:R-:W-:Y:S05]  /*146d0*/  BREAK.RELIABLE B6 ;  /* 0x0000000000067942 */ /* 0x000fea0003800100 */
[----:B------:R-:W-:Y:S05]  /*146e0*/  BRA `(.L_x_332) ;  /* 0x00000000000c7947 */ /* 0x000fea0003800000 */
.L_x_678:
[----:B------:R-:W-:Y:S05]  /*146f0*/  BREAK.RELIABLE B11 ;  /* 0x00000000000b7942 */ /* 0x000fea0003800100 */
[----:B------:R-:W-:Y:S05]  /*14700*/  BRA `(.L_x_332) ;  /* 0x0000000000047947 */ /* 0x000fea0003800000 */
.L_x_686:
[----:B------:R-:W-:Y:S05]  /*14710*/  BREAK.RELIABLE B11 ;  /* 0x00000000000b7942 */ /* 0x000fea0003800100 */
.L_x_332:
[----:B------:R-:W-:Y:S01]  /*14720*/  MOV.SPILL R129, UR63 ;  /* 0x0000003f00817c02 */ /* 0x000fe20009000f00 */
[----:B------:R0:W-:Y:S01]  /*14730*/  STL [R1+0x870], R150 ;  /* 0x0008709601007387 */ /* 0x0001e20000100800 */
[----:B------:R-:W-:Y:S01]  /*14740*/  MOV.SPILL R130, UR62 ;  /* 0x0000003e00827c02 */ /* 0x000fe20009000f00 */
[----:B------:R-:W-:Y:S01]  /*14750*/  IMAD.MOV.U32 R181, RZ, RZ, R120 ;  /* 0x000000ffffb57224 */ /* 0x000fe200078e0078 */
[----:B------:R-:W-:Y:S01]  /*14760*/  MOV.SPILL R131, UR61 ;  /* 0x0000003d00837c02 */ /* 0x000fe20009000f00 */
[----:B------:R0:W-:Y:S01]  /*14770*/  STL [R1+0x86c], R151 ;  /* 0x00086c9701007387 */ /* 0x0001e20000100800 */
[----:B------:R-:W-:Y:S01]  /*14780*/  MOV.SPILL R152, UR60 ;  /* 0x0000003c00987c02 */ /* 0x000fe20009000f00 */
[----:B------:R-:W-:Y:S01]  /*14790*/  IMAD.MOV.U32 R182, RZ, RZ, R119 ;  /* 0x000000ffffb67224 */ /* 0x000fe200078e0077 */
[C---:B------:R-:W-:Y:S01]  /*147a0*/  R2UR UR62, R18.reuse ;  /* 0x00000000123e72ca */ /* 0x040fe200000e0000 */
[----:B------:R0:W-:Y:S01]  /*147b0*/  STL [R1+0x874], R149 ;  /* 0x0008749501007387 */ /* 0x0001e20000100800 */
[C---:B------:R-:W-:Y:S01]  /*147c0*/  R2UR UR63, R19.reuse ;  /* 0x00000000133f72ca */ /* 0x040fe200000e0000 */
        /* <DEDUP_REMOVED lines=14> */
[----:B------:R0:W-:Y:S01]  /*148b0*/  STG.E desc[UR62][R16.64+0x4], R150 ;  /* 0x0000049610007986 */ /* 0x0001e2000c10193e */
        /* <DEDUP_REMOVED lines=78> */
[----:B------:R-:W-:Y:S01]  /*14da0*/  R2UR UR20, R18 ;  /* 0x00000000121472ca */ /* 0x000fe200000e0000 */
[----:B------:R0:W-:Y:S01]  /*14db0*/  STG.E desc[UR62][R16.64+0x6c], R12 ;  /* 0x00006c0c10007986 */ /* 0x0001e2000c10193e */
[----:B------:R-:W-:Y:S01]  /*14dc0*/  R2UR UR21, R19 ;  /* 0x00000000131572ca */ /* 0x000fe200000e0000 */
[----:B------:R-:W-:Y:S01]  /*14dd0*/  IMAD.MOV.U32 R231, RZ, RZ, R94 ;  /* 0x000000ffffe77224 */ /* 0x000fe200078e005e */
[----:B------:R-:W-:Y:S01]  /*14de0*/  MOV.SPILL R127, UR63 ;  /* 0x0000003f007f7c02 */ /* 0x000fe20009000f00 */
[----:B------:R0:W-:Y:S01]  /*14df0*/  STG.E desc[UR60][R16.64+0x70], R13 ;  /* 0x0000700d10007986 */ /* 0x0001e2000c10193c */
[----:B------:R-:W-:Y:S01]  /*14e00*/  MOV.SPILL R128, UR62 ;  /* 0x0000003e00807c02 */ /* 0x000fe20009000f00 */
        /* <DEDUP_REMOVED lines=35> */
[----:B------:R-:W-:-:S02]  /*15040*/  MOV.SPILL R176, UR40 ;  /* 0x0000002800b07c02 */ /* 0x000fc40009000f00 */
[----:B------:R-:W-:Y:S01]  /*15050*/  MOV.SPILL R177, UR39 ;  /* 0x0000002700b17c02 */ /* 0x000fe20009000f00 */
[----:B------:R0:W-:Y:S01]  /*15060*/  STG.E desc[UR60][R16.64+0xa8], R37 ;  /* 0x0000a82510007986 */ /* 0x0001e2000c10193c */
[----:B------:R-:W-:Y:S02]  /*15070*/  MOV.SPILL R178, UR38 ;  /* 0x0000002600b27c02 */ /* 0x000fe40009000f00 */
[----:B------:R-:W-:Y:S01]  /*15080*/  MOV.SPILL R179, UR37 ;  /* 0x0000002500b37c02 */ /* 0x000fe20009000f00 */
[----:B------:R0:W-:Y:S01]  /*15090*/  STG.E desc[UR62][R16.64+0xac], R38 ;  /* 0x0000ac2610007986 */ /* 0x0001e2000c10193e */
[----:B------:R-:W-:Y:S02]  /*150a0*/  MOV.SPILL R180, UR36 ;  /* 0x0000002400b47c02 */ /* 0x000fe40009000f00 */
[----:B------:R-:W-:Y:S01]  /*150b0*/  R2UR UR58, R18 ;  /* 0x00000000123a72ca */ /* 0x000fe200000e0000 */
[----:B------:R0:W-:Y:S01]  /*150c0*/  STG.E desc[UR60][R16.64+0xb0], R39 ;  /* 0x0000b02710007986 */ /* 0x0001e2000c10193c */
[----:B------:R-:W-:-:S02]  /*150d0*/  R2UR UR59, R19 ;  /* 0x00000000133b72ca */ /* 0x000fc400000e0000 */
[C---:B------:R-:W-:Y:S01]  /*150e0*/  R2UR UR56, R18.reuse ;  /* 0x00000000123872ca */ /* 0x040fe200000e0000 */
[----:B------:R0:W-:Y:S01]  /*150f0*/  STG.E desc[UR62][R16.64+0xb8], R41 ;  /* 0x0000b82910007986 */ /* 0x0001e2000c10193e */
[C---:B------:R-:W-:Y:S02]  /*15100*/  R2UR UR57, R19.reuse ;  /* 0x00000000133972ca */ /* 0x040fe400000e0000 */
[C---:B------:R-:W-:Y:S01]  /*15110*/  R2UR UR54, R18.reuse ;  /* 0x00000000123672ca */ /* 0x040fe200000e0000 */
[----:B------:R0:W-:Y:S01]  /*15120*/  STG.E desc[UR60][R16.64+0xbc], R42 ;  /* 0x0000bc2a10007986 */ /* 0x0001e2000c10193c */
[C---:B------:R-:W-:Y:S02]  /*15130*/  R2UR UR55, R19.reuse ;  /* 0x00000000133772ca */ /* 0x040fe400000e0000 */
        /* <DEDUP_REMOVED lines=30> */
[----:B------:R-:W-:Y:S01]  /*15320*/  R2UR UR42, R18 ;  /* 0x00000000122a72ca */ /* 0x000fe200000e0000 */
[----:B------:R0:W-:Y:S01]  /*15330*/  STG.E desc[UR62][R16.64+0xf8], R57 ;  /* 0x0000f83910007986 */ /* 0x0001e2000c10193e */
[----:B------:R-:W-:-:S03]  /*15340*/  R2UR UR43, R19 ;  /* 0x00000000132b72ca */ /* 0x000fc600000e0000 */
[----:B------:R0:W-:Y:S04]  /*15350*/  STG.E desc[UR60][R16.64+0xfc], R58 ;  /* 0x0000fc3a10007986 */ /* 0x0001e8000c10193c */
        /* <DEDUP_REMOVED lines=19> */
[----:B------:R0:W-:Y:S01]  /*15490*/  STG.E desc[UR60][R16.64+0x164], R98 ;  /* 0x0001646210007986 */ /* 0x0001e2000c10193c */
[----:B------:R-:W-:-:S02]  /*154a0*/  R2UR.FILL UR61, R2 ;  /* 0x00000000023d72ca */ /* 0x000fc400004e0000 */
[----:B------:R-:W-:Y:S01]  /*154b0*/  R2UR.FILL UR60, R126 ;  /* 0x000000007e3c72ca */ /* 0x000fe200004e0000 */
[----:B------:R0:W-:Y:S01]  /*154c0*/  STG.E desc[UR62][R16.64+0x16c], R96 ;  /* 0x00016c6010007986 */ /* 0x0001e2000c10193e */
[----:B------:R-:W-:Y:S02]  /*154d0*/  R2UR.FILL UR63, R127 ;  /* 0x000000007f3f72ca */ /* 0x000fe400004e0000 */
[----:B------:R-:W-:Y:S01]  /*154e0*/  R2UR.FILL UR62, R128 ;  /* 0x00000000803e72ca */ /* 0x000fe200004e0000 */
        /* <DEDUP_REMOVED lines=51> */
[----:B------:R0:W-:Y:S04]  /*15820*/  STL [R1+0x884], R145 ;  /* 0x0008849101007387 */ /* 0x0001e80000100800 */
        /* <DEDUP_REMOVED lines=82> */
[----:B------:R0:W-:Y:S01]  /*15d50*/  STG.E desc[UR62][R16.64+0x170], R95 ;  /* 0x0001705f10007986 */ /* 0x0001e2000c10193e */
[----:B------:R-:W-:-:S02]  /*15d60*/  R2UR.FILL UR63, R129 ;  /* 0x00000000813f72ca */ /* 0x000fc400004e0000 */
[----:B------:R-:W-:Y:S01]  /*15d70*/  R2UR.FILL UR62, R130 ;  /* 0x00000000823e72ca */ /* 0x000fe200004e0000 */
[----:B------:R0:W-:Y:S01]  /*15d80*/  STG.E desc[UR60][R16.64+0x174], R94 ;  /* 0x0001745e10007986 */ /* 0x0001e2000c10193c */
        /* <DEDUP_REMOVED lines=15> */
[----:B------:R-:W-:Y:S01]  /*15e80*/  R2UR.FILL UR48, R168 ;  /* 0x00000000a83072ca */ /* 0x000fe200004e0000 */
[----:B------:R-:W-:Y:S01]  /*15e90*/  IMAD.MOV.U32 R164, RZ, RZ, R134 ;  /* 0x000000ffffa47224 */ /* 0x000fe200078e0086 */
[----:B------:R-:W-:Y:S01]  /*15ea0*/  R2UR.FILL UR49, R167 ;  /* 0x00000000a73172ca */ /* 0x000fe200004e0000 */
[----:B------:R0:W-:Y:S01]  /*15eb0*/  STG.E desc[UR46][R16.64+0x19c], R84 ;  /* 0x00019c5410007986 */ /* 0x0001e2000c10192e */
[----:B------:R-:W-:Y:S01]  /*15ec0*/  R2UR.FILL UR47, R169 ;  /* 0x00000000a92f72ca */ /* 0x000fe200004e0000 */
[----:B------:R-:W-:Y:S01]  /*15ed0*/  IMAD.MOV.U32 R167, RZ, RZ, R125 ;  /* 0x000000ffffa77224 */ /* 0x000fe200078e007d */
[----:B------:R-:W-:Y:S01]  /*15ee0*/  R2UR.FILL UR46, R170 ;  /* 0x00000000aa2e72ca */ /* 0x000fe200004e0000 */
[----:B------:R0:W-:Y:S01]  /*15ef0*/  STG.E desc[UR44][R16.64+0x1a0], R83 ;  /* 0x0001a05310007986 */ /* 0x0001e2000c10192c */
[----:B------:R-:W-:-:S02]  /*15f00*/  R2UR.FILL UR45, R171 ;  /* 0x00000000ab2d72ca */ /* 0x000fc400004e0000 */
        /* <DEDUP_REMOVED lines=20> */
[----:B------:R-:W-:Y:S02]  /*16050*/  IMAD.MOV.U32 R174, RZ, RZ, R123 ;  /* 0x000000ffffae7224 */ /* 0x000fe400078e007b */
[----:B------:R-:W-:-:S02]  /*16060*/  IMAD.MOV.U32 R165, RZ, RZ, R133 ;  /* 0x000000ffffa57224 */ /* 0x000fc400078e0085 */
[----:B------:R-:W-:-:S10]  /*16070*/  IMAD.MOV.U32 R166, RZ, RZ, R132 ;  /* 0x000000ffffa67224 */ /* 0x000fd400078e0084 */
.L_x_391:
[----:B------:R1:W-:Y:S05]  /*16080*/  BMOV.32 B5, R159 ;  /* 0x0000009f05007356 */ /* 0x0003ea0000000000 */
[----:B------:R-:W-:Y:S05]  /*16090*/  BSYNC.RECONVERGENT B5 ;  /* 0x0000000000057941 */ /* 0x000fea0003800200 */
.L_x_327:
[----:B------:R-:W-:Y:S01]  /*160a0*/  ISETP.GE.AND P0, PT, R24, R25, PT ;  /* 0x000000191800720c */ /* 0x000fe20003f06270 */
[----:B0-----:R-:W-:-:S12]  /*160b0*/  IMAD.MOV.U32 R0, RZ, RZ, R24 ;  /* 0x000000ffff007224 */ /* 0x001fd800078e0018 */
[----:B------:R-:W-:Y:S05]  /*160c0*/  @!P0 BRA `(.L_x_392) ;  /* 0xffffff9000ec8947 */ /* 0x000fea000383ffff */
[----:B------:R-:W2:Y:S02]  /*160d0*/  LDL R2, [R1+0x970] ;  /* 0x0009700001027983 */ /* 0x000ea40000100800 */
[----:B--2---:R0:W-:Y:S05]  /*160e0*/  BMOV.32 B0, R2 ;  /* 0x0000000200007356 */ /* 0x0041ea0000000000 */
[----:B------:R-:W-:Y:S05]  /*160f0*/  BSYNC.RECONVERGENT B0 ;  /* 0x0000000000007941 */ /* 0x000fea0003800200 */
.L_x_314:
[----:B------:R-:W-:-:S13]  /*16100*/  ISETP.EQ.AND P0, PT, R158, RZ, PT ;  /* 0x000000ff9e00720c */ /* 0x000fda0003f02270 */
.L_x_313:
[----:B------:R-:W-:Y:S05]  /*16110*/  BSYNC.RECONVERGENT B9 ;  /* 0x0000000000097941 */ /* 0x000fea0003800200 */
.L_x_312:
[----:B------:R-:W-:Y:S05]  /*16120*/  @!P0 BRA `(.L_x_393) ;  /* 0x0000001800ac8947 */ /* 0x000fea0003800000 */
[----:B------:R-:W-:Y:S02]  /*16130*/  R2UR UR4, R18 ;  /* 0x00000000120472ca */ /* 0x000fe400000e0000 */
[----:B------:R-:W-:-:S13]  /*16140*/  R2UR UR5, R19 ;  /* 0x00000000130572ca */ /* 0x000fda00000e0000 */
[----:B------:R-:W2:Y:S02]  /*16150*/  LDG.E R8, desc[UR4][R16.64+0x200] ;  /* 0x0002000410087981 */ /* 0x000ea4000c1e1900 */
[----:B--2---:R-:W-:-:S13]  /*16160*/  ISETP.NE.AND P0, PT, R8, RZ, PT ;  /* 0x000000ff0800720c */ /* 0x004fda0003f05270 */
[----:B------:R-:W-:Y:S02]  /*16170*/  @P0 R2UR UR4, R18 ;  /* 0x00000000120402ca */ /* 0x000fe400000e0000 */
[----:B------:R-:W-:-:S13]  /*16180*/  @P0 R2UR UR5, R19 ;  /* 0x00000000130502ca */ /* 0x000fda00000e0000 */
[----:B0--34-:R0:W5:Y:S01]  /*16190*/  @P0 LDG.E R5, desc[UR4][R16.64+0x210] ;  /* 0x0002100410050981 */ /* 0x019162000c1e1900 */
[----:B------:R-:W-:Y:S02]  /*161a0*/  @!P0 R2UR UR4, R18 ;  /* 0x00000000120482ca */ /* 0x000fe400000e0000 */
[----:B------:R-:W-:Y:S01]  /*161b0*/  @!P0 R2UR UR5, R19 ;  /* 0x00000000130582ca */ /* 0x000fe200000e0000 */
[----:B------:R-:W-:-:S12]  /*161c0*/  BSSY.RELIABLE B0, `(.L_x_394) ;  /* 0x0000033000007945 */ /* 0x000fd80003800100 */
[----:B------:R0:W5:Y:S01]  /*161d0*/  @!P0 LDG.E R5, desc[UR4][R16.64+0x20c] ;  /* 0x00020c0410058981 */ /* 0x000162000c1e1900 */
[----:B------:R-:W-:-:S13]  /*161e0*/  ISETP.NE.AND P0, PT, R8, 0x1, PT ;  /* 0x000000010800780c */ /* 0x000fda0003f05270 */
[----:B0-----:R-:W-:Y:S05]  /*161f0*/  @P0 BRA `(.L_x_395) ;  /* 0x0000000000600947 */ /* 0x001fea0003800000 */
[C---:B-----5:R-:W-:Y:S01]  /*16200*/  VIADD R0, R5.reuse, 0xf1 ;  /* 0x000000f105007836 */ /* 0x060fe20000000000 */
[----:B------:R-:W-:Y:S01]  /*16210*/  BSSY.RELIABLE B1, `(.L_x_396) ;  /* 0x000000b000017945 */ /* 0x000fe20003800100 */
[----:B------:R-:W-:-:S03]  /*16220*/  IMAD.WIDE R6, R5, 0x4, R16 ;  /* 0x0000000405067825 */ /* 0x000fc600078e0210 */
[----:B------:R-:W-:-:S13]  /*16230*/  LOP3.LUT P0, RZ, R0, 0x88, RZ, 0xc0, !PT ;  /* 0x0000008800ff7812 */ /* 0x000fda000780c0ff */
[----:B------:R-:W-:Y:S05]  /*16240*/  @P0 BRA `(.L_x_397) ;  /* 0x00000000001c0947 */ /* 0x000fea0003800000 */
[----:B------:R-:W-:Y:S02]  /*16250*/  R2UR UR4, R18 ;  /* 0x00000000120472ca */ /* 0x000fe400000e0000 */
[----:B------:R-:W-:-:S13]  /*16260*/  R2UR UR5, R19 ;  /* 0x00000000130572ca */ /* 0x000fda00000e0000 */
[----:B------:R-:W2:Y:S02]  /*16270*/  LDG.E R0, desc[UR4][R6.64+-0x3c] ;  /* 0xffffc40406007981 */ /* 0x000ea4000c1e1900 */
[----:B--2---:R-:W-:-:S13]  /*16280*/  ISETP.NE.AND P0, PT, R0, 0x1, PT ;  /* 0x000000010000780c */ /* 0x004fda0003f05270 */
[----:B------:R-:W-:Y:S05]  /*16290*/  @!P0 BREAK.RELIABLE B1 ;  /* 0x0000000000018942 */ /* 0x000fea0003800100 */
[----:B------:R-:W-:Y:S05]  /*162a0*/  @!P0 BREAK.RELIABLE B0 ;  /* 0x0000000000008942 */ /* 0x000fea0003800100 */
[----:B------:R-:W-:Y:S05]  /*162b0*/  @!P0 BRA `(.L_x_398) ;  /* 0x0000001800348947 */ /* 0x000fea0003800000 */
.L_x_397:
[----:B------:R-:W-:Y:S05]  /*162c0*/  BSYNC.RELIABLE B1 ;  /* 0x0000000000017941 */ /* 0x000fea0003800100 */
.L_x_396:
[----:B------:R-:W-:-:S05]  /*162d0*/  VIADD R0, R5, 0xef ;  /* 0x000000ef05007836 */ /* 0x000fca0000000000 */
[----:B------:R-:W-:Y:S01]  /*162e0*/  LOP3.LUT P0, RZ, R0, 0x88, RZ, 0xc0, !PT ;  /* 0x0000008800ff7812 */ /* 0x000fe2000780c0ff */
[----:B------:R-:W-:-:S12]  /*162f0*/  IMAD.MOV.U32 R0, RZ, RZ, 0x2 ;  /* 0x00000002ff007424 */ /* 0x000fd800078e00ff */
[----:B------:R-:W-:Y:S05]  /*16300*/  @P0 BRA `(.L_x_399) ;  /* 0x0000000000780947 */ /* 0x000fea0003800000 */
[----:B------:R-:W-:Y:S02]  /*16310*/  R2UR UR4, R18 ;  /* 0x00000000120472ca */ /* 0x000fe400000e0000 */
[----:B------:R-:W-:-:S13]  /*16320*/  R2UR UR5, R19 ;  /* 0x00000000130572ca */ /* 0x000fda00000e0000 */
[----:B------:R-:W2:Y:S02]  /*16330*/  LDG.E R2, desc[UR4][R6.64+-0x44] ;  /* 0xffffbc0406027981 */ /* 0x000ea4000c1e1900 */
[----:B--2---:R-:W-:-:S13]  /*16340*/  ISETP.NE.AND P0, PT, R2, 0x1, PT ;  /* 0x000000010200780c */ /* 0x004fda0003f05270 */
[----:B------:R-:W-:Y:S05]  /*16350*/  @!P0 BREAK.RELIABLE B0 ;  /* 0x0000000000008942 */ /* 0x000fea0003800100 */
[----:B------:R-:W-:Y:S05]  /*16360*/  @!P0 BRA `(.L_x_398) ;  /* 0x0000001800088947 */ /* 0x000fea0003800000 */
[----:B------:R-:W-:Y:S05]  /*16370*/  BRA `(.L_x_399) ;  /* 0x00000000005c7947 */ /* 0x000fea0003800000 */
.L_x_395:
        /* <DEDUP_REMOVED lines=12> */
.L_x_401:
[----:B------:R-:W-:Y:S05]  /*16440*/  BSYNC.RELIABLE B1 ;  /* 0x0000000000017941 */ /* 0x000fea0003800100 */
.L_x_400:
        /* <DEDUP_REMOVED lines=10> */
.L_x_399:
[----:B------:R-:W-:Y:S05]  /*164f0*/  BSYNC.RELIABLE B0 ;  /* 0x0000000000007941 */ /* 0x000fea0003800100 */
.L_x_394:
[----:B------:R-:W-:Y:S01]  /*16500*/  VIADD R2, R5, 0x1f ;  /* 0x0000001f05027836 */ /* 0x000fe20000000000 */
[----:B------:R-:W-:Y:S04]  /*16510*/  BSSY.RELIABLE B0, `(.L_x_402) ;  /* 0x0000009000007945 */ /* 0x000fe80003800100 */
[----:B------:R-:W-:-:S13]  /*16520*/  LOP3.LUT P0, RZ, R2, 0x88, RZ, 0xc0, !PT ;  /* 0x0000008802ff7812 */ /* 0x000fda000780c0ff */
[----:B------:R-:W-:Y:S05]  /*16530*/  @P0 BRA `(.L_x_403) ;  /* 0x0000000000180947 */ /* 0x000fea0003800000 */
[----:B------:R-:W-:Y:S02]  /*16540*/  R2UR UR4, R18 ;  /* 0x00000000120472ca */ /* 0x000fe400000e0000 */
[----:B------:R-:W-:-:S13]  /*16550*/  R2UR UR5, R19 ;  /* 0x00000000130572ca */ /* 0x000fda00000e0000 */
[----:B------:R-:W2:Y:S02]  /*16560*/  LDG.E R3, desc[UR4][R6.64+0x7c] ;  /* 0x00007c0406037981 */ /* 0x000ea4000c1e1900 */
[----:B--2---:R-:W-:-:S13]  /*16570*/  ISETP.NE.AND P0, PT, R3, R0, PT ;  /* 0x000000000300720c */ /* 0x004fda0003f05270 */
[----:B------:R-:W-:Y:S05]  /*16580*/  @!P0 BREAK.RELIABLE B0 ;  /* 0x0000000000008942 */ /* 0x000fea0003800100 */
[----:B------:R-:W-:Y:S05]  /*16590*/  @!P0 BRA `(.L_x_398) ;  /* 0x00000014007c8947 */ /* 0x000fea0003800000 */
.L_x_403:
[----:B------:R-:W-:Y:S05]  /*165a0*/  BSYNC.RELIABLE B0 ;  /* 0x0000000000007941 */ /* 0x000fea0003800100 */
.L_x_402:
        /* <DEDUP_REMOVED lines=10> */
.L_x_405:
[----:B------:R-:W-:Y:S05]  /*16650*/  BSYNC.RELIABLE B0 ;  /* 0x0000000000007941 */ /* 0x000fea0003800100 */
.L_x_404:
        /* <DEDUP_REMOVED lines=10> */
.L_x_407:
[----:B------:R-:W-:Y:S05]  /*16700*/  BSYNC.RELIABLE B0 ;  /* 0x0000000000007941 */ /* 0x000fea0003800100 */
.L_x_406:
        /* <DEDUP_REMOVED lines=10> */
.L_x_409:
[----:B------:R-:W-:Y:S05]  /*167b0*/  BSYNC.RELIABLE B0 ;  /* 0x0000000000007941 */ /* 0x000fea0003800100 */
.L_x_408:
        /* <DEDUP_REMOVED lines=10> */
.L_x_411:
[----:B------:R-:W-:Y:S05]  /*16860*/  BSYNC.RELIABLE B0 ;  /* 0x0000000000007941 */ /* 0x000fea0003800100 */
.L_x_410:
        /* <DEDUP_REMOVED lines=10> */
.L_x_413:
[----:B------:R-:W-:Y:S05]  /*16910*/  BSYNC.RELIABLE B0 ;  /* 0x0000000000007941 */ /* 0x000fea0003800100 */
.L_x_412:
        /* <DEDUP_REMOVED lines=10> */
.L_x_415:
[----:B------:R-:W-:Y:S05]  /*169c0*/  BSYNC.RELIABLE B0 ;  /* 0x0000000000007941 */ /* 0x000fea0003800100 */
.L_x_414:
        /* <DEDUP_REMOVED lines=10> */
.L_x_417:
[----:B------:R-:W-:Y:S05]  /*16a70*/  BSYNC.RELIABLE B1 ;  /* 0x0000000000017941 */ /* 0x000fea0003800100 */
.L_x_416:
[----:B------:R-:W-:-:S05]  /*16a80*/  VIADD R9, R5, 0xf ;  /* 0x0000000f05097836 */ /* 0x000fca0000000000 */
[----:B------:R-:W-:-:S13]  /*16a90*/  LOP3.LUT P0, R10, R9, 0x88, RZ, 0xc0, !PT ;  /* 0x00000088090a7812 */ /* 0x000fda000780c0ff */
[----:B------:R-:W-:Y:S05]  /*16aa0*/  @P0 BRA `(.L_x_418) ;  /* 0x0000000000640947 */ /* 0x000fea0003800000 */
[----:B------:R-:W-:-:S13]  /*16ab0*/  ISETP.NE.AND P1, PT, R8, 0x1, PT ;  /* 0x000000010800780c */ /* 0x000fda0003f25270 */
.L_x_421:
[----:B------:R-:W-:Y:S01]  /*16ac0*/  R2UR UR4, R18 ;  /* 0x00000000120472ca */ /* 0x000fe200000e0000 */
[----:B------:R-:W-:Y:S01]  /*16ad0*/  IMAD.WIDE R2, R9, 0x4, R16 ;  /* 0x0000000409027825 */ /* 0x000fe200078e0210 */
[----:B------:R-:W-:Y:S01]  /*16ae0*/  R2UR UR5, R19 ;  /* 0x00000000130572ca */ /* 0x000fe200000e0000 */
[----:B------:R-:W-:-:S12]  /*16af0*/  BSSY.RELIABLE B0, `(.L_x_419) ;  /* 0x000000d000007945 */ /* 0x000fd80003800100 */
[----:B------:R0:W5:Y:S01]  /*16b00*/  LDG.E R0, desc[UR4][R2.64] ;  /* 0x0000000402007981 */ /* 0x000162000c1e1900 */
[----:B------:R-:W-:Y:S05]  /*16b10*/  @!P1 BRA `(.L_x_420) ;  /* 0x0000000000149947 */ /* 0x000fea0003800000 */
[----:B-----5:R-:W-:-:S05]  /*16b20*/  VIMNMX.U32 R0, PT, PT, R0, 0xe, PT ;  /* 0x0000000e00007848 */ /* 0x020fca0003fe0000 */
[----:B------:R-:W-:-:S04]  /*16b30*/  IMAD.SHL.U32 R0, R0, 0x4, RZ ;  /* 0x0000000400007824 */ /* 0x000fc800078e00ff */
[----:B0-----:R-:W0:Y:S02]  /*16b40*/  LDC R2, c[0x2][R0+0x318] ;  /* 0x0080c60000027b82 */ /* 0x001e240000000800 */
[----:B0-----:R-:W-:-:S04]  /*16b50*/  SHF.R.S32.HI R3, RZ, 0x1f, R2 ;  /* 0x0000001fff037819 */ /* 0x001fc80000011402 */
.L_x_690:
[----:B------:R-:W-:Y:S05]  /*16b60*/  BRX R2 -0x16b70                                                                                                                                 (*"BRANCH_TARGETS .L_x_691,.L_x_692,.L_x_702"*) ;  /* 0xfffffe9402247949 */ /* 0x000fea000383ffff */
.L_x_420:
[----:B-----5:R-:W-:-:S05]  /*16b70*/  VIMNMX.U32 R0, PT, PT, R0, 0x6, PT ;  /* 0x0000000600007848 */ /* 0x020fca0003fe0000 */
[----:B------:R-:W-:-:S04]  /*16b80*/  IMAD.SHL.U32 R0, R0, 0x4, RZ ;  /* 0x0000000400007824 */ /* 0x000fc800078e00ff */
[----:B0-----:R-:W0:Y:S02]  /*16b90*/  LDC R2, c[0x2][R0+0x354] ;  /* 0x0080d50000027b82 */ /* 0x001e240000000800 */
[----:B0-----:R-:W-:-:S04]  /*16ba0*/  SHF.R.S32.HI R3, RZ, 0x1f, R2 ;  /* 0x0000001fff037819 */ /* 0x001fc80000011402 */
.L_x_706:
[----:B------:R-:W-:Y:S05]  /*16bb0*/  BRX R2 -0x16bc0                                                                                                                                 (*"BRANCH_TARGETS .L_x_691,.L_x_708,.L_x_710"*) ;  /* 0xfffffe9402107949 */ /* 0x000fea000383ffff */
.L_x_691:
[----:B------:R-:W-:Y:S05]  /*16bc0*/  BSYNC.RELIABLE B0 ;  /* 0x0000000000007941 */ /* 0x000fea0003800100 */
.L_x_419:
[----:B------:R-:W-:-:S05]  /*16bd0*/  VIADD R9, R9, 0xf ;  /* 0x0000000f09097836 */ /* 0x000fca0000000000 */
[----:B------:R-:W-:-:S13]  /*16be0*/  LOP3.LUT P0, RZ, R9, 0x88, RZ, 0xc0, !PT ;  /* 0x0000008809ff7812 */ /* 0x000fda000780c0ff */
[----:B------:R-:W-:Y:S05]  /*16bf0*/  @!P0 BRA `(.L_x_421) ;  /* 0xfffffffc00b08947 */ /* 0x000fea000383ffff */
[----:B------:R-:W-:Y:S05]  /*16c00*/  BRA `(.L_x_418) ;  /* 0x00000000000c7947 */ /* 0x000fea0003800000 */
.L_x_692:
[----:B------:R-:W-:Y:S05]  /*16c10*/  BREAK.RELIABLE B0 ;  /* 0x0000000000007942 */ /* 0x000fea0003800100 */
[----:B------:R-:W-:Y:S05]  /*16c20*/  BRA `(.L_x_418) ;  /* 0x0000000000047947 */ /* 0x000fea0003800000 */
.L_x_708:
[----:B------:R-:W-:Y:S05]  /*16c30*/  BREAK.RELIABLE B0 ;  /* 0x0000000000007942 */ /* 0x000fea0003800100 */
.L_x_418:
[----:B------:R-:W-:-:S05]  /*16c40*/  VIADD R9, R5, 0x11 ;  /* 0x0000001105097836 */ /* 0x000fca0000000000 */
[----:B------:R-:W-:-:S13]  /*16c50*/  LOP3.LUT P0, R11, R9, 0x88, RZ, 0xc0, !PT ;  /* 0x00000088090b7812 */ /* 0x000fda000780c0ff */
[----:B------:R-:W-:Y:S05]  /*16c60*/  @P0 BRA `(.L_x_422) ;  /* 0x0000000000640947 */ /* 0x000fea0003800000 */
[----:B------:R-:W-:-:S13]  /*16c70*/  ISETP.NE.AND P1, PT, R8, 0x1, PT ;  /* 0x000000010800780c */ /* 0x000fda0003f25270 */
.L_x_425:
        /* <DEDUP_REMOVED lines=10> */
.L_x_714:
[----:B------:R-:W-:Y:S05]  /*16d20*/  BRX R2 -0x16d30                                                                                                                                 (*"BRANCH_TARGETS .L_x_715,.L_x_716,.L_x_726"*) ;  /* 0xfffffe9002b47949 */ /* 0x000fea000383ffff */
.L_x_424:
[----:B-----5:R-:W-:-:S05]  /*16d30*/  VIMNMX.U32 R0, PT, PT, R0, 0x6, PT ;  /* 0x0000000600007848 */ /* 0x020fca0003fe0000 */
[----:B------:R-:W-:-:S04]  /*16d40*/  IMAD.SHL.U32 R0, R0, 0x4, RZ ;  /* 0x0000000400007824 */ /* 0x000fc800078e00ff */
[----:B0-----:R-:W0:Y:S02]  /*16d50*/  LDC R2, c[0x2][R0+0x3ac] ;  /* 0x0080eb0000027b82 */ /* 0x001e240000000800 */
[----:B0-----:R-:W-:-:S04]  /*16d60*/  SHF.R.S32.HI R3, RZ, 0x1f, R2 ;  /* 0x0000001fff037819 */ /* 0x001fc80000011402 */
.L_x_730:
[----:B------:R-:W-:Y:S05]  /*16d70*/  BRX R2 -0x16d80                                                                                                                                 (*"BRANCH_TARGETS .L_x_715,.L_x_732,.L_x_734"*) ;  /* 0xfffffe9002a07949 */ /* 0x000fea000383ffff */
.L_x_715:
[----:B------:R-:W-:Y:S05]  /*16d80*/  BSYNC.RELIABLE B3 ;  /* 0x0000000000037941 */ /* 0x000fea0003800100 */
.L_x_423:
[----:B------:R-:W-:-:S05]  /*16d90*/  VIADD R9, R9, 0x11 ;  /* 0x0000001109097836 */ /* 0x000fca0000000000 */
[----:B------:R-:W-:-:S13]  /*16da0*/  LOP3.LUT P0, RZ, R9, 0x88, RZ, 0xc0, !PT ;  /* 0x0000008809ff7812 */ /* 0x000fda000780c0ff */
[----:B------:R-:W-:Y:S05]  /*16db0*/  @!P0 BRA `(.L_x_425) ;  /* 0xfffffffc00b08947 */ /* 0x000fea000383ffff */
[----:B------:R-:W-:Y:S05]  /*16dc0*/  BRA `(.L_x_422) ;  /* 0x00000000000c7947 */ /* 0x000fea0003800000 */
.L_x_716:
[----:B------:R-:W-:Y:S05]  /*16dd0*/  BREAK.RELIABLE B3 ;  /* 0x0000000000037942 */ /* 0x000fea0003800100 */
[----:B------:R-:W-:Y:S05]  /*16de0*/  BRA `(.L_x_422) ;  /* 0x0000000000047947 */ /* 0x000fea0003800000 */
.L_x_732:
[----:B------:R-:W-:Y:S05]  /*16df0*/  BREAK.RELIABLE B3 ;  /* 0x0000000000037942 */ /* 0x000fea0003800100 */
.L_x_422:
[----:B------:R-:W-:-:S05]  /*16e00*/  VIADD R0, R5, 0xfffffff1 ;  /* 0xfffffff105007836 */ /* 0x000fca0000000000 */
[----:B------:R-:W-:-:S13]  /*16e10*/  LOP3.LUT P0, R12, R0, 0x88, RZ, 0xc0, !PT ;  /* 0x00000088000c7812 */ /* 0x000fda000780c0ff */
[----:B------:R-:W-:Y:S05]  /*16e20*/  @P0 BRA `(.L_x_426) ;  /* 0x0000000000640947 */ /* 0x000fea0003800000 */
[----:B------:R-:W-:-:S13]  /*16e30*/  ISETP.NE.AND P1, PT, R8, 0x1, PT ;  /* 0x000000010800780c */ /* 0x000fda0003f25270 */
.L_x_429:
        /* <DEDUP_REMOVED lines=8> */
[----:B------:R-:W0:Y:S02]  /*16ec0*/  LDC R2, c[0x2][R4+0x3c8] ;  /* 0x0080f20004027b82 */ /* 0x000e240000000800 */
[----:B0-----:R-:W-:-:S04]  /*16ed0*/  SHF.R.S32.HI R3, RZ, 0x1f, R2 ;  /* 0x0000001fff037819 */ /* 0x001fc80000011402 */
.L_x_738:
[----:B------:R-:W-:Y:S05]  /*16ee0*/  BRX R2 -0x16ef0                                                                                                                                 (*"BRANCH_TARGETS .L_x_739,.L_x_740,.L_x_750"*) ;  /* 0xfffffe9002447949 */ /* 0x000fea000383ffff */
.L_x_428:
[----:B-----5:R-:W-:-:S05]  /*16ef0*/  VIMNMX.U32 R2, PT, PT, R2, 0x6, PT ;  /* 0x0000000602027848 */ /* 0x020fca0003fe0000 */
[----:B------:R-:W-:-:S04]  /*16f00*/  IMAD.SHL.U32 R4, R2, 0x4, RZ ;  /* 0x0000000402047824 */ /* 0x000fc800078e00ff */
[----:B------:R-:W0:Y:S02]  /*16f10*/  LDC R2, c[0x2][R4+0x404] ;  /* 0x0081010004027b82 */ /* 0x000e240000000800 */
[----:B0-----:R-:W-:-:S04]  /*16f20*/  SHF.R.S32.HI R3, RZ, 0x1f, R2 ;  /* 0x0000001fff037819 */ /* 0x001fc80000011402 */
.L_x_754:
[----:B------:R-:W-:Y:S05]  /*16f30*/  BRX R2 -0x16f40                                                                                                                                 (*"BRANCH_TARGETS .L_x_739,.L_x_756,.L_x_758"*) ;  /* 0xfffffe9002307949 */ /* 0x000fea000383ffff */
.L_x_739:
[----:B------:R-:W-:Y:S05]  /*16f40*/  BSYNC.RELIABLE B2 ;  /* 0x0000000000027941 */ /* 0x000fea0003800100 */
.L_x_427:
[----:B------:R-:W-:-:S05]  /*16f50*/  VIADD R0, R0, 0xfffffff1 ;  /* 0xfffffff100007836 */ /* 0x000fca0000000000 */
[----:B------:R-:W-:-:S13]  /*16f60*/  LOP3.LUT P0, RZ, R0, 0x88, RZ, 0xc0, !PT ;  /* 0x0000008800ff7812 */ /* 0x000fda000780c0ff */
[----:B------:R-:W-:Y:S05]  /*16f70*/  @!P0 BRA `(.L_x_429) ;  /* 0xfffffffc00b08947 */ /* 0x000fea000383ffff */
[----:B------:R-:W-:Y:S05]  /*16f80*/  BRA `(.L_x_426) ;  /* 0x00000000000c7947 */ /* 0x000fea0003800000 */
.L_x_740:
[----:B------:R-:W-:Y:S05]  /*16f90*/  BREAK.RELIABLE B2 ;  /* 0x0000000000027942 */ /* 0x000fea0003800100 */
[----:B------:R-:W-:Y:S05]  /*16fa0*/  BRA `(.L_x_426) ;  /* 0x0000000000047947 */ /* 0x000fea0003800000 */
.L_x_756:
[----:B------:R-:W-:Y:S05]  /*16fb0*/  BREAK.RELIABLE B2 ;  /* 0x0000000000027942 */ /* 0x000fea0003800100 */
.L_x_426:
[----:B------:R-:W-:-:S05]  /*16fc0*/  VIADD R0, R5, 0xffffffef ;  /* 0xffffffef05007836 */ /* 0x000fca0000000000 */
[----:B------:R-:W-:-:S13]  /*16fd0*/  LOP3.LUT P0, R13, R0, 0x88, RZ, 0xc0, !PT ;  /* 0x00000088000d7812 */ /* 0x000fda000780c0ff */
[----:B------:R-:W-:Y:S05]  /*16fe0*/  @P0 BRA `(.L_x_430) ;  /* 0x0000000000640947 */ /* 0x000fea0003800000 */
[----:B------:R-:W-:-:S13]  /*16ff0*/  ISETP.NE.AND P1, PT, R8, 0x1, PT ;  /* 0x000000010800780c */ /* 0x000fda0003f25270 */
.L_x_433:
        /* <DEDUP_REMOVED lines=10> */
.L_x_762:
[----:B------:R-:W-:Y:S05]  /*170a0*/  BRX R2 -0x170b0                                                                                                                                 (*"BRANCH_TARGETS .L_x_763,.L_x_764,.L_x_774"*) ;  /* 0xfffffe8c02d47949 */ /* 0x000fea000383ffff */
.L_x_432:
[----:B-----5:R-:W-:-:S05]  /*170b0*/  VIMNMX.U32 R2, PT, PT, R2, 0x6, PT ;  /* 0x0000000602027848 */ /* 0x020fca0003fe0000 */
[----:B------:R-:W-:-:S04]  /*170c0*/  IMAD.SHL.U32 R4, R2, 0x4, RZ ;  /* 0x0000000402047824 */ /* 0x000fc800078e00ff */
[----:B------:R-:W0:Y:S02]  /*170d0*/  LDC R2, c[0x2][R4+0x45c] ;  /* 0x0081170004027b82 */ /* 0x000e240000000800 */
[----:B0-----:R-:W-:-:S04]  /*170e0*/  SHF.R.S32.HI R3, RZ, 0x1f, R2 ;  /* 0x0000001fff037819 */ /* 0x001fc80000011402 */
.L_x_778:
[----:B------:R-:W-:Y:S05]  /*170f0*/  BRX R2 -0x17100                                                                                                                                 (*"BRANCH_TARGETS .L_x_763,.L_x_780,.L_x_782"*) ;  /* 0xfffffe8c02c07949 */ /* 0x000fea000383ffff */
.L_x_763:
[----:B------:R-:W-:Y:S05]  /*17100*/  BSYNC.RELIABLE B1 ;  /* 0x0000000000017941 */ /* 0x000fea0003800100 */
.L_x_431:
[----:B------:R-:W-:-:S05]  /*17110*/  VIADD R0, R0, 0xffffffef ;  /* 0xffffffef00007836 */ /* 0x000fca0000000000 */
[----:B------:R-:W-:-:S13]  /*17120*/  LOP3.LUT P0, RZ, R0, 0x88, RZ, 0xc0, !PT ;  /* 0x0000008800ff7812 */ /* 0x000fda000780c0ff */
[----:B------:R-:W-:Y:S05]  /*17130*/  @!P0 BRA `(.L_x_433) ;  /* 0xfffffffc00b08947 */ /* 0x000fea000383ffff */
[----:B------:R-:W-:Y:S05]  /*17140*/  BRA `(.L_x_430) ;  /* 0x00000000000c7947 */ /* 0x000fea0003800000 */
.L_x_764:
[----:B------:R-:W-:Y:S05]  /*17150*/  BREAK.RELIABLE B1 ;  /* 0x0000000000017942 */ /* 0x000fea0003800100 */
[----:B------:R-:W-:Y:S05]  /*17160*/  BRA `(.L_x_430) ;  /* 0x0000000000047947 */ /* 0x000fea0003800000 */
.L_x_780:
[----:B------:R-:W-:Y:S05]  /*17170*/  BREAK.RELIABLE B1 ;  /* 0x0000000000017942 */ /* 0x000fea0003800100 */
.L_x_430:
[----:B------:R-:W-:Y:S01]  /*17180*/  IMAD.MOV.U32 R9, RZ, RZ, 0x4 ;  /* 0x00000004ff097424 */ /* 0x000fe200078e00ff */
[----:B------:R-:W-:Y:S01]  /*17190*/  ISETP.NE.AND P0, PT, R8, 0x1, PT ;  /* 0x000000010800780c */ /* 0x000fe20003f05270 */
[----:B------:R-:W-:-:S03]  /*171a0*/  IMAD.MOV.U32 R3, RZ, RZ, R5 ;  /* 0x000000ffff037224 */ /* 0x000fc600078e0005 */
[----:B------:R-:W-:-:S09]  /*171b0*/  SEL R9, R9, 0xc, !P0 ;  /* 0x0000000c09097807 */ /* 0x000fd20004000000 */
.L_x_435:
[----:B------:R-:W-:-:S05]  /*171c0*/  VIADD R4, R3, 0x1 ;  /* 0x0000000103047836 */ /* 0x000fca0000000000 */
[----:B------:R-:W-:-:S13]  /*171d0*/  LOP3.LUT P0, RZ, R4, 0x88, RZ, 0xc0, !PT ;  /* 0x0000008804ff7812 */ /* 0x000fda000780c0ff */
[----:B------:R-:W-:Y:S05]  /*171e0*/  @P0 BRA `(.L_x_434) ;  /* 0x0000000000280947 */ /* 0x000fea0003800000 */
[----:B------:R-:W-:Y:S01]  /*171f0*/  R2UR UR4, R18 ;  /* 0x00000000120472ca */ /* 0x000fe200000e0000 */
[----:B------:R-:W-:Y:S01]  /*17200*/  IMAD.WIDE R2, R3, 0x4, R16 ;  /* 0x0000000403027825 */ /* 0x000fe200078e0210 */
[----:B------:R-:W-:-:S13]  /*17210*/  R2UR UR5, R19 ;  /* 0x00000000130572ca */ /* 0x000fda00000e0000 */
[----:B------:R-:W2:Y:S02]  /*17220*/  LDG.E R2, desc[UR4][R2.64+0x4] ;  /* 0x0000040402027981 */ /* 0x000ea4000c1e1900 */
[----:B--2---:R-:W-:-:S04]  /*17230*/  LOP3.LUT R0, R2, 0xfffffffe, RZ, 0xc0, !PT ;  /* 0xfffffffe02007812 */ /* 0x004fc800078ec0ff */
[----:B------:R-:W-:-:S13]  /*17240*/  ISETP.NE.AND P0, PT, R0, R9, PT ;  /* 0x000000090000720c */ /* 0x000fda0003f05270 */
[----:B------:R-:W-:Y:S05]  /*17250*/  @!P0 BRA `(.L_x_398) ;  /* 0x00000008004c8947 */ /* 0x000fea0003800000 */
[----:B------:R-:W-:Y:S01]  /*17260*/  ISETP.NE.AND P0, PT, R2, RZ, PT ;  /* 0x000000ff0200720c */ /* 0x000fe20003f05270 */
[----:B------:R-:W-:-:S12]  /*17270*/  IMAD.MOV.U32 R3, RZ, RZ, R4 ;  /* 0x000000ffff037224 */ /* 0x000fd800078e0004 */
[----:B------:R-:W-:Y:S05]  /*17280*/  @!P0 BRA `(.L_x_435) ;  /* 0xfffffffc00cc8947 */ /* 0x000fea000383ffff */
.L_x_434:
[----:B------:R-:W-:-:S07]  /*17290*/  IMAD.MOV.U32 R3, RZ, RZ, R5 ;  /* 0x000000ffff037224 */ /* 0x000fce00078e0005 */
.L_x_437:
        /* <DEDUP_REMOVED lines=13> */
.L_x_436:
[----:B------:R-:W-:-:S07]  /*17370*/  IMAD.MOV.U32 R3, RZ, RZ, R5 ;  /* 0x000000ffff037224 */ /* 0x000fce00078e0005 */
.L_x_439:
        /* <DEDUP_REMOVED lines=13> */
.L_x_438:
[----:B------:R-:W-:-:S07]  /*17450*/  IMAD.MOV.U32 R3, RZ, RZ, R5 ;  /* 0x000000ffff037224 */ /* 0x000fce00078e0005 */
.L_x_441:
        /* <DEDUP_REMOVED lines=13> */
.L_x_440:
[----:B------:R-:W-:Y:S01]  /*17530*/  VIADD R0, R5, 0x1 ;  /* 0x0000000105007836 */ /* 0x000fe20000000000 */
[----:B------:R-:W-:Y:S01]  /*17540*/  ISETP.NE.AND P1, PT, R8, 0x1, PT ;  /* 0x000000010800780c */ /* 0x000fe20003f25270 */
[----:B------:R-:W-:Y:S01]  /*17550*/  IMAD.MOV.U32 R3, RZ, RZ, 0x6 ;  /* 0x00000006ff037424 */ /* 0x000fe200078e00ff */
[----:B------:R-:W-:Y:S02]  /*17560*/  BSSY.RELIABLE B4, `(.L_x_442) ;  /* 0x000000a000047945 */ /* 0x000fe40003800100 */
[----:B------:R-:W-:Y:S02]  /*17570*/  LOP3.LUT P0, RZ, R0, 0x88, RZ, 0xc0, !PT ;  /* 0x0000008800ff7812 */ /* 0x000fe4000780c0ff */
[----:B------:R-:W-:-:S11]  /*17580*/  SEL R3, R3, 0xe, !P1 ;  /* 0x0000000e03037807 */ /* 0x000fd60004800000 */
[----:B------:R-:W-:Y:S05]  /*17590*/  @P0 BRA `(.L_x_443) ;  /* 0x0000000000180947 */ /* 0x000fea0003800000 */
[----:B------:R-:W-:Y:S02]  /*175a0*/  R2UR UR4, R18 ;  /* 0x00000000120472ca */ /* 0x000fe400000e0000 */
[----:B------:R-:W-:-:S13]  /*175b0*/  R2UR UR5, R19 ;  /* 0x00000000130572ca */ /* 0x000fda00000e0000 */
[----:B------:R-:W2:Y:S02]  /*175c0*/  LDG.E R0, desc[UR4][R6.64+0x4] ;  /* 0x0000040406007981 */ /* 0x000ea4000c1e1900 */
[----:B--2---:R-:W-:-:S13]  /*175d0*/  ISETP.NE.AND P0, PT, R0, R3, PT ;  /* 0x000000030000720c */ /* 0x004fda0003f05270 */
[----:B------:R-:W-:Y:S05]  /*175e0*/  @!P0 BREAK.RELIABLE B4 ;  /* 0x0000000000048942 */ /* 0x000fea0003800100 */
[----:B------:R-:W-:Y:S05]  /*175f0*/  @!P0 BRA `(.L_x_398) ;  /* 0x0000000400648947 */ /* 0x000fea0003800000 */
.L_x_443:
[----:B------:R-:W-:Y:S05]  /*17600*/  BSYNC.RELIABLE B4 ;  /* 0x0000000000047941 */ /* 0x000fea0003800100 */
.L_x_442:
[----:B------:R-:W-:Y:S01]  /*17610*/  ISETP.NE.AND P0, PT, R10, RZ, PT ;  /* 0x000000ff0a00720c */ /* 0x000fe20003f05270 */
[----:B------:R-:W-:-:S12]  /*17620*/  BSSY.RELIABLE B4, `(.L_x_444) ;  /* 0x0000008000047945 */ /* 0x000fd80003800100 */
[----:B------:R-:W-:Y:S05]  /*17630*/  @P0 BRA `(.L_x_445) ;  /* 0x0000000000180947 */ /* 0x000fea0003800000 */
[----:B------:R-:W-:Y:S02]  /*17640*/  R2UR UR4, R18 ;  /* 0x00000000120472ca */ /* 0x000fe400000e0000 */
[----:B------:R-:W-:-:S13]  /*17650*/  R2UR UR5, R19 ;  /* 0x00000000130572ca */ /* 0x000fda00000e0000 */
[----:B------:R-:W2:Y:S02]  /*17660*/  LDG.E R0, desc[UR4][R6.64+0x3c] ;  /* 0x00003c0406007981 */ /* 0x000ea4000c1e1900 */
[----:B--2---:R-:W-:-:S13]  /*17670*/  ISETP.NE.AND P0, PT, R0, R3, PT ;  /* 0x000000030000720c */ /* 0x004fda0003f05270 */
[----:B------:R-:W-:Y:S05]  /*17680*/  @!P0 BREAK.RELIABLE B4 ;  /* 0x0000000000048942 */ /* 0x000fea0003800100 */
[----:B------:R-:W-:Y:S05]  /*17690*/  @!P0 BRA `(.L_x_398) ;  /* 0x00000004003c8947 */ /* 0x000fea0003800000 */
.L_x_445:
[----:B------:R-:W-:Y:S05]  /*176a0*/  BSYNC.RELIABLE B4 ;  /* 0x0000000000047941 */ /* 0x000fea0003800100 */
.L_x_444:
        /* <DEDUP_REMOVED lines=10> */
.L_x_447:
[----:B------:R-:W-:Y:S05]  /*17750*/  BSYNC.RELIABLE B4 ;  /* 0x0000000000047941 */ /* 0x000fea0003800100 */
.L_x_446:
        /* <DEDUP_REMOVED lines=9> */
.L_x_449:
[----:B------:R-:W-:Y:S05]  /*177f0*/  BSYNC.RELIABLE B4 ;  /* 0x0000000000047941 */ /* 0x000fea0003800100 */
.L_x_448:
        /* <DEDUP_REMOVED lines=10> */
.L_x_451:
[----:B------:R-:W-:Y:S05]  /*178a0*/  BSYNC.RELIABLE B4 ;  /* 0x0000000000047941 */ /* 0x000fea0003800100 */
.L_x_450:
        /* <DEDUP_REMOVED lines=9> */
.L_x_453:
[----:B------:R-:W-:Y:S05]  /*17940*/  BSYNC.RELIABLE B4 ;  /* 0x0000000000047941 */ /* 0x000fea0003800100 */
.L_x_452:
        /* <DEDUP_REMOVED lines=10> */
.L_x_455:
[----:B------:R-:W-:Y:S01]  /*179f0*/  ISETP.NE.AND P0, PT, R13, RZ, PT ;  /* 0x000000ff0d00720c */ /* 0x000fe20003f05270 */
[----:B------:R-:W-:-:S12]  /*17a00*/  IMAD.MOV.U32 R4, RZ, RZ, RZ ;  /* 0x000000ffff047224 */ /* 0x000fd800078e00ff */
[----:B------:R-:W-:Y:S05]  /*17a10*/  @P0 BREAK.RELIABLE B4 ;  /* 0x0000000000040942 */ /* 0x000fea0003800100 */
[----:B------:R-:W-:Y:S05]  /*17a20*/  @P0 BRA `(.L_x_14) ;  /* 0x0000000000840947 */ /* 0x000fea0003800000 */
[----:B------:R-:W-:Y:S05]  /*17a30*/  BSYNC.RELIABLE B4 ;  /* 0x0000000000047941 */ /* 0x000fea0003800100 */
.L_x_454:
[----:B------:R-:W-:Y:S02]  /*17a40*/  R2UR UR4, R18 ;  /* 0x00000000120472ca */ /* 0x000fe400000e0000 */
[----:B------:R-:W-:-:S13]  /*17a50*/  R2UR UR5, R19 ;  /* 0x00000000130572ca */ /* 0x000fda00000e0000 */
[----:B------:R-:W2:Y:S02]  /*17a60*/  LDG.E R6, desc[UR4][R6.64+-0x44] ;  /* 0xffffbc0406067981 */ /* 0x000ea4000c1e1900 */
[----:B--2---:R-:W-:-:S13]  /*17a70*/  ISETP.NE.AND P0, PT, R6, R3, PT ;  /* 0x000000030600720c */ /* 0x004fda0003f05270 */
[----:B------:R-:W-:Y:S05]  /*17a80*/  @P0 BRA `(.L_x_14) ;  /* 0x00000000006c0947 */ /* 0x000fea0003800000 */
[----:B------:R-:W-:Y:S05]  /*17a90*/  BRA `(.L_x_398) ;  /* 0x00000000003c7947 */ /* 0x000fea0003800000 */
.L_x_702:
[----:B------:R-:W-:Y:S05]  /*17aa0*/  BREAK.RELIABLE B0 ;  /* 0x0000000000007942 */ /* 0x000fea0003800100 */
[----:B------:R-:W-:Y:S05]  /*17ab0*/  BRA `(.L_x_398) ;  /* 0x0000000000347947 */ /* 0x000fea0003800000 */
.L_x_710:
[----:B------:R-:W-:Y:S05]  /*17ac0*/  BREAK.RELIABLE B0 ;  /* 0x0000000000007942 */ /* 0x000fea0003800100 */
[----:B------:R-:W-:Y:S05]  /*17ad0*/  BRA `(.L_x_398) ;  /* 0x00000000002c7947 */ /* 0x000fea0003800000 */
.L_x_726:
[----:B------:R-:W-:Y:S05]  /*17ae0*/  BREAK.RELIABLE B3 ;  /* 0x0000000000037942 */ /* 0x000fea0003800100 */
[----:B------:R-:W-:Y:S05]  /*17af0*/  BRA `(.L_x_398) ;  /* 0x0000000000247947 */ /* 0x000fea0003800000 */
.L_x_734:
[----:B------:R-:W-:Y:S05]  /*17b00*/  BREAK.RELIABLE B3 ;  /* 0x0000000000037942 */ /* 0x000fea0003800100 */
[----:B------:R-:W-:Y:S05]  /*17b10*/  BRA `(.L_x_398) ;  /* 0x00000000001c7947 */ /* 0x000fea0003800000 */
.L_x_750:
[----:B------:R-:W-:Y:S05]  /*17b20*/  BREAK.RELIABLE B2 ;  /* 0x0000000000027942 */ /* 0x000fea0003800100 */
[----:B------:R-:W-:Y:S05]  /*17b30*/  BRA `(.L_x_398) ;  /* 0x0000000000147947 */ /* 0x000fea0003800000 */
.L_x_758:
[----:B------:R-:W-:Y:S05]  /*17b40*/  BREAK.RELIABLE B2 ;  /* 0x0000000000027942 */ /* 0x000fea0003800100 */
[----:B------:R-:W-:Y:S05]  /*17b50*/  BRA `(.L_x_398) ;  /* 0x00000000000c7947 */ /* 0x000fea0003800000 */
.L_x_774:
[----:B------:R-:W-:Y:S05]  /*17b60*/  BREAK.RELIABLE B1 ;  /* 0x0000000000017942 */ /* 0x000fea0003800100 */
[----:B------:R-:W-:Y:S05]  /*17b70*/  BRA `(.L_x_398) ;  /* 0x0000000000047947 */ /* 0x000fea0003800000 */
.L_x_782:
[----:B------:R-:W-:Y:S05]  /*17b80*/  BREAK.RELIABLE B1 ;  /* 0x0000000000017942 */ /* 0x000fea0003800100 */
.L_x_398:
[----:B------:R-:W-:Y:S02]  /*17b90*/  R2UR UR4, R18 ;  /* 0x00000000120472ca */ /* 0x000fe400000e0000 */
[----:B------:R-:W-:-:S13]  /*17ba0*/  R2UR UR5, R19 ;  /* 0x00000000130572ca */ /* 0x000fda00000e0000 */
[----:B------:R-:W2:Y:S02]  /*17bb0*/  LDG.E R4, desc[UR4][R16.64+0x214] ;  /* 0x0002140410047981 */ /* 0x000ea4000c1e1900 */
[----:B--2---:R-:W-:Y:S01]  /*17bc0*/  VIADD R4, R4, 0xffff4098 ;  /* 0xffff409804047836 */ /* 0x004fe20000000000 */
[----:B------:R-:W-:Y:S06]  /*17bd0*/  BRA `(.L_x_14) ;  /* 0x0000000000187947 */ /* 0x000fec0003800000 */
.L_x_393:
[----:B------:R-:W-:Y:S01]  /*17be0*/  ISETP.NE.AND P0, PT, R23, -0xc350, PT ;  /* 0xffff3cb01700780c */ /* 0x000fe20003f05270 */
[----:B------:R-:W-:-:S12]  /*17bf0*/  IMAD.MOV.U32 R4, RZ, RZ, -0xc350 ;  /* 0xffff3cb0ff047424 */ /* 0x000fd800078e00ff */
[----:B------:R-:W-:Y:S01]  /*17c00*/  @P0 R2UR UR4, R18 ;  /* 0x00000000120402ca */ /* 0x000fe200000e0000 */
[----:B------:R-:W-:Y:S01]  /*17c10*/  @P0 IMAD.MOV.U32 R4, RZ, RZ, R23 ;  /* 0x000000ffff040224 */ /* 0x000fe200078e0017 */
[----:B------:R-:W-:-:S13]  /*17c20*/  @P0 R2UR UR5, R19 ;  /* 0x00000000130502ca */ /* 0x000fda00000e0000 */
[----:B------:R0:W-:Y:S02]  /*17c30*/  @P0 STG.E.64 desc[UR4][R156.64+0x18], R22 ;  /* 0x000018169c000986 */ /* 0x0001e4000c101b04 */
.L_x_14:
[----:B------:R-:W-:Y:S05]  /*17c40*/  BSYNC.RECONVERGENT B10 ;  /* 0x00000000000a7941 */ /* 0x000fea0003800200 */
.L_x_1:
[----:B------:R-:W5:Y:S04]  /*17c50*/  LDL R7, [R1+0x974] ;  /* 0x0009740001077983 */ /* 0x000f680000100800 */
[----:B------:R-:W5:Y:S04]  /*17c60*/  LDL R6, [R1+0x978] ;  /* 0x0009780001067983 */ /* 0x000f680000100800 */
[----:B0-234-:R-:W2:Y:S04]  /*17c70*/  LDL R5, [R1+0x97c] ;  /* 0x00097c0001057983 */ /* 0x01dea80000100800 */
[----:B------:R-:W3:Y:S04]  /*17c80*/  LDL R3, [R1+0x980] ;  /* 0x0009800001037983 */ /* 0x000ee80000100800 */
[----:B------:R-:W4:Y:S04]  /*17c90*/  LDL R2, [R1+0x984] ;  /* 0x0009840001027983 */ /* 0x000f280000100800 */
        /* <DEDUP_REMOVED lines=69> */
[----:B------:R-:W4:Y:S01]  /*180f0*/  LDL R140, [R1+0xaa0] ;  /* 0x000aa000018c7983 */ /* 0x000f220000100800 */
[----:B-----5:R0:W-:Y:S05]  /*18100*/  BMOV.32 B6, R7 ;  /* 0x0000000706007356 */ /* 0x0201ea0000000000 */
[----:B------:R0:W-:Y:S05]  /*18110*/  BMOV.32 B7, R6 ;  /* 0x0000000607007356 */ /* 0x0001ea0000000000 */
[----:B--2---:R0:W-:Y:S05]  /*18120*/  BMOV.32 B8, R5 ;  /* 0x0000000508007356 */ /* 0x0041ea0000000000 */
[----:B---3--:R0:W-:Y:S05]  /*18130*/  BMOV.32 B9, R3 ;  /* 0x0000000309007356 */ /* 0x0081ea0000000000 */
[----:B----4-:R2:W-:Y:S05]  /*18140*/  BMOV.32 B10, R2 ;  /* 0x000000020a007356 */ /* 0x0105ea0000000000 */
[----:B------:R0:W-:Y:S05]  /*18150*/  BMOV.32 B11, R0 ;  /* 0x000000000b007356 */ /* 0x0001ea0000000000 */
[----:B--2---:R-:W0:Y:S04]  /*18160*/  LDL R2, [R1+0x98c] ;  /* 0x00098c0001027983 */ /* 0x004e280000100800 */
[----:B------:R-:W0:Y:S04]  /*18170*/  LDL R141, [R1+0xaa4] ;  /* 0x000aa400018d7983 */ /* 0x000e280000100800 */
        /* <DEDUP_REMOVED lines=9> */
[----:B-1----:R-:W0:Y:S04]  /*18210*/  LDL R159, [R1+0xacc] ;  /* 0x000acc00019f7983 */ /* 0x002e280000100800 */
        /* <DEDUP_REMOVED lines=44> */
[----:B------:R1:W0:Y:S02]  /*184e0*/  LDL R252, [R1+0xb80] ;  /* 0x000b800001fc7983 */ /* 0x0002240000100800 */
[----:B-1----:R-:W-:Y:S01]  /*184f0*/  VIADD R1, R1, 0xb88 ;  /* 0x00000b8801017836 */ /* 0x002fe20000000000 */
[----:B0-----:R-:W-:Y:S06]  /*18500*/  RET.REL.NODEC R20 `(_Z12kernelSearchP10ChessboardP6SearchPiS3_) ;  /* 0xfffffe7814bc7950 */ /* 0x001fec0003c3ffff */
.L_x_456:
        /* <DEDUP_REMOVED lines=15> */
.L_x_786:


//--------------------- .nv.global.init           --------------------------
	.section	.nv.global.init,"aw",@progbits
	.align	4
.nv.global.init:
	.type		dev_pawnAttacks,@object
	.size		dev_pawnAttacks,(dev_rookAttacks - dev_pawnAttacks)
dev_pawnAttacks:
        /*0000*/ 	.byte	0x0f, 0x00, 0x00, 0x00, 0x11, 0x00, 0x00, 0x00, 0xf1, 0xff, 0xff, 0xff, 0xef, 0xff, 0xff, 0xff
	.type		dev_rookAttacks,@object
	.size		dev_rookAttacks,(dev_bishopAttacks - dev_rookAttacks)
dev_rookAttacks:
        /*0010*/ 	.byte	0x01, 0x00, 0x00, 0x00, 0x10, 0x00, 0x00, 0x00, 0xff, 0xff, 0xff, 0xff, 0xf0, 0xff, 0xff, 0xff
	.type		dev_bishopAttacks,@object
	.size		dev_bishopAttacks,(dev_kingAttacks - dev_bishopAttacks)
dev_bishopAttacks:
        /*0020*/ 	.byte	0x0f, 0x00, 0x00, 0x00, 0x11, 0x00, 0x00, 0x00, 0xf1, 0xff, 0xff, 0xff, 0xef, 0xff, 0xff, 0xff
	.type		dev_kingAttacks,@object
	.size		dev_kingAttacks,(dev_knightAttacks - dev_kingAttacks)
dev_kingAttacks:
        /*0030*/ 	.byte	0x01, 0x00, 0x00, 0x00, 0x0f, 0x00, 0x00, 0x00, 0x10, 0x00, 0x00, 0x00, 0x11, 0x00, 0x00, 0x00
        /*0040*/ 	.byte	0xff, 0xff, 0xff, 0xff, 0xf1, 0xff, 0xff, 0xff, 0xf0, 0xff, 0xff, 0xff, 0xef, 0xff, 0xff, 0xff
	.type		dev_knightAttacks,@object
	.size		dev_knightAttacks,(dev_materialWeight - dev_knightAttacks)
dev_knightAttacks:
        /*0050*/ 	.byte	0x1f, 0x00, 0x00, 0x00, 0x21, 0x00, 0x00, 0x00, 0x0e, 0x00, 0x00, 0x00, 0x12, 0x00, 0x00, 0x00
        /*0060*/ 	.byte	0xe1, 0xff, 0xff, 0xff, 0xdf, 0xff, 0xff, 0xff, 0xf2, 0xff, 0xff, 0xff, 0xee, 0xff, 0xff, 0xff
	.type		dev_materialWeight,@object
	.size		dev_materialWeight,(dev_Knights - dev_materialWeight)
dev_materialWeight:
        /*0070*/ 	.byte	0x00, 0x00, 0x00, 0x00, 0x64, 0x00, 0x00, 0x00, 0x2c, 0x01, 0x00, 0x00, 0x5e, 0x01, 0x00, 0x00
        /*0080*/ 	.byte	0x0d, 0x02, 0x00, 0x00, 0xe8, 0x03, 0x00, 0x00, 0x10, 0x27, 0x00, 0x00, 0x00, 0x00, 0x00, 0x00
        /*0090*/ 	.byte	0x00, 0x00, 0x00, 0x00, 0x9c, 0xff, 0xff, 0xff, 0xd4, 0xfe, 0xff, 0xff, 0xa2, 0xfe, 0xff, 0xff
        /*00a0*/ 	.byte	0xf3, 0xfd, 0xff, 0xff, 0x18, 0xfc, 0xff, 0xff, 0xf0, 0xd8, 0xff, 0xff
	.type		dev_Knights,@object
	.size		dev_Knights,(dev_Mirror - dev_Knights)
dev_Knights:
        /* <DEDUP_REMOVED lines=32> */
	.type		dev_Mirror,@object
	.size		dev_Mirror,(dev_Rooks - dev_Mirror)
dev_Mirror:
        /* <DEDUP_REMOVED lines=32> */
	.type		dev_Rooks,@object
	.size		dev_Rooks,(dev_Kings - dev_Rooks)
dev_Rooks:
        /* <DEDUP_REMOVED lines=32> */
	.type		dev_Kings,@object
	.size		dev_Kings,(dev_Pawns - dev_Kings)
dev_Kings:
        /* <DEDUP_REMOVED lines=32> */
	.type		dev_Pawns,@object
	.size		dev_Pawns,(dev_Bishops - dev_Pawns)
dev_Pawns:
        /* <DEDUP_REMOVED lines=32> */
	.type		dev_Bishops,@object
	.size		dev_Bishops,(dev_castling - dev_Bishops)
dev_Bishops:
        /* <DEDUP_REMOVED lines=32> */
	.type		dev_castling,@object
	.size		dev_castling,(.L_5 - dev_castling)
dev_castling:
        /* <DEDUP_REMOVED lines=32> */
.L_5:


//--------------------- .nv.shared.reserved.0     --------------------------
	.section	.nv.shared.reserved.0,"aw",@nobits
	.weak		__nv_reservedSMEM_offset_0_alias
	.size		__nv_reservedSMEM_offset_0_alias, 0, 64
	.other		__nv_reservedSMEM_offset_0_alias,@"STO_CUDA_RESERVED_SHARED STV_DEFAULT"
__nv_reservedSMEM_offset_0_alias:
	.zero		0
	.zero		64


//--------------------- .nv.global                --------------------------
	.section	.nv.global,"aw",@nobits
.nv.global:
	.type		_ZN32_INTERNAL_95dc019c_4_k_cu_boards6thrust24THRUST_300001_SM_1000_NS3seqE,@object
	.size		_ZN32_INTERNAL_95dc019c_4_k_cu_boards6thrust24THRUST_300001_SM_1000_NS3seqE,(_ZN32_INTERNAL_95dc019c_4_k_cu_boards4cuda3std3__48in_placeE - _ZN32_INTERNAL_95dc019c_4_k_cu_boards6thrust24THRUST_300001_SM_1000_NS3seqE)
_ZN32_INTERNAL_95dc019c_4_k_cu_boards6thrust24THRUST_300001_SM_1000_NS3seqE:
	.zero		1
	.type		_ZN32_INTERNAL_95dc019c_4_k_cu_boards4cuda3std3__48in_placeE,@object
	.size		_ZN32_INTERNAL_95dc019c_4_k_cu_boards4cuda3std3__48in_placeE,(_ZN32_INTERNAL_95dc019c_4_k_cu_boards4cuda3std6ranges3__45__cpo4sizeE - _ZN32_INTERNAL_95dc019c_4_k_cu_boards4cuda3std3__48in_placeE)
_ZN32_INTERNAL_95dc019c_4_k_cu_boards4cuda3std3__48in_placeE:
	.zero		1
	.type		_ZN32_INTERNAL_95dc019c_4_k_cu_boards4cuda3std6ranges3__45__cpo4sizeE,@object
	.size		_ZN32_INTERNAL_95dc019c_4_k_cu_boards4cuda3std6ranges3__45__cpo4sizeE,(_ZN32_INTERNAL_95dc019c_4_k_cu_boards6thrust24THRUST_300001_SM_1000_NS12placeholders2_3E - _ZN32_INTERNAL_95dc019c_4_k_cu_boards4cuda3std6ranges3__45__cpo4sizeE)
_ZN32_INTERNAL_95dc019c_4_k_cu_boards4cuda3std6ranges3__45__cpo4sizeE:
	.zero		1
	.type		_ZN32_INTERNAL_95dc019c_4_k_cu_boards6thrust24THRUST_300001_SM_1000_NS12placeholders2_3E,@object
	.size		_ZN32_INTERNAL_95dc019c_4_k_cu_boards6thrust24THRUST_300001_SM_1000_NS12placeholders2_3E,(_ZN32_INTERNAL_95dc019c_4_k_cu_boards4cuda3std3__45__cpo6cbeginE - _ZN32_INTERNAL_95dc019c_4_k_cu_boards6thrust24THRUST_300001_SM_1000_NS12placeholders2_3E)
_ZN32_INTERNAL_95dc019c_4_k_cu_boards6thrust24THRUST_300001_SM_1000_NS12placeholders2_3E:
	.zero		1
	.type		_ZN32_INTERNAL_95dc019c_4_k_cu_boards4cuda3std3__45__cpo6cbeginE,@object
	.size		_ZN32_INTERNAL_95dc019c_4_k_cu_boards4cuda3std3__45__cpo6cbeginE,(_ZN32_INTERNAL_95dc019c_4_k_cu_boards4cuda3std6ranges3__45__cpo6cbeginE - _ZN32_INTERNAL_95dc019c_4_k_cu_boards4cuda3std3__45__cpo6cbeginE)
_ZN32_INTERNAL_95dc019c_4_k_cu_boards4cuda3std3__45__cpo6cbeginE:
	.zero		1
	.type		_ZN32_INTERNAL_95dc019c_4_k_cu_boards4cuda3std6ranges3__45__cpo6cbeginE,@object
	.size		_ZN32_INTERNAL_95dc019c_4_k_cu_boards4cuda3std6ranges3__45__cpo6cbeginE,(_ZN32_INTERNAL_95dc019c_4_k_cu_boards6thrust24THRUST_300001_SM_1000_NS12placeholders2_7E - _ZN32_INTERNAL_95dc019c_4_k_cu_boards4cuda3std6ranges3__45__cpo6cbeginE)
_ZN32_INTERNAL_95dc019c_4_k_cu_boards4cuda3std6ranges3__45__cpo6cbeginE:
	.zero		1
	.type		_ZN32_INTERNAL_95dc019c_4_k_cu_boards6thrust24THRUST_300001_SM_1000_NS12placeholders2_7E,@object
	.size		_ZN32_INTERNAL_95dc019c_4_k_cu_boards6thrust24THRUST_300001_SM_1000_NS12placeholders2_7E,(_ZN32_INTERNAL_95dc019c_4_k_cu_boards4cuda3std3__45__cpo7crbeginE - _ZN32_INTERNAL_95dc019c_4_k_cu_boards6thrust24THRUST_300001_SM_1000_NS12placeholders2_7E)
_ZN32_INTERNAL_95dc019c_4_k_cu_boards6thrust24THRUST_300001_SM_1000_NS12placeholders2_7E:
	.zero		1
	.type		_ZN32_INTERNAL_95dc019c_4_k_cu_boards4cuda3std3__45__cpo7crbeginE,@object
	.size		_ZN32_INTERNAL_95dc019c_4_k_cu_boards4cuda3std3__45__cpo7crbeginE,(_ZN32_INTERNAL_95dc019c_4_k_cu_boards4cuda3std6ranges3__45__cpo4nextE - _ZN32_INTERNAL_95dc019c_4_k_cu_boards4cuda3std3__45__cpo7crbeginE)
_ZN32_INTERNAL_95dc019c_4_k_cu_boards4cuda3std3__45__cpo7crbeginE:
	.zero		1
	.type		_ZN32_INTERNAL_95dc019c_4_k_cu_boards4cuda3std6ranges3__45__cpo4nextE,@object
	.size		_ZN32_INTERNAL_95dc019c_4_k_cu_boards4cuda3std6ranges3__45__cpo4nextE,(_ZN32_INTERNAL_95dc019c_4_k_cu_boards4cuda3std6ranges3__45__cpo4swapE - _ZN32_INTERNAL_95dc019c_4_k_cu_boards4cuda3std6ranges3__45__cpo4nextE)
_ZN32_INTERNAL_95dc019c_4_k_cu_boards4cuda3std6ranges3__45__cpo4nextE:
	.zero		1
	.type		_ZN32_INTERNAL_95dc019c_4_k_cu_boards4cuda3std6ranges3__45__cpo4swapE,@object
	.size		_ZN32_INTERNAL_95dc019c_4_k_cu_boards4cuda3std6ranges3__45__cpo4swapE,(_ZN32_INTERNAL_95dc019c_4_k_cu_boards6thrust24THRUST_300001_SM_1000_NS8cuda_cub10par_nosyncE - _ZN32_INTERNAL_95dc019c_4_k_cu_boards4cuda3std6ranges3__45__cpo4swapE)
_ZN32_INTERNAL_95dc019c_4_k_cu_boards4cuda3std6ranges3__45__cpo4swapE:
	.zero		1
	.type		_ZN32_INTERNAL_95dc019c_4_k_cu_boards6thrust24THRUST_300001_SM_1000_NS8cuda_cub10par_nosyncE,@object
	.size		_ZN32_INTERNAL_95dc019c_4_k_cu_boards6thrust24THRUST_300001_SM_1000_NS8cuda_cub10par_nosyncE,(_ZN32_INTERNAL_95dc019c_4_k_cu_boards6thrust24THRUST_300001_SM_1000_NS12placeholders2_9E - _ZN32_INTERNAL_95dc019c_4_k_cu_boards6thrust24THRUST_300001_SM_1000_NS8cuda_cub10par_nosyncE)
_ZN32_INTERNAL_95dc019c_4_k_cu_boards6thrust24THRUST_300001_SM_1000_NS8cuda_cub10par_nosyncE:
	.zero		1
	.type		_ZN32_INTERNAL_95dc019c_4_k_cu_boards6thrust24THRUST_300001_SM_1000_NS12placeholders2_9E,@object
	.size		_ZN32_INTERNAL_95dc019c_4_k_cu_boards6thrust24THRUST_300001_SM_1000_NS12placeholders2_9E,(_ZN32_INTERNAL_95dc019c_4_k_cu_boards4cuda3std3__434_GLOBAL__N__95dc019c_4_k_cu_boards6ignoreE - _ZN32_INTERNAL_95dc019c_4_k_cu_boards6thrust24THRUST_300001_SM_1000_NS12placeholders2_9E)
_ZN32_INTERNAL_95dc019c_4_k_cu_boards6thrust24THRUST_300001_SM_1000_NS12placeholders2_9E:
	.zero		1
	.type		_ZN32_INTERNAL_95dc019c_4_k_cu_boards4cuda3std3__434_GLOBAL__N__95dc019c_4_k_cu_boards6ignoreE,@object
	.size		_ZN32_INTERNAL_95dc019c_4_k_cu_boards4cuda3std3__434_GLOBAL__N__95dc019c_4_k_cu_boards6ignoreE,(_ZN32_INTERNAL_95dc019c_4_k_cu_boards4cuda3std6ranges3__45__cpo4dataE - _ZN32_INTERNAL_95dc019c_4_k_cu_boards4cuda3std3__434_GLOBAL__N__95dc019c_4_k_cu_boards6ignoreE)
_ZN32_INTERNAL_95dc019c_4_k_cu_boards4cuda3std3__434_GLOBAL__N__95dc019c_4_k_cu_boards6ignoreE:
	.zero		1
	.type		_ZN32_INTERNAL_95dc019c_4_k_cu_boards4cuda3std6ranges3__45__cpo4dataE,@object
	.size		_ZN32_INTERNAL_95dc019c_4_k_cu_boards4cuda3std6ranges3__45__cpo4dataE,(_ZN32_INTERNAL_95dc019c_4_k_cu_boards6thrust24THRUST_300001_SM_1000_NS12placeholders2_1E - _ZN32_INTERNAL_95dc019c_4_k_cu_boards4cuda3std6ranges3__45__cpo4dataE)
_ZN32_INTERNAL_95dc019c_4_k_cu_boards4cuda3std6ranges3__45__cpo4dataE:
	.zero		1
	.type		_ZN32_INTERNAL_95dc019c_4_k_cu_boards6thrust24THRUST_300001_SM_1000_NS12placeholders2_1E,@object
	.size		_ZN32_INTERNAL_95dc019c_4_k_cu_boards6thrust24THRUST_300001_SM_1000_NS12placeholders2_1E,(_ZN32_INTERNAL_95dc019c_4_k_cu_boards4cuda3std3__45__cpo5beginE - _ZN32_INTERNAL_95dc019c_4_k_cu_boards6thrust24THRUST_300001_SM_1000_NS12placeholders2_1E)
_ZN32_INTERNAL_95dc019c_4_k_cu_boards6thrust24THRUST_300001_SM_1000_NS12placeholders2_1E:
	.zero		1
	.type		_ZN32_INTERNAL_95dc019c_4_k_cu_boards4cuda3std3__45__cpo5beginE,@object
	.size		_ZN32_INTERNAL_95dc019c_4_k_cu_boards4cuda3std3__45__cpo5beginE,(_ZN32_INTERNAL_95dc019c_4_k_cu_boards4cuda3std6ranges3__45__cpo5beginE - _ZN32_INTERNAL_95dc019c_4_k_cu_boards4cuda3std3__45__cpo5beginE)
_ZN32_INTERNAL_95dc019c_4_k_cu_boards4cuda3std3__45__cpo5beginE:
	.zero		1
	.type		_ZN32_INTERNAL_95dc019c_4_k_cu_boards4cuda3std6ranges3__45__cpo5beginE,@object
	.size		_ZN32_INTERNAL_95dc019c_4_k_cu_boards4cuda3std6ranges3__45__cpo5beginE,(_ZN32_INTERNAL_95dc019c_4_k_cu_boards6thrust24THRUST_300001_SM_1000_NS12placeholders2_5E - _ZN32_INTERNAL_95dc019c_4_k_cu_boards4cuda3std6ranges3__45__cpo5beginE)
_ZN32_INTERNAL_95dc019c_4_k_cu_boards4cuda3std6ranges3__45__cpo5beginE:
	.zero		1
	.type		_ZN32_INTERNAL_95dc019c_4_k_cu_boards6thrust24THRUST_300001_SM_1000_NS12placeholders2_5E,@object
	.size		_ZN32_INTERNAL_95dc019c_4_k_cu_boards6thrust24THRUST_300001_SM_1000_NS12placeholders2_5E,(_ZN32_INTERNAL_95dc019c_4_k_cu_boards4cuda3std3__45__cpo6rbeginE - _ZN32_INTERNAL_95dc019c_4_k_cu_boards6thrust24THRUST_300001_SM_1000_NS12placeholders2_5E)
_ZN32_INTERNAL_95dc019c_4_k_cu_boards6thrust24THRUST_300001_SM_1000_NS12placeholders2_5E:
	.zero		1
	.type		_ZN32_INTERNAL_95dc019c_4_k_cu_boards4cuda3std3__45__cpo6rbeginE,@object
	.size		_ZN32_INTERNAL_95dc019c_4_k_cu_boards4cuda3std3__45__cpo6rbeginE,(_ZN32_INTERNAL_95dc019c_4_k_cu_boards4cuda3std6ranges3__45__cpo7advanceE - _ZN32_INTERNAL_95dc019c_4_k_cu_boards4cuda3std3__45__cpo6rbeginE)
_ZN32_INTERNAL_95dc019c_4_k_cu_boards4cuda3std3__45__cpo6rbeginE:
	.zero		1
	.type		_ZN32_INTERNAL_95dc019c_4_k_cu_boards4cuda3std6ranges3__45__cpo7advanceE,@object
	.size		_ZN32_INTERNAL_95dc019c_4_k_cu_boards4cuda3std6ranges3__45__cpo7advanceE,(_ZN32_INTERNAL_95dc019c_4_k_cu_boards4cuda3std3__47nulloptE - _ZN32_INTERNAL_95dc019c_4_k_cu_boards4cuda3std6ranges3__45__cpo7advanceE)
_ZN32_INTERNAL_95dc019c_4_k_cu_boards4cuda3std6ranges3__45__cpo7advanceE:
	.zero		1
	.type		_ZN32_INTERNAL_95dc019c_4_k_cu_boards4cuda3std3__47nulloptE,@object
	.size		_ZN32_INTERNAL_95dc019c_4_k_cu_boards4cuda3std3__47nulloptE,(_ZN32_INTERNAL_95dc019c_4_k_cu_boards4cuda3std6ranges3__45__cpo8distanceE - _ZN32_INTERNAL_95dc019c_4_k_cu_boards4cuda3std3__47nulloptE)
_ZN32_INTERNAL_95dc019c_4_k_cu_boards4cuda3std3__47nulloptE:
	.zero		1
	.type		_ZN32_INTERNAL_95dc019c_4_k_cu_boards4cuda3std6ranges3__45__cpo8distanceE,@object
	.size		_ZN32_INTERNAL_95dc019c_4_k_cu_boards4cuda3std6ranges3__45__cpo8distanceE,(_ZN32_INTERNAL_95dc019c_4_k_cu_boards6thrust24THRUST_300001_SM_1000_NS12placeholders3_10E - _ZN32_INTERNAL_95dc019c_4_k_cu_boards4cuda3std6ranges3__45__cpo8distanceE)
_ZN32_INTERNAL_95dc019c_4_k_cu_boards4cuda3std6ranges3__45__cpo8distanceE:
	.zero		1
	.type		_ZN32_INTERNAL_95dc019c_4_k_cu_boards6thrust24THRUST_300001_SM_1000_NS12placeholders3_10E,@object
	.size		_ZN32_INTERNAL_95dc019c_4_k_cu_boards6thrust24THRUST_300001_SM_1000_NS12placeholders3_10E,(_ZN32_INTERNAL_95dc019c_4_k_cu_boards4cuda3std3__419piecewise_constructE - _ZN32_INTERNAL_95dc019c_4_k_cu_boards6thrust24THRUST_300001_SM_1000_NS12placeholders3_10E)
_ZN32_INTERNAL_95dc019c_4_k_cu_boards6thrust24THRUST_300001_SM_1000_NS12placeholders3_10E:
	.zero		1
	.type		_ZN32_INTERNAL_95dc019c_4_k_cu_boards4cuda3std3__419piecewise_constructE,@object
	.size		_ZN32_INTERNAL_95dc019c_4_k_cu_boards4cuda3std3__419piecewise_constructE,(_ZN32_INTERNAL_95dc019c_4_k_cu_boards4cuda3std6ranges3__45__cpo5cdataE - _ZN32_INTERNAL_95dc019c_4_k_cu_boards4cuda3std3__419piecewise_constructE)
_ZN32_INTERNAL_95dc019c_4_k_cu_boards4cuda3std3__419piecewise_constructE:
	.zero		1
	.type		_ZN32_INTERNAL_95dc019c_4_k_cu_boards4cuda3std6ranges3__45__cpo5cdataE,@object
	.size		_ZN32_INTERNAL_95dc019c_4_k_cu_boards4cuda3std6ranges3__45__cpo5cdataE,(_ZN32_INTERNAL_95dc019c_4_k_cu_boards6thrust24THRUST_300001_SM_1000_NS12placeholders2_2E - _ZN32_INTERNAL_95dc019c_4_k_cu_boards4cuda3std6ranges3__45__cpo5cdataE)
_ZN32_INTERNAL_95dc019c_4_k_cu_boards4cuda3std6ranges3__45__cpo5cdataE:
	.zero		1
	.type		_ZN32_INTERNAL_95dc019c_4_k_cu_boards6thrust24THRUST_300001_SM_1000_NS12placeholders2_2E,@object
	.size		_ZN32_INTERNAL_95dc019c_4_k_cu_boards6thrust24THRUST_300001_SM_1000_NS12placeholders2_2E,(_ZN32_INTERNAL_95dc019c_4_k_cu_boards4cuda3std3__45__cpo3endE - _ZN32_INTERNAL_95dc019c_4_k_cu_boards6thrust24THRUST_300001_SM_1000_NS12placeholders2_2E)
_ZN32_INTERNAL_95dc019c_4_k_cu_boards6thrust24THRUST_300001_SM_1000_NS12placeholders2_2E:
	.zero		1
	.type		_ZN32_INTERNAL_95dc019c_4_k_cu_boards4cuda3std3__45__cpo3endE,@object
	.size		_ZN32_INTERNAL_95dc019c_4_k_cu_boards4cuda3std3__45__cpo3endE,(_ZN32_INTERNAL_95dc019c_4_k_cu_boards4cuda3std6ranges3__45__cpo3endE - _ZN32_INTERNAL_95dc019c_4_k_cu_boards4cuda3std3__45__cpo3endE)
_ZN32_INTERNAL_95dc019c_4_k_cu_boards4cuda3std3__45__cpo3endE:
	.zero		1
	.type		_ZN32_INTERNAL_95dc019c_4_k_cu_boards4cuda3std6ranges3__45__cpo3endE,@object
	.size		_ZN32_INTERNAL_95dc019c_4_k_cu_boards4cuda3std6ranges3__45__cpo3endE,(_ZN32_INTERNAL_95dc019c_4_k_cu_boards6thrust24THRUST_300001_SM_1000_NS12placeholders2_6E - _ZN32_INTERNAL_95dc019c_4_k_cu_boards4cuda3std6ranges3__45__cpo3endE)
_ZN32_INTERNAL_95dc019c_4_k_cu_boards4cuda3std6ranges3__45__cpo3endE:
	.zero		1
	.type		_ZN32_INTERNAL_95dc019c_4_k_cu_boards6thrust24THRUST_300001_SM_1000_NS12placeholders2_6E,@object
	.size		_ZN32_INTERNAL_95dc019c_4_k_cu_boards6thrust24THRUST_300001_SM_1000_NS12placeholders2_6E,(_ZN32_INTERNAL_95dc019c_4_k_cu_boards4cuda3std3__45__cpo4rendE - _ZN32_INTERNAL_95dc019c_4_k_cu_boards6thrust24THRUST_300001_SM_1000_NS12placeholders2_6E)
_ZN32_INTERNAL_95dc019c_4_k_cu_boards6thrust24THRUST_300001_SM_1000_NS12placeholders2_6E:
	.zero		1
	.type		_ZN32_INTERNAL_95dc019c_4_k_cu_boards4cuda3std3__45__cpo4rendE,@object
	.size		_ZN32_INTERNAL_95dc019c_4_k_cu_boards4cuda3std3__45__cpo4rendE,(_ZN32_INTERNAL_95dc019c_4_k_cu_boards4cuda3std6ranges3__45__cpo9iter_swapE - _ZN32_INTERNAL_95dc019c_4_k_cu_boards4cuda3std3__45__cpo4rendE)
_ZN32_INTERNAL_95dc019c_4_k_cu_boards4cuda3std3__45__cpo4rendE:
	.zero		1
	.type		_ZN32_INTERNAL_95dc019c_4_k_cu_boards4cuda3std6ranges3__45__cpo9iter_swapE,@object
	.size		_ZN32_INTERNAL_95dc019c_4_k_cu_boards4cuda3std6ranges3__45__cpo9iter_swapE,(_ZN32_INTERNAL_95dc019c_4_k_cu_boards4cuda3std3__48unexpectE - _ZN32_INTERNAL_95dc019c_4_k_cu_boards4cuda3std6ranges3__45__cpo9iter_swapE)
_ZN32_INTERNAL_95dc019c_4_k_cu_boards4cuda3std6ranges3__45__cpo9iter_swapE:
	.zero		1
	.type		_ZN32_INTERNAL_95dc019c_4_k_cu_boards4cuda3std3__48unexpectE,@object
	.size		_ZN32_INTERNAL_95dc019c_4_k_cu_boards4cuda3std3__48unexpectE,(_ZN32_INTERNAL_95dc019c_4_k_cu_boards6thrust24THRUST_300001_SM_1000_NS8cuda_cub3parE - _ZN32_INTERNAL_95dc019c_4_k_cu_boards4cuda3std3__48unexpectE)
_ZN32_INTERNAL_95dc019c_4_k_cu_boards4cuda3std3__48unexpectE:
	.zero		1
	.type		_ZN32_INTERNAL_95dc019c_4_k_cu_boards6thrust24THRUST_300001_SM_1000_NS8cuda_cub3parE,@object
	.size		_ZN32_INTERNAL_95dc019c_4_k_cu_boards6thrust24THRUST_300001_SM_1000_NS8cuda_cub3parE,(_ZN32_INTERNAL_95dc019c_4_k_cu_boards6thrust24THRUST_300001_SM_1000_NS12placeholders2_4E - _ZN32_INTERNAL_95dc019c_4_k_cu_boards6thrust24THRUST_300001_SM_1000_NS8cuda_cub3parE)
_ZN32_INTERNAL_95dc019c_4_k_cu_boards6thrust24THRUST_300001_SM_1000_NS8cuda_cub3parE:
	.zero		1
	.type		_ZN32_INTERNAL_95dc019c_4_k_cu_boards6thrust24THRUST_300001_SM_1000_NS12placeholders2_4E,@object
	.size		_ZN32_INTERNAL_95dc019c_4_k_cu_boards6thrust24THRUST_300001_SM_1000_NS12placeholders2_4E,(_ZN32_INTERNAL_95dc019c_4_k_cu_boards4cuda3std3__45__cpo4cendE - _ZN32_INTERNAL_95dc019c_4_k_cu_boards6thrust24THRUST_300001_SM_1000_NS12placeholders2_4E)
_ZN32_INTERNAL_95dc019c_4_k_cu_boards6thrust24THRUST_300001_SM_1000_NS12placeholders2_4E:
	.zero		1
	.type		_ZN32_INTERNAL_95dc019c_4_k_cu_boards4cuda3std3__45__cpo4cendE,@object
	.size		_ZN32_INTERNAL_95dc019c_4_k_cu_boards4cuda3std3__45__cpo4cendE,(_ZN32_INTERNAL_95dc019c_4_k_cu_boards4cuda3std6ranges3__45__cpo4cendE - _ZN32_INTERNAL_95dc019c_4_k_cu_boards4cuda3std3__45__cpo4cendE)
_ZN32_INTERNAL_95dc019c_4_k_cu_boards4cuda3std3__45__cpo4cendE:
	.zero		1
	.type		_ZN32_INTERNAL_95dc019c_4_k_cu_boards4cuda3std6ranges3__45__cpo4cendE,@object
	.size		_ZN32_INTERNAL_95dc019c_4_k_cu_boards4cuda3std6ranges3__45__cpo4cendE,(_ZN32_INTERNAL_95dc019c_4_k_cu_boards4cuda3std3__420unreachable_sentinelE - _ZN32_INTERNAL_95dc019c_4_k_cu_boards4cuda3std6ranges3__45__cpo4cendE)
_ZN32_INTERNAL_95dc019c_4_k_cu_boards4cuda3std6ranges3__45__cpo4cendE:
	.zero		1
	.type		_ZN32_INTERNAL_95dc019c_4_k_cu_boards4cuda3std3__420unreachable_sentinelE,@object
	.size		_ZN32_INTERNAL_95dc019c_4_k_cu_boards4cuda3std3__420unreachable_sentinelE,(_ZN32_INTERNAL_95dc019c_4_k_cu_boards4cuda3std6ranges3__45__cpo5ssizeE - _ZN32_INTERNAL_95dc019c_4_k_cu_boards4cuda3std3__420unreachable_sentinelE)
_ZN32_INTERNAL_95dc019c_4_k_cu_boards4cuda3std3__420unreachable_sentinelE:
	.zero		1
	.type		_ZN32_INTERNAL_95dc019c_4_k_cu_boards4cuda3std6ranges3__45__cpo5ssizeE,@object
	.size		_ZN32_INTERNAL_95dc019c_4_k_cu_boards4cuda3std6ranges3__45__cpo5ssizeE,(_ZN32_INTERNAL_95dc019c_4_k_cu_boards6thrust24THRUST_300001_SM_1000_NS12placeholders2_8E - _ZN32_INTERNAL_95dc019c_4_k_cu_boards4cuda3std6ranges3__45__cpo5ssizeE)
_ZN32_INTERNAL_95dc019c_4_k_cu_boards4cuda3std6ranges3__45__cpo5ssizeE:
	.zero		1
	.type		_ZN32_INTERNAL_95dc019c_4_k_cu_boards6thrust24THRUST_300001_SM_1000_NS12placeholders2_8E,@object
	.size		_ZN32_INTERNAL_95dc019c_4_k_cu_boards6thrust24THRUST_300001_SM_1000_NS12placeholders2_8E,(_ZN32_INTERNAL_95dc019c_4_k_cu_boards4cuda3std3__45__cpo5crendE - _ZN32_INTERNAL_95dc019c_4_k_cu_boards6thrust24THRUST_300001_SM_1000_NS12placeholders2_8E)
_ZN32_INTERNAL_95dc019c_4_k_cu_boards6thrust24THRUST_300001_SM_1000_NS12placeholders2_8E:
	.zero		1
	.type		_ZN32_INTERNAL_95dc019c_4_k_cu_boards4cuda3std3__45__cpo5crendE,@object
	.size		_ZN32_INTERNAL_95dc019c_4_k_cu_boards4cuda3std3__45__cpo5crendE,(_ZN32_INTERNAL_95dc019c_4_k_cu_boards4cuda3std6ranges3__45__cpo4prevE - _ZN32_INTERNAL_95dc019c_4_k_cu_boards4cuda3std3__45__cpo5crendE)
_ZN32_INTERNAL_95dc019c_4_k_cu_boards4cuda3std3__45__cpo5crendE:
	.zero		1
	.type		_ZN32_INTERNAL_95dc019c_4_k_cu_boards4cuda3std6ranges3__45__cpo4prevE,@object
	.size		_ZN32_INTERNAL_95dc019c_4_k_cu_boards4cuda3std6ranges3__45__cpo4prevE,(_ZN32_INTERNAL_95dc019c_4_k_cu_boards4cuda3std6ranges3__45__cpo9iter_moveE - _ZN32_INTERNAL_95dc019c_4_k_cu_boards4cuda3std6ranges3__45__cpo4prevE)
_ZN32_INTERNAL_95dc019c_4_k_cu_boards4cuda3std6ranges3__45__cpo4prevE:
	.zero		1
	.type		_ZN32_INTERNAL_95dc019c_4_k_cu_boards4cuda3std6ranges3__45__cpo9iter_moveE,@object
	.size		_ZN32_INTERNAL_95dc019c_4_k_cu_boards4cuda3std6ranges3__45__cpo9iter_moveE,(_ZN32_INTERNAL_95dc019c_4_k_cu_boards6thrust24THRUST_300001_SM_1000_NS6system6detail10sequential3seqE - _ZN32_INTERNAL_95dc019c_4_k_cu_boards4cuda3std6ranges3__45__cpo9iter_moveE)
_ZN32_INTERNAL_95dc019c_4_k_cu_boards4cuda3std6ranges3__45__cpo9iter_moveE:
	.zero		1
	.type		_ZN32_INTERNAL_95dc019c_4_k_cu_boards6thrust24THRUST_300001_SM_1000_NS6system6detail10sequential3seqE,@object
	.size		_ZN32_INTERNAL_95dc019c_4_k_cu_boards6thrust24THRUST_300001_SM_1000_NS6system6detail10sequential3seqE,(.L_44 - _ZN32_INTERNAL_95dc019c_4_k_cu_boards6thrust24THRUST_300001_SM_1000_NS6system6detail10sequential3seqE)
_ZN32_INTERNAL_95dc019c_4_k_cu_boards6thrust24THRUST_300001_SM_1000_NS6system6detail10sequential3seqE:
	.zero		1
.L_44:


//--------------------- .nv.constant0._ZN3cub18CUB_300001_SM_10006detail11EmptyKernelIvEEvv --------------------------
	.section	.nv.constant0._ZN3cub18CUB_300001_SM_10006detail11EmptyKernelIvEEvv,"a",@progbits
	.sectionflags	@""
	.align	4
.nv.constant0._ZN3cub18CUB_300001_SM_10006detail11EmptyKernelIvEEvv:
	.zero		896


//--------------------- .nv.constant0._Z12kernelSearchP10ChessboardP6SearchPiS3_ --------------------------
	.section	.nv.constant0._Z12kernelSearchP10ChessboardP6SearchPiS3_,"a",@progbits
	.sectionflags	@""
	.align	4
.nv.constant0._Z12kernelSearchP10ChessboardP6SearchPiS3_:
	.zero		928


//--------------------- SYMBOLS --------------------------

	.type		.nv.reservedSmem.offset0,@object
	.size		.nv.reservedSmem.offset0,0x4
